	.target	sm_90a

	.elftype	@"ET_EXEC"


//--------------------- .note.nv.tkinfo           --------------------------
	.section	.note.nv.tkinfo,"",@"SHT_NOTE"
	.sectionflags	@"SHF_NOTE_NV_TKINFO"
	.tkinfo
        /*0018*/ 	.word	0x00000002
        /*0030*/ 	.string	""
        /*0030*/ 	.string	"ptxas"
        /*0030*/ 	.string	"Cuda compilation tools, release 13.0, V13.0.88"
        /*0030*/ 	.string	"Build cuda_13.0.r13.0/compiler.36424714_0"
        /*0030*/ 	.string	"-arch sm_90a -m 64 "



//--------------------- .note.nv.cuinfo           --------------------------
	.section	.note.nv.cuinfo,"",@"SHT_NOTE"
	.sectionflags	@"SHF_NOTE_NV_CUINFO"
        /*0018*/ 	.short	0x0002
        /*001a*/ 	.short	0x005a
        /*001c*/ 	.short	0x0082
	.zero		2


//--------------------- .nv.info                  --------------------------
	.section	.nv.info,"",@"SHT_CUDA_INFO"
	.align	4


	//----- nvinfo : EIATTR_REGCOUNT
	.align		4
        /*0000*/ 	.byte	0x04, 0x2f
        /*0002*/ 	.short	(.L_12 - .L_11)
	.align		4
.L_11:
        /*0004*/ 	.word	index@(_ZN7cutlass13device_kernelIN5flash22FlashAttnBwdPreprocessIN4cute5tupleIJNS3_1CILi64EEENS5_ILi96EEEEEENS_10bfloat16_tEfNS_4arch4Sm80ELb1ELb1EEEEEvNT_6ParamsE)
        /*0008*/ 	.word	0x00000032


	//----- nvinfo : EIATTR_FRAME_SIZE
	.align		4
.L_12:
        /*000c*/ 	.byte	0x04, 0x11
        /*000e*/ 	.short	(.L_14 - .L_13)
	.align		4
.L_13:
        /*0010*/ 	.word	index@(_ZN7cutlass13device_kernelIN5flash22FlashAttnBwdPreprocessIN4cute5tupleIJNS3_1CILi64EEENS5_ILi96EEEEEENS_10bfloat16_tEfNS_4arch4Sm80ELb1ELb1EEEEEvNT_6ParamsE)
        /*0014*/ 	.word	0x00000000


	//----- nvinfo : EIATTR_REGCOUNT
	.align		4
.L_14:
        /*0018*/ 	.byte	0x04, 0x2f
        /*001a*/ 	.short	(.L_16 - .L_15)
	.align		4
.L_15:
        /*001c*/ 	.word	index@(_ZN7cutlass13device_kernelIN5flash19enable_sm80_to_sm89INS1_16FlashAttnBwdSm80INS1_25CollectiveMainloopBwdSm80ILi2ELi2EN4cute5tupleIJNS5_1CILi64EEENS7_ILi128EEENS7_ILi96EEEEEENS_10bfloat16_tEfNS_4arch4Sm80ELb1ELb0ELb0ELb1ELb1ELb0ELb0ELb0ELi2ELi2ELi4ELi2ELb0EEENS1_24CollectiveEpilogueBwdGQAISB_fSE_Li256ELb1ELb1EEENS1_25SingleTileBwdLPTSchedulerILb1ELi128ELb1EEEEEEEEEvNT_6ParamsE)
        /*0020*/ 	.word	0x00000004


	//----- nvinfo : EIATTR_FRAME_SIZE
	.align		4
.L_16:
        /*0024*/ 	.byte	0x04, 0x11
        /*0026*/ 	.short	(.L_18 - .L_17)
	.align		4
.L_17:
        /*0028*/ 	.word	index@(_ZN7cutlass13device_kernelIN5flash19enable_sm80_to_sm89INS1_16FlashAttnBwdSm80INS1_25CollectiveMainloopBwdSm80ILi2ELi2EN4cute5tupleIJNS5_1CILi64EEENS7_ILi128EEENS7_ILi96EEEEEENS_10bfloat16_tEfNS_4arch4Sm80ELb1ELb0ELb0ELb1ELb1ELb0ELb0ELb0ELi2ELi2ELi4ELi2ELb0EEENS1_24CollectiveEpilogueBwdGQAISB_fSE_Li256ELb1ELb1EEENS1_25SingleTileBwdLPTSchedulerILb1ELi128ELb1EEEEEEEEEvNT_6ParamsE)
        /*002c*/ 	.word	0x00000000


	//----- nvinfo : EIATTR_REGCOUNT
	.align		4
.L_18:
        /*0030*/ 	.byte	0x04, 0x2f
        /*0032*/ 	.short	(.L_20 - .L_19)
	.align		4
.L_19:
        /*0034*/ 	.word	index@(_ZN7cutlass13device_kernelIN5flash32FlashAttnBwdPostprocessConvertdQIN4cute5tupleIJNS3_1CILi64EEENS5_ILi96EEEEEENS_10bfloat16_tEfNS_4arch4Sm80ELi256ENS3_8TiledMMAINS3_8MMA_AtomIJNS3_30SM80_16x8x16_F32BF16BF16F32_TNEEEENS3_6LayoutINS4_IJNS5_ILi2EEENS5_ILi4EEENS5_ILi1EEEEEENS4_IJSJ_SH_NS5_ILi0EEEEEEEENS4_IJNS5_ILi32EEESO_NS5_ILi16EEEEEEEELb0EEEEEvNT_6ParamsE)
        /*0038*/ 	.word	0x0000002c


	//----- nvinfo : EIATTR_FRAME_SIZE
	.align		4
.L_20:
        /*003c*/ 	.byte	0x04, 0x11
        /*003e*/ 	.short	(.L_22 - .L_21)
	.align		4
.L_21:
        /*0040*/ 	.word	index@(_ZN7cutlass13device_kernelIN5flash32FlashAttnBwdPostprocessConvertdQIN4cute5tupleIJNS3_1CILi64EEENS5_ILi96EEEEEENS_10bfloat16_tEfNS_4arch4Sm80ELi256ENS3_8TiledMMAINS3_8MMA_AtomIJNS3_30SM80_16x8x16_F32BF16BF16F32_TNEEEENS3_6LayoutINS4_IJNS5_ILi2EEENS5_ILi4EEENS5_ILi1EEEEEENS4_IJSJ_SH_NS5_ILi0EEEEEEEENS4_IJNS5_ILi32EEESO_NS5_ILi16EEEEEEEELb0EEEEEvNT_6ParamsE)
        /*0044*/ 	.word	0x00000000


	//----- nvinfo : EIATTR_REGCOUNT
	.align		4
.L_22:
        /*0048*/ 	.byte	0x04, 0x2f
        /*004a*/ 	.short	(.L_24 - .L_23)
	.align		4
.L_23:
        /*004c*/ 	.word	index@(_ZN7cutlass13device_kernelIN5flash32FlashAttnBwdPostprocessConvertdQIN4cute5tupleIJNS3_1CILi128EEENS5_ILi96EEEEEENS_10bfloat16_tEfNS_4arch4Sm80ELi256ENS3_8TiledMMAINS3_8MMA_AtomIJNS3_30SM80_16x8x16_F32BF16BF16F32_TNEEEENS3_6LayoutINS4_IJNS5_ILi4EEENS5_ILi2EEENS5_ILi1EEEEEENS4_IJSJ_SH_NS5_ILi0EEEEEEEENS4_IJNS5_ILi64EEENS5_ILi32EEENS5_ILi16EEEEEEEELb0EEEEEvNT_6ParamsE)
        /*0050*/ 	.word	0x00000044


	//----- nvinfo : EIATTR_FRAME_SIZE
	.align		4
.L_24:
        /*0054*/ 	.byte	0x04, 0x11
        /*0056*/ 	.short	(.L_26 - .L_25)
	.align		4
.L_25:
        /*0058*/ 	.word	index@(_ZN7cutlass13device_kernelIN5flash32FlashAttnBwdPostprocessConvertdQIN4cute5tupleIJNS3_1CILi128EEENS5_ILi96EEEEEENS_10bfloat16_tEfNS_4arch4Sm80ELi256ENS3_8TiledMMAINS3_8MMA_AtomIJNS3_30SM80_16x8x16_F32BF16BF16F32_TNEEEENS3_6LayoutINS4_IJNS5_ILi4EEENS5_ILi2EEENS5_ILi1EEEEEENS4_IJSJ_SH_NS5_ILi0EEEEEEEENS4_IJNS5_ILi64EEENS5_ILi32EEENS5_ILi16EEEEEEEELb0EEEEEvNT_6ParamsE)
        /*005c*/ 	.word	0x00000000


	//----- nvinfo : EIATTR_REGCOUNT
	.align		4
.L_26:
        /*0060*/ 	.byte	0x04, 0x2f
        /*0062*/ 	.short	(.L_28 - .L_27)
	.align		4
.L_27:
        /*0064*/ 	.word	index@(_ZN7cutlass13device_kernelIN5flash19enable_sm80_to_sm89INS1_16FlashAttnBwdSm80INS1_25CollectiveMainloopBwdSm80ILi2ELi2EN4cute5tupleIJNS5_1CILi64EEENS7_ILi128EEENS7_ILi96EEEEEENS_10bfloat16_tEfNS_4arch4Sm80ELb1ELb0ELb0ELb1ELb0ELb0ELb0ELb0ELi2ELi2ELi4ELi2ELb0EEENS1_24CollectiveEpilogueBwdGQAISB_fSE_Li256ELb1ELb0EEENS1_25SingleTileBwdLPTSchedulerILb1ELi128ELb0EEEEEEEEEvNT_6ParamsE)
        /*0068*/ 	.word	0x00000004


	//----- nvinfo : EIATTR_FRAME_SIZE
	.align		4
.L_28:
        /*006c*/ 	.byte	0x04, 0x11
        /*006e*/ 	.short	(.L_30 - .L_29)
	.align		4
.L_29:
        /*0070*/ 	.word	index@(_ZN7cutlass13device_kernelIN5flash19enable_sm80_to_sm89INS1_16FlashAttnBwdSm80INS1_25CollectiveMainloopBwdSm80ILi2ELi2EN4cute5tupleIJNS5_1CILi64EEENS7_ILi128EEENS7_ILi96EEEEEENS_10bfloat16_tEfNS_4arch4Sm80ELb1ELb0ELb0ELb1ELb0ELb0ELb0ELb0ELi2ELi2ELi4ELi2ELb0EEENS1_24CollectiveEpilogueBwdGQAISB_fSE_Li256ELb1ELb0EEENS1_25SingleTileBwdLPTSchedulerILb1ELi128ELb0EEEEEEEEEvNT_6ParamsE)
        /*0074*/ 	.word	0x00000000


	//----- nvinfo : EIATTR_REGCOUNT
	.align		4
.L_30:
        /*0078*/ 	.byte	0x04, 0x2f
        /*007a*/ 	.short	(.L_32 - .L_31)
	.align		4
.L_31:
        /*007c*/ 	.word	index@(_ZN7cutlass13device_kernelIN5flash19enable_sm80_to_sm89INS1_16FlashAttnBwdSm80INS1_25CollectiveMainloopBwdSm80ILi2ELi2EN4cute5tupleIJNS5_1CILi64EEENS7_ILi128EEENS7_ILi96EEEEEENS_10bfloat16_tEfNS_4arch4Sm80ELb1ELb0ELb0ELb1ELb1ELb0ELb0ELb0ELi2ELi2ELi4ELi2ELb0EEENS1_21CollectiveEpilogueBwdISB_SC_SE_Li256ELb1ELb0ELi2EEENS1_25SingleTileBwdLPTSchedulerILb1ELi128ELb1EEEEEEEEEvNT_6ParamsE)
        /*0080*/ 	.word	0x00000004


	//----- nvinfo : EIATTR_FRAME_SIZE
	.align		4
.L_32:
        /*0084*/ 	.byte	0x04, 0x11
        /*0086*/ 	.short	(.L_34 - .L_33)
	.align		4
.L_33:
        /*0088*/ 	.word	index@(_ZN7cutlass13device_kernelIN5flash19enable_sm80_to_sm89INS1_16FlashAttnBwdSm80INS1_25CollectiveMainloopBwdSm80ILi2ELi2EN4cute5tupleIJNS5_1CILi64EEENS7_ILi128EEENS7_ILi96EEEEEENS_10bfloat16_tEfNS_4arch4Sm80ELb1ELb0ELb0ELb1ELb1ELb0ELb0ELb0ELi2ELi2ELi4ELi2ELb0EEENS1_21CollectiveEpilogueBwdISB_SC_SE_Li256ELb1ELb0ELi2EEENS1_25SingleTileBwdLPTSchedulerILb1ELi128ELb1EEEEEEEEEvNT_6ParamsE)
        /*008c*/ 	.word	0x00000000


	//----- nvinfo : EIATTR_REGCOUNT
	.align		4
.L_34:
        /*0090*/ 	.byte	0x04, 0x2f
        /*0092*/ 	.short	(.L_36 - .L_35)
	.align		4
.L_35:
        /*0094*/ 	.word	index@(_ZN7cutlass13device_kernelIN5flash19enable_sm80_to_sm89INS1_16FlashAttnBwdSm80INS1_25CollectiveMainloopBwdSm80ILi2ELi2EN4cute5tupleIJNS5_1CILi64EEENS7_ILi128EEENS7_ILi96EEEEEENS_10bfloat16_tEfNS_4arch4Sm80ELb1ELb0ELb0ELb1ELb0ELb0ELb0ELb0ELi2ELi2ELi4ELi2ELb0EEENS1_21CollectiveEpilogueBwdISB_SC_SE_Li256ELb1ELb0ELi2EEENS1_25SingleTileBwdLPTSchedulerILb1ELi128ELb0EEEEEEEEEvNT_6ParamsE)
        /*0098*/ 	.word	0x00000004


	//----- nvinfo : EIATTR_FRAME_SIZE
	.align		4
.L_36:
        /*009c*/ 	.byte	0x04, 0x11
        /*009e*/ 	.short	(.L_38 - .L_37)
	.align		4
.L_37:
        /*00a0*/ 	.word	index@(_ZN7cutlass13device_kernelIN5flash19enable_sm80_to_sm89INS1_16FlashAttnBwdSm80INS1_25CollectiveMainloopBwdSm80ILi2ELi2EN4cute5tupleIJNS5_1CILi64EEENS7_ILi128EEENS7_ILi96EEEEEENS_10bfloat16_tEfNS_4arch4Sm80ELb1ELb0ELb0ELb1ELb0ELb0ELb0ELb0ELi2ELi2ELi4ELi2ELb0EEENS1_21CollectiveEpilogueBwdISB_SC_SE_Li256ELb1ELb0ELi2EEENS1_25SingleTileBwdLPTSchedulerILb1ELi128ELb0EEEEEEEEEvNT_6ParamsE)
        /*00a4*/ 	.word	0x00000000


	//----- nvinfo : EIATTR_REGCOUNT
	.align		4
.L_38:
        /*00a8*/ 	.byte	0x04, 0x2f
        /*00aa*/ 	.short	(.L_40 - .L_39)
	.align		4
.L_39:
        /*00ac*/ 	.word	index@(_ZN7cutlass13device_kernelIN5flash22FlashAttnBwdPreprocessIN4cute5tupleIJNS3_1CILi64EEENS5_ILi96EEEEEENS_10bfloat16_tEfNS_4arch4Sm80ELb1ELb0EEEEEvNT_6ParamsE)
        /*00b0*/ 	.word	0x0000002c


	//----- nvinfo : EIATTR_FRAME_SIZE
	.align		4
.L_40:
        /*00b4*/ 	.byte	0x04, 0x11
        /*00b6*/ 	.short	(.L_42 - .L_41)
	.align		4
.L_41:
        /*00b8*/ 	.word	index@(_ZN7cutlass13device_kernelIN5flash22FlashAttnBwdPreprocessIN4cute5tupleIJNS3_1CILi64EEENS5_ILi96EEEEEENS_10bfloat16_tEfNS_4arch4Sm80ELb1ELb0EEEEEvNT_6ParamsE)
        /*00bc*/ 	.word	0x00000000


	//----- nvinfo : EIATTR_REGCOUNT
	.align		4
.L_42:
        /*00c0*/ 	.byte	0x04, 0x2f
        /*00c2*/ 	.short	(.L_44 - .L_43)
	.align		4
.L_43:
        /*00c4*/ 	.word	index@(_ZN7cutlass13device_kernelIN5flash19enable_sm80_to_sm89INS1_16FlashAttnBwdSm80INS1_25CollectiveMainloopBwdSm80ILi2ELi2EN4cute5tupleIJNS5_1CILi64EEENS7_ILi128EEENS7_ILi96EEEEEENS_10bfloat16_tEfNS_4arch4Sm80ELb1ELb0ELb0ELb0ELb1ELb0ELb0ELb0ELi2ELi2ELi4ELi2ELb0EEENS1_24CollectiveEpilogueBwdGQAISB_fSE_Li256ELb0ELb1EEENS1_25SingleTileBwdLPTSchedulerILb0ELi128ELb1EEEEEEEEEvNT_6ParamsE)
        /*00c8*/ 	.word	0x00000004


	//----- nvinfo : EIATTR_FRAME_SIZE
	.align		4
.L_44:
        /*00cc*/ 	.byte	0x04, 0x11
        /*00ce*/ 	.short	(.L_46 - .L_45)
	.align		4
.L_45:
        /*00d0*/ 	.word	index@(_ZN7cutlass13device_kernelIN5flash19enable_sm80_to_sm89INS1_16FlashAttnBwdSm80INS1_25CollectiveMainloopBwdSm80ILi2ELi2EN4cute5tupleIJNS5_1CILi64EEENS7_ILi128EEENS7_ILi96EEEEEENS_10bfloat16_tEfNS_4arch4Sm80ELb1ELb0ELb0ELb0ELb1ELb0ELb0ELb0ELi2ELi2ELi4ELi2ELb0EEENS1_24CollectiveEpilogueBwdGQAISB_fSE_Li256ELb0ELb1EEENS1_25SingleTileBwdLPTSchedulerILb0ELi128ELb1EEEEEEEEEvNT_6ParamsE)
        /*00d4*/ 	.word	0x00000000


	//----- nvinfo : EIATTR_REGCOUNT
	.align		4
.L_46:
        /*00d8*/ 	.byte	0x04, 0x2f
        /*00da*/ 	.short	(.L_48 - .L_47)
	.align		4
.L_47:
        /*00dc*/ 	.word	index@(_ZN7cutlass13device_kernelIN5flash19enable_sm80_to_sm89INS1_16FlashAttnBwdSm80INS1_25CollectiveMainloopBwdSm80ILi2ELi2EN4cute5tupleIJNS5_1CILi64EEENS7_ILi128EEENS7_ILi96EEEEEENS_10bfloat16_tEfNS_4arch4Sm80ELb1ELb0ELb0ELb0ELb0ELb0ELb0ELb0ELi2ELi2ELi4ELi2ELb0EEENS1_24CollectiveEpilogueBwdGQAISB_fSE_Li256ELb0ELb0EEENS1_25SingleTileBwdLPTSchedulerILb0ELi128ELb0EEEEEEEEEvNT_6ParamsE)
        /*00e0*/ 	.word	0x00000004


	//----- nvinfo : EIATTR_FRAME_SIZE
	.align		4
.L_48:
        /*00e4*/ 	.byte	0x04, 0x11
        /*00e6*/ 	.short	(.L_50 - .L_49)
	.align		4
.L_49:
        /*00e8*/ 	.word	index@(_ZN7cutlass13device_kernelIN5flash19enable_sm80_to_sm89INS1_16FlashAttnBwdSm80INS1_25CollectiveMainloopBwdSm80ILi2ELi2EN4cute5tupleIJNS5_1CILi64EEENS7_ILi128EEENS7_ILi96EEEEEENS_10bfloat16_tEfNS_4arch4Sm80ELb1ELb0ELb0ELb0ELb0ELb0ELb0ELb0ELi2ELi2ELi4ELi2ELb0EEENS1_24CollectiveEpilogueBwdGQAISB_fSE_Li256ELb0ELb0EEENS1_25SingleTileBwdLPTSchedulerILb0ELi128ELb0EEEEEEEEEvNT_6ParamsE)
        /*00ec*/ 	.word	0x00000000


	//----- nvinfo : EIATTR_REGCOUNT
	.align		4
.L_50:
        /*00f0*/ 	.byte	0x04, 0x2f
        /*00f2*/ 	.short	(.L_52 - .L_51)
	.align		4
.L_51:
        /*00f4*/ 	.word	index@(_ZN7cutlass13device_kernelIN5flash19enable_sm80_to_sm89INS1_16FlashAttnBwdSm80INS1_25CollectiveMainloopBwdSm80ILi2ELi2EN4cute5tupleIJNS5_1CILi64EEENS7_ILi128EEENS7_ILi96EEEEEENS_10bfloat16_tEfNS_4arch4Sm80ELb1ELb0ELb0ELb0ELb1ELb0ELb0ELb0ELi2ELi2ELi4ELi2ELb0EEENS1_21CollectiveEpilogueBwdISB_SC_SE_Li256ELb0ELb0ELi2EEENS1_25SingleTileBwdLPTSchedulerILb0ELi128ELb1EEEEEEEEEvNT_6ParamsE)
        /*00f8*/ 	.word	0x00000004


	//----- nvinfo : EIATTR_FRAME_SIZE
	.align		4
.L_52:
        /*00fc*/ 	.byte	0x04, 0x11
        /*00fe*/ 	.short	(.L_54 - .L_53)
	.align		4
.L_53:
        /*0100*/ 	.word	index@(_ZN7cutlass13device_kernelIN5flash19enable_sm80_to_sm89INS1_16FlashAttnBwdSm80INS1_25CollectiveMainloopBwdSm80ILi2ELi2EN4cute5tupleIJNS5_1CILi64EEENS7_ILi128EEENS7_ILi96EEEEEENS_10bfloat16_tEfNS_4arch4Sm80ELb1ELb0ELb0ELb0ELb1ELb0ELb0ELb0ELi2ELi2ELi4ELi2ELb0EEENS1_21CollectiveEpilogueBwdISB_SC_SE_Li256ELb0ELb0ELi2EEENS1_25SingleTileBwdLPTSchedulerILb0ELi128ELb1EEEEEEEEEvNT_6ParamsE)
        /*0104*/ 	.word	0x00000000


	//----- nvinfo : EIATTR_REGCOUNT
	.align		4
.L_54:
        /*0108*/ 	.byte	0x04, 0x2f
        /*010a*/ 	.short	(.L_56 - .L_55)
	.align		4
.L_55:
        /*010c*/ 	.word	index@(_ZN7cutlass13device_kernelIN5flash19enable_sm80_to_sm89INS1_16FlashAttnBwdSm80INS1_25CollectiveMainloopBwdSm80ILi2ELi2EN4cute5tupleIJNS5_1CILi64EEENS7_ILi128EEENS7_ILi96EEEEEENS_10bfloat16_tEfNS_4arch4Sm80ELb1ELb0ELb0ELb0ELb0ELb0ELb0ELb0ELi2ELi2ELi4ELi2ELb0EEENS1_21CollectiveEpilogueBwdISB_SC_SE_Li256ELb0ELb0ELi2EEENS1_25SingleTileBwdLPTSchedulerILb0ELi128ELb0EEEEEEEEEvNT_6ParamsE)
        /*0110*/ 	.word	0x00000004


	//----- nvinfo : EIATTR_FRAME_SIZE
	.align		4
.L_56:
        /*0114*/ 	.byte	0x04, 0x11
        /*0116*/ 	.short	(.L_58 - .L_57)
	.align		4
.L_57:
        /*0118*/ 	.word	index@(_ZN7cutlass13device_kernelIN5flash19enable_sm80_to_sm89INS1_16FlashAttnBwdSm80INS1_25CollectiveMainloopBwdSm80ILi2ELi2EN4cute5tupleIJNS5_1CILi64EEENS7_ILi128EEENS7_ILi96EEEEEENS_10bfloat16_tEfNS_4arch4Sm80ELb1ELb0ELb0ELb0ELb0ELb0ELb0ELb0ELi2ELi2ELi4ELi2ELb0EEENS1_21CollectiveEpilogueBwdISB_SC_SE_Li256ELb0ELb0ELi2EEENS1_25SingleTileBwdLPTSchedulerILb0ELi128ELb0EEEEEEEEEvNT_6ParamsE)
        /*011c*/ 	.word	0x00000000


	//----- nvinfo : EIATTR_REGCOUNT
	.align		4
.L_58:
        /*0120*/ 	.byte	0x04, 0x2f
        /*0122*/ 	.short	(.L_60 - .L_59)
	.align		4
.L_59:
        /*0124*/ 	.word	index@(_ZN7cutlass13device_kernelIN5flash19enable_sm80_to_sm89INS1_16FlashAttnBwdSm80INS1_25CollectiveMainloopBwdSm80ILi2ELi2EN4cute5tupleIJNS5_1CILi64EEENS7_ILi128EEENS7_ILi96EEEEEENS_10bfloat16_tEfNS_4arch4Sm80ELb0ELb1ELb0ELb1ELb1ELb0ELb0ELb0ELi2ELi2ELi4ELi2ELb0EEENS1_24CollectiveEpilogueBwdGQAISB_fSE_Li256ELb1ELb1EEENS1_19SingleTileSchedulerILb1ELb0ELb0ELi128EEEEEEEEEvNT_6ParamsE)
        /*0128*/ 	.word	0x00000004


	//----- nvinfo : EIATTR_FRAME_SIZE
	.align		4
.L_60:
        /*012c*/ 	.byte	0x04, 0x11
        /*012e*/ 	.short	(.L_62 - .L_61)
	.align		4
.L_61:
        /*0130*/ 	.word	index@(_ZN7cutlass13device_kernelIN5flash19enable_sm80_to_sm89INS1_16FlashAttnBwdSm80INS1_25CollectiveMainloopBwdSm80ILi2ELi2EN4cute5tupleIJNS5_1CILi64EEENS7_ILi128EEENS7_ILi96EEEEEENS_10bfloat16_tEfNS_4arch4Sm80ELb0ELb1ELb0ELb1ELb1ELb0ELb0ELb0ELi2ELi2ELi4ELi2ELb0EEENS1_24CollectiveEpilogueBwdGQAISB_fSE_Li256ELb1ELb1EEENS1_19SingleTileSchedulerILb1ELb0ELb0ELi128EEEEEEEEEvNT_6ParamsE)
        /*0134*/ 	.word	0x00000000


	//----- nvinfo : EIATTR_REGCOUNT
	.align		4
.L_62:
        /*0138*/ 	.byte	0x04, 0x2f
        /*013a*/ 	.short	(.L_64 - .L_63)
	.align		4
.L_63:
        /*013c*/ 	.word	index@(_ZN7cutlass13device_kernelIN5flash19enable_sm80_to_sm89INS1_16FlashAttnBwdSm80INS1_25CollectiveMainloopBwdSm80ILi2ELi2EN4cute5tupleIJNS5_1CILi64EEENS7_ILi128EEENS7_ILi96EEEEEENS_10bfloat16_tEfNS_4arch4Sm80ELb0ELb1ELb0ELb1ELb0ELb0ELb0ELb0ELi2ELi2ELi4ELi2ELb0EEENS1_24CollectiveEpilogueBwdGQAISB_fSE_Li256ELb1ELb0EEENS1_19SingleTileSchedulerILb1ELb0ELb0ELi128EEEEEEEEEvNT_6ParamsE)
        /*0140*/ 	.word	0x00000004


	//----- nvinfo : EIATTR_FRAME_SIZE
	.align		4
.L_64:
        /*0144*/ 	.byte	0x04, 0x11
        /*0146*/ 	.short	(.L_66 - .L_65)
	.align		4
.L_65:
        /*0148*/ 	.word	index@(_ZN7cutlass13device_kernelIN5flash19enable_sm80_to_sm89INS1_16FlashAttnBwdSm80INS1_25CollectiveMainloopBwdSm80ILi2ELi2EN4cute5tupleIJNS5_1CILi64EEENS7_ILi128EEENS7_ILi96EEEEEENS_10bfloat16_tEfNS_4arch4Sm80ELb0ELb1ELb0ELb1ELb0ELb0ELb0ELb0ELi2ELi2ELi4ELi2ELb0EEENS1_24CollectiveEpilogueBwdGQAISB_fSE_Li256ELb1ELb0EEENS1_19SingleTileSchedulerILb1ELb0ELb0ELi128EEEEEEEEEvNT_6ParamsE)
        /*014c*/ 	.word	0x00000000


	//----- nvinfo : EIATTR_REGCOUNT
	.align		4
.L_66:
        /*0150*/ 	.byte	0x04, 0x2f
        /*0152*/ 	.short	(.L_68 - .L_67)
	.align		4
.L_67:
        /*0154*/ 	.word	index@(_ZN7cutlass13device_kernelIN5flash19enable_sm80_to_sm89INS1_16FlashAttnBwdSm80INS1_25CollectiveMainloopBwdSm80ILi2ELi2EN4cute5tupleIJNS5_1CILi64EEENS7_ILi128EEENS7_ILi96EEEEEENS_10bfloat16_tEfNS_4arch4Sm80ELb0ELb1ELb0ELb1ELb1ELb0ELb0ELb0ELi2ELi2ELi4ELi2ELb0EEENS1_21CollectiveEpilogueBwdISB_SC_SE_Li256ELb1ELb0ELi2EEENS1_19SingleTileSchedulerILb1ELb0ELb0ELi128EEEEEEEEEvNT_6ParamsE)
        /*0158*/ 	.word	0x00000004


	//----- nvinfo : EIATTR_FRAME_SIZE
	.align		4
.L_68:
        /*015c*/ 	.byte	0x04, 0x11
        /*015e*/ 	.short	(.L_70 - .L_69)
	.align		4
.L_69:
        /*0160*/ 	.word	index@(_ZN7cutlass13device_kernelIN5flash19enable_sm80_to_sm89INS1_16FlashAttnBwdSm80INS1_25CollectiveMainloopBwdSm80ILi2ELi2EN4cute5tupleIJNS5_1CILi64EEENS7_ILi128EEENS7_ILi96EEEEEENS_10bfloat16_tEfNS_4arch4Sm80ELb0ELb1ELb0ELb1ELb1ELb0ELb0ELb0ELi2ELi2ELi4ELi2ELb0EEENS1_21CollectiveEpilogueBwdISB_SC_SE_Li256ELb1ELb0ELi2EEENS1_19SingleTileSchedulerILb1ELb0ELb0ELi128EEEEEEEEEvNT_6ParamsE)
        /*0164*/ 	.word	0x00000000


	//----- nvinfo : EIATTR_REGCOUNT
	.align		4
.L_70:
        /*0168*/ 	.byte	0x04, 0x2f
        /*016a*/ 	.short	(.L_72 - .L_71)
	.align		4
.L_71:
        /*016c*/ 	.word	index@(_ZN7cutlass13device_kernelIN5flash19enable_sm80_to_sm89INS1_16FlashAttnBwdSm80INS1_25CollectiveMainloopBwdSm80ILi2ELi2EN4cute5tupleIJNS5_1CILi64EEENS7_ILi128EEENS7_ILi96EEEEEENS_10bfloat16_tEfNS_4arch4Sm80ELb0ELb1ELb0ELb1ELb0ELb0ELb0ELb0ELi2ELi2ELi4ELi2ELb0EEENS1_21CollectiveEpilogueBwdISB_SC_SE_Li256ELb1ELb0ELi2EEENS1_19SingleTileSchedulerILb1ELb0ELb0ELi128EEEEEEEEEvNT_6ParamsE)
        /*0170*/ 	.word	0x00000004


	//----- nvinfo : EIATTR_FRAME_SIZE
	.align		4
.L_72:
        /*0174*/ 	.byte	0x04, 0x11
        /*0176*/ 	.short	(.L_74 - .L_73)
	.align		4
.L_73:
        /*0178*/ 	.word	index@(_ZN7cutlass13device_kernelIN5flash19enable_sm80_to_sm89INS1_16FlashAttnBwdSm80INS1_25CollectiveMainloopBwdSm80ILi2ELi2EN4cute5tupleIJNS5_1CILi64EEENS7_ILi128EEENS7_ILi96EEEEEENS_10bfloat16_tEfNS_4arch4Sm80ELb0ELb1ELb0ELb1ELb0ELb0ELb0ELb0ELi2ELi2ELi4ELi2ELb0EEENS1_21CollectiveEpilogueBwdISB_SC_SE_Li256ELb1ELb0ELi2EEENS1_19SingleTileSchedulerILb1ELb0ELb0ELi128EEEEEEEEEvNT_6ParamsE)
        /*017c*/ 	.word	0x00000000


	//----- nvinfo : EIATTR_REGCOUNT
	.align		4
.L_74:
        /*0180*/ 	.byte	0x04, 0x2f
        /*0182*/ 	.short	(.L_76 - .L_75)
	.align		4
.L_75:
        /*0184*/ 	.word	index@(_ZN7cutlass13device_kernelIN5flash19enable_sm80_to_sm89INS1_16FlashAttnBwdSm80INS1_25CollectiveMainloopBwdSm80ILi2ELi2EN4cute5tupleIJNS5_1CILi64EEENS7_ILi128EEENS7_ILi96EEEEEENS_10bfloat16_tEfNS_4arch4Sm80ELb0ELb1ELb0ELb0ELb1ELb0ELb0ELb0ELi2ELi2ELi4ELi2ELb0EEENS1_24CollectiveEpilogueBwdGQAISB_fSE_Li256ELb0ELb1EEENS1_19SingleTileSchedulerILb0ELb0ELb0ELi128EEEEEEEEEvNT_6ParamsE)
        /*0188*/ 	.word	0x00000004


	//----- nvinfo : EIATTR_FRAME_SIZE
	.align		4
.L_76:
        /*018c*/ 	.byte	0x04, 0x11
        /*018e*/ 	.short	(.L_78 - .L_77)
	.align		4
.L_77:
        /*0190*/ 	.word	index@(_ZN7cutlass13device_kernelIN5flash19enable_sm80_to_sm89INS1_16FlashAttnBwdSm80INS1_25CollectiveMainloopBwdSm80ILi2ELi2EN4cute5tupleIJNS5_1CILi64EEENS7_ILi128EEENS7_ILi96EEEEEENS_10bfloat16_tEfNS_4arch4Sm80ELb0ELb1ELb0ELb0ELb1ELb0ELb0ELb0ELi2ELi2ELi4ELi2ELb0EEENS1_24CollectiveEpilogueBwdGQAISB_fSE_Li256ELb0ELb1EEENS1_19SingleTileSchedulerILb0ELb0ELb0ELi128EEEEEEEEEvNT_6ParamsE)
        /*0194*/ 	.word	0x00000000


	//----- nvinfo : EIATTR_REGCOUNT
	.align		4
.L_78:
        /*0198*/ 	.byte	0x04, 0x2f
        /*019a*/ 	.short	(.L_80 - .L_79)
	.align		4
.L_79:
        /*019c*/ 	.word	index@(_ZN7cutlass13device_kernelIN5flash19enable_sm80_to_sm89INS1_16FlashAttnBwdSm80INS1_25CollectiveMainloopBwdSm80ILi2ELi2EN4cute5tupleIJNS5_1CILi64EEENS7_ILi128EEENS7_ILi96EEEEEENS_10bfloat16_tEfNS_4arch4Sm80ELb0ELb1ELb0ELb0ELb0ELb0ELb0ELb0ELi2ELi2ELi4ELi2ELb0EEENS1_24CollectiveEpilogueBwdGQAISB_fSE_Li256ELb0ELb0EEENS1_19SingleTileSchedulerILb0ELb0ELb0ELi128EEEEEEEEEvNT_6ParamsE)
        /*01a0*/ 	.word	0x00000004


	//----- nvinfo : EIATTR_FRAME_SIZE
	.align		4
.L_80:
        /*01a4*/ 	.byte	0x04, 0x11
        /*01a6*/ 	.short	(.L_82 - .L_81)
	.align		4
.L_81:
        /*01a8*/ 	.word	index@(_ZN7cutlass13device_kernelIN5flash19enable_sm80_to_sm89INS1_16FlashAttnBwdSm80INS1_25CollectiveMainloopBwdSm80ILi2ELi2EN4cute5tupleIJNS5_1CILi64EEENS7_ILi128EEENS7_ILi96EEEEEENS_10bfloat16_tEfNS_4arch4Sm80ELb0ELb1ELb0ELb0ELb0ELb0ELb0ELb0ELi2ELi2ELi4ELi2ELb0EEENS1_24CollectiveEpilogueBwdGQAISB_fSE_Li256ELb0ELb0EEENS1_19SingleTileSchedulerILb0ELb0ELb0ELi128EEEEEEEEEvNT_6ParamsE)
        /*01ac*/ 	.word	0x00000000


	//----- nvinfo : EIATTR_REGCOUNT
	.align		4
.L_82:
        /*01b0*/ 	.byte	0x04, 0x2f
        /*01b2*/ 	.short	(.L_84 - .L_83)
	.align		4
.L_83:
        /*01b4*/ 	.word	index@(_ZN7cutlass13device_kernelIN5flash19enable_sm80_to_sm89INS1_16FlashAttnBwdSm80INS1_25CollectiveMainloopBwdSm80ILi2ELi2EN4cute5tupleIJNS5_1CILi64EEENS7_ILi128EEENS7_ILi96EEEEEENS_10bfloat16_tEfNS_4arch4Sm80ELb0ELb1ELb0ELb0ELb1ELb0ELb0ELb0ELi2ELi2ELi4ELi2ELb0EEENS1_21CollectiveEpilogueBwdISB_SC_SE_Li256ELb0ELb0ELi2EEENS1_19SingleTileSchedulerILb0ELb0ELb0ELi128EEEEEEEEEvNT_6ParamsE)
        /*01b8*/ 	.word	0x00000004


	//----- nvinfo : EIATTR_FRAME_SIZE
	.align		4
.L_84:
        /*01bc*/ 	.byte	0x04, 0x11
        /*01be*/ 	.short	(.L_86 - .L_85)
	.align		4
.L_85:
        /*01c0*/ 	.word	index@(_ZN7cutlass13device_kernelIN5flash19enable_sm80_to_sm89INS1_16FlashAttnBwdSm80INS1_25CollectiveMainloopBwdSm80ILi2ELi2EN4cute5tupleIJNS5_1CILi64EEENS7_ILi128EEENS7_ILi96EEEEEENS_10bfloat16_tEfNS_4arch4Sm80ELb0ELb1ELb0ELb0ELb1ELb0ELb0ELb0ELi2ELi2ELi4ELi2ELb0EEENS1_21CollectiveEpilogueBwdISB_SC_SE_Li256ELb0ELb0ELi2EEENS1_19SingleTileSchedulerILb0ELb0ELb0ELi128EEEEEEEEEvNT_6ParamsE)
        /*01c4*/ 	.word	0x00000000


	//----- nvinfo : EIATTR_REGCOUNT
	.align		4
.L_86:
        /*01c8*/ 	.byte	0x04, 0x2f
        /*01ca*/ 	.short	(.L_88 - .L_87)
	.align		4
.L_87:
        /*01cc*/ 	.word	index@(_ZN7cutlass13device_kernelIN5flash19enable_sm80_to_sm89INS1_16FlashAttnBwdSm80INS1_25CollectiveMainloopBwdSm80ILi2ELi2EN4cute5tupleIJNS5_1CILi64EEENS7_ILi128EEENS7_ILi96EEEEEENS_10bfloat16_tEfNS_4arch4Sm80ELb0ELb1ELb0ELb0ELb0ELb0ELb0ELb0ELi2ELi2ELi4ELi2ELb0EEENS1_21CollectiveEpilogueBwdISB_SC_SE_Li256ELb0ELb0ELi2EEENS1_19SingleTileSchedulerILb0ELb0ELb0ELi128EEEEEEEEEvNT_6ParamsE)
        /*01d0*/ 	.word	0x00000004


	//----- nvinfo : EIATTR_FRAME_SIZE
	.align		4
.L_88:
        /*01d4*/ 	.byte	0x04, 0x11
        /*01d6*/ 	.short	(.L_90 - .L_89)
	.align		4
.L_89:
        /*01d8*/ 	.word	index@(_ZN7cutlass13device_kernelIN5flash19enable_sm80_to_sm89INS1_16FlashAttnBwdSm80INS1_25CollectiveMainloopBwdSm80ILi2ELi2EN4cute5tupleIJNS5_1CILi64EEENS7_ILi128EEENS7_ILi96EEEEEENS_10bfloat16_tEfNS_4arch4Sm80ELb0ELb1ELb0ELb0ELb0ELb0ELb0ELb0ELi2ELi2ELi4ELi2ELb0EEENS1_21CollectiveEpilogueBwdISB_SC_SE_Li256ELb0ELb0ELi2EEENS1_19SingleTileSchedulerILb0ELb0ELb0ELi128EEEEEEEEEvNT_6ParamsE)
        /*01dc*/ 	.word	0x00000000


	//----- nvinfo : EIATTR_REGCOUNT
	.align		4
.L_90:
        /*01e0*/ 	.byte	0x04, 0x2f
        /*01e2*/ 	.short	(.L_92 - .L_91)
	.align		4
.L_91:
        /*01e4*/ 	.word	index@(_ZN7cutlass13device_kernelIN5flash19enable_sm80_to_sm89INS1_16FlashAttnBwdSm80INS1_25CollectiveMainloopBwdSm80ILi2ELi2EN4cute5tupleIJNS5_1CILi64EEENS7_ILi128EEENS7_ILi96EEEEEENS_10bfloat16_tEfNS_4arch4Sm80ELb0ELb0ELb0ELb1ELb1ELb0ELb0ELb0ELi2ELi2ELi4ELi2ELb0EEENS1_24CollectiveEpilogueBwdGQAISB_fSE_Li256ELb1ELb1EEENS1_19SingleTileSchedulerILb1ELb0ELb0ELi128EEEEEEEEEvNT_6ParamsE)
        /*01e8*/ 	.word	0x00000004


	//----- nvinfo : EIATTR_FRAME_SIZE
	.align		4
.L_92:
        /*01ec*/ 	.byte	0x04, 0x11
        /*01ee*/ 	.short	(.L_94 - .L_93)
	.align		4
.L_93:
        /*01f0*/ 	.word	index@(_ZN7cutlass13device_kernelIN5flash19enable_sm80_to_sm89INS1_16FlashAttnBwdSm80INS1_25CollectiveMainloopBwdSm80ILi2ELi2EN4cute5tupleIJNS5_1CILi64EEENS7_ILi128EEENS7_ILi96EEEEEENS_10bfloat16_tEfNS_4arch4Sm80ELb0ELb0ELb0ELb1ELb1ELb0ELb0ELb0ELi2ELi2ELi4ELi2ELb0EEENS1_24CollectiveEpilogueBwdGQAISB_fSE_Li256ELb1ELb1EEENS1_19SingleTileSchedulerILb1ELb0ELb0ELi128EEEEEEEEEvNT_6ParamsE)
        /*01f4*/ 	.word	0x00000000


	//----- nvinfo : EIATTR_REGCOUNT
	.align		4
.L_94:
        /*01f8*/ 	.byte	0x04, 0x2f
        /*01fa*/ 	.short	(.L_96 - .L_95)
	.align		4
.L_95:
        /*01fc*/ 	.word	index@(_ZN7cutlass13device_kernelIN5flash19enable_sm80_to_sm89INS1_16FlashAttnBwdSm80INS1_25CollectiveMainloopBwdSm80ILi2ELi2EN4cute5tupleIJNS5_1CILi64EEENS7_ILi128EEENS7_ILi96EEEEEENS_10bfloat16_tEfNS_4arch4Sm80ELb0ELb0ELb0ELb1ELb0ELb0ELb0ELb0ELi2ELi2ELi4ELi2ELb0EEENS1_24CollectiveEpilogueBwdGQAISB_fSE_Li256ELb1ELb0EEENS1_19SingleTileSchedulerILb1ELb0ELb0ELi128EEEEEEEEEvNT_6ParamsE)
        /*0200*/ 	.word	0x00000004


	//----- nvinfo : EIATTR_FRAME_SIZE
	.align		4
.L_96:
        /*0204*/ 	.byte	0x04, 0x11
        /*0206*/ 	.short	(.L_98 - .L_97)
	.align		4
.L_97:
        /*0208*/ 	.word	index@(_ZN7cutlass13device_kernelIN5flash19enable_sm80_to_sm89INS1_16FlashAttnBwdSm80INS1_25CollectiveMainloopBwdSm80ILi2ELi2EN4cute5tupleIJNS5_1CILi64EEENS7_ILi128EEENS7_ILi96EEEEEENS_10bfloat16_tEfNS_4arch4Sm80ELb0ELb0ELb0ELb1ELb0ELb0ELb0ELb0ELi2ELi2ELi4ELi2ELb0EEENS1_24CollectiveEpilogueBwdGQAISB_fSE_Li256ELb1ELb0EEENS1_19SingleTileSchedulerILb1ELb0ELb0ELi128EEEEEEEEEvNT_6ParamsE)
        /*020c*/ 	.word	0x00000000


	//----- nvinfo : EIATTR_REGCOUNT
	.align		4
.L_98:
        /*0210*/ 	.byte	0x04, 0x2f
        /*0212*/ 	.short	(.L_100 - .L_99)
	.align		4
.L_99:
        /*0214*/ 	.word	index@(_ZN7cutlass13device_kernelIN5flash19enable_sm80_to_sm89INS1_16FlashAttnBwdSm80INS1_25CollectiveMainloopBwdSm80ILi2ELi2EN4cute5tupleIJNS5_1CILi64EEENS7_ILi128EEENS7_ILi96EEEEEENS_10bfloat16_tEfNS_4arch4Sm80ELb0ELb0ELb0ELb1ELb1ELb0ELb0ELb0ELi2ELi2ELi4ELi2ELb0EEENS1_21CollectiveEpilogueBwdISB_SC_SE_Li256ELb1ELb0ELi2EEENS1_19SingleTileSchedulerILb1ELb0ELb0ELi128EEEEEEEEEvNT_6ParamsE)
        /*0218*/ 	.word	0x00000004


	//----- nvinfo : EIATTR_FRAME_SIZE
	.align		4
.L_100:
        /*021c*/ 	.byte	0x04, 0x11
        /*021e*/ 	.short	(.L_102 - .L_101)
	.align		4
.L_101:
        /*0220*/ 	.word	index@(_ZN7cutlass13device_kernelIN5flash19enable_sm80_to_sm89INS1_16FlashAttnBwdSm80INS1_25CollectiveMainloopBwdSm80ILi2ELi2EN4cute5tupleIJNS5_1CILi64EEENS7_ILi128EEENS7_ILi96EEEEEENS_10bfloat16_tEfNS_4arch4Sm80ELb0ELb0ELb0ELb1ELb1ELb0ELb0ELb0ELi2ELi2ELi4ELi2ELb0EEENS1_21CollectiveEpilogueBwdISB_SC_SE_Li256ELb1ELb0ELi2EEENS1_19SingleTileSchedulerILb1ELb0ELb0ELi128EEEEEEEEEvNT_6ParamsE)
        /*0224*/ 	.word	0x00000000


	//----- nvinfo : EIATTR_REGCOUNT
	.align		4
.L_102:
        /*0228*/ 	.byte	0x04, 0x2f
        /*022a*/ 	.short	(.L_104 - .L_103)
	.align		4
.L_103:
        /*022c*/ 	.word	index@(_ZN7cutlass13device_kernelIN5flash19enable_sm80_to_sm89INS1_16FlashAttnBwdSm80INS1_25CollectiveMainloopBwdSm80ILi2ELi2EN4cute5tupleIJNS5_1CILi64EEENS7_ILi128EEENS7_ILi96EEEEEENS_10bfloat16_tEfNS_4arch4Sm80ELb0ELb0ELb0ELb1ELb0ELb0ELb0ELb0ELi2ELi2ELi4ELi2ELb0EEENS1_21CollectiveEpilogueBwdISB_SC_SE_Li256ELb1ELb0ELi2EEENS1_19SingleTileSchedulerILb1ELb0ELb0ELi128EEEEEEEEEvNT_6ParamsE)
        /*0230*/ 	.word	0x00000004


	//----- nvinfo : EIATTR_FRAME_SIZE
	.align		4
.L_104:
        /*0234*/ 	.byte	0x04, 0x11
        /*0236*/ 	.short	(.L_106 - .L_105)
	.align		4
.L_105:
        /*0238*/ 	.word	index@(_ZN7cutlass13device_kernelIN5flash19enable_sm80_to_sm89INS1_16FlashAttnBwdSm80INS1_25CollectiveMainloopBwdSm80ILi2ELi2EN4cute5tupleIJNS5_1CILi64EEENS7_ILi128EEENS7_ILi96EEEEEENS_10bfloat16_tEfNS_4arch4Sm80ELb0ELb0ELb0ELb1ELb0ELb0ELb0ELb0ELi2ELi2ELi4ELi2ELb0EEENS1_21CollectiveEpilogueBwdISB_SC_SE_Li256ELb1ELb0ELi2EEENS1_19SingleTileSchedulerILb1ELb0ELb0ELi128EEEEEEEEEvNT_6ParamsE)
        /*023c*/ 	.word	0x00000000


	//----- nvinfo : EIATTR_REGCOUNT
	.align		4
.L_106:
        /*0240*/ 	.byte	0x04, 0x2f
        /*0242*/ 	.short	(.L_108 - .L_107)
	.align		4
.L_107:
        /*0244*/ 	.word	index@(_ZN7cutlass13device_kernelIN5flash19enable_sm80_to_sm89INS1_16FlashAttnBwdSm80INS1_25CollectiveMainloopBwdSm80ILi2ELi2EN4cute5tupleIJNS5_1CILi64EEENS7_ILi128EEENS7_ILi96EEEEEENS_10bfloat16_tEfNS_4arch4Sm80ELb0ELb0ELb0ELb0ELb1ELb0ELb0ELb0ELi2ELi2ELi4ELi2ELb0EEENS1_24CollectiveEpilogueBwdGQAISB_fSE_Li256ELb0ELb1EEENS1_19SingleTileSchedulerILb0ELb0ELb0ELi128EEEEEEEEEvNT_6ParamsE)
        /*0248*/ 	.word	0x00000004


	//----- nvinfo : EIATTR_FRAME_SIZE
	.align		4
.L_108:
        /*024c*/ 	.byte	0x04, 0x11
        /*024e*/ 	.short	(.L_110 - .L_109)
	.align		4
.L_109:
        /*0250*/ 	.word	index@(_ZN7cutlass13device_kernelIN5flash19enable_sm80_to_sm89INS1_16FlashAttnBwdSm80INS1_25CollectiveMainloopBwdSm80ILi2ELi2EN4cute5tupleIJNS5_1CILi64EEENS7_ILi128EEENS7_ILi96EEEEEENS_10bfloat16_tEfNS_4arch4Sm80ELb0ELb0ELb0ELb0ELb1ELb0ELb0ELb0ELi2ELi2ELi4ELi2ELb0EEENS1_24CollectiveEpilogueBwdGQAISB_fSE_Li256ELb0ELb1EEENS1_19SingleTileSchedulerILb0ELb0ELb0ELi128EEEEEEEEEvNT_6ParamsE)
        /*0254*/ 	.word	0x00000000


	//----- nvinfo : EIATTR_REGCOUNT
	.align		4
.L_110:
        /*0258*/ 	.byte	0x04, 0x2f
        /*025a*/ 	.short	(.L_112 - .L_111)
	.align		4
.L_111:
        /*025c*/ 	.word	index@(_ZN7cutlass13device_kernelIN5flash19enable_sm80_to_sm89INS1_16FlashAttnBwdSm80INS1_25CollectiveMainloopBwdSm80ILi2ELi2EN4cute5tupleIJNS5_1CILi64EEENS7_ILi128EEENS7_ILi96EEEEEENS_10bfloat16_tEfNS_4arch4Sm80ELb0ELb0ELb0ELb0ELb0ELb0ELb0ELb0ELi2ELi2ELi4ELi2ELb0EEENS1_24CollectiveEpilogueBwdGQAISB_fSE_Li256ELb0ELb0EEENS1_19SingleTileSchedulerILb0ELb0ELb0ELi128EEEEEEEEEvNT_6ParamsE)
        /*0260*/ 	.word	0x00000004


	//----- nvinfo : EIATTR_FRAME_SIZE
	.align		4
.L_112:
        /*0264*/ 	.byte	0x04, 0x11
        /*0266*/ 	.short	(.L_114 - .L_113)
	.align		4
.L_113:
        /*0268*/ 	.word	index@(_ZN7cutlass13device_kernelIN5flash19enable_sm80_to_sm89INS1_16FlashAttnBwdSm80INS1_25CollectiveMainloopBwdSm80ILi2ELi2EN4cute5tupleIJNS5_1CILi64EEENS7_ILi128EEENS7_ILi96EEEEEENS_10bfloat16_tEfNS_4arch4Sm80ELb0ELb0ELb0ELb0ELb0ELb0ELb0ELb0ELi2ELi2ELi4ELi2ELb0EEENS1_24CollectiveEpilogueBwdGQAISB_fSE_Li256ELb0ELb0EEENS1_19SingleTileSchedulerILb0ELb0ELb0ELi128EEEEEEEEEvNT_6ParamsE)
        /*026c*/ 	.word	0x00000000


	//----- nvinfo : EIATTR_REGCOUNT
	.align		4
.L_114:
        /*0270*/ 	.byte	0x04, 0x2f
        /*0272*/ 	.short	(.L_116 - .L_115)
	.align		4
.L_115:
        /*0274*/ 	.word	index@(_ZN7cutlass13device_kernelIN5flash19enable_sm80_to_sm89INS1_16FlashAttnBwdSm80INS1_25CollectiveMainloopBwdSm80ILi2ELi2EN4cute5tupleIJNS5_1CILi64EEENS7_ILi128EEENS7_ILi96EEEEEENS_10bfloat16_tEfNS_4arch4Sm80ELb0ELb0ELb0ELb0ELb1ELb0ELb0ELb0ELi2ELi2ELi4ELi2ELb0EEENS1_21CollectiveEpilogueBwdISB_SC_SE_Li256ELb0ELb0ELi2EEENS1_19SingleTileSchedulerILb0ELb0ELb0ELi128EEEEEEEEEvNT_6ParamsE)
        /*0278*/ 	.word	0x00000004


	//----- nvinfo : EIATTR_FRAME_SIZE
	.align		4
.L_116:
        /*027c*/ 	.byte	0x04, 0x11
        /*027e*/ 	.short	(.L_118 - .L_117)
	.align		4
.L_117:
        /*0280*/ 	.word	index@(_ZN7cutlass13device_kernelIN5flash19enable_sm80_to_sm89INS1_16FlashAttnBwdSm80INS1_25CollectiveMainloopBwdSm80ILi2ELi2EN4cute5tupleIJNS5_1CILi64EEENS7_ILi128EEENS7_ILi96EEEEEENS_10bfloat16_tEfNS_4arch4Sm80ELb0ELb0ELb0ELb0ELb1ELb0ELb0ELb0ELi2ELi2ELi4ELi2ELb0EEENS1_21CollectiveEpilogueBwdISB_SC_SE_Li256ELb0ELb0ELi2EEENS1_19SingleTileSchedulerILb0ELb0ELb0ELi128EEEEEEEEEvNT_6ParamsE)
        /*0284*/ 	.word	0x00000000


	//----- nvinfo : EIATTR_REGCOUNT
	.align		4
.L_118:
        /*0288*/ 	.byte	0x04, 0x2f
        /*028a*/ 	.short	(.L_120 - .L_119)
	.align		4
.L_119:
        /*028c*/ 	.word	index@(_ZN7cutlass13device_kernelIN5flash19enable_sm80_to_sm89INS1_16FlashAttnBwdSm80INS1_25CollectiveMainloopBwdSm80ILi2ELi2EN4cute5tupleIJNS5_1CILi64EEENS7_ILi128EEENS7_ILi96EEEEEENS_10bfloat16_tEfNS_4arch4Sm80ELb0ELb0ELb0ELb0ELb0ELb0ELb0ELb0ELi2ELi2ELi4ELi2ELb0EEENS1_21CollectiveEpilogueBwdISB_SC_SE_Li256ELb0ELb0ELi2EEENS1_19SingleTileSchedulerILb0ELb0ELb0ELi128EEEEEEEEEvNT_6ParamsE)
        /*0290*/ 	.word	0x00000004


	//----- nvinfo : EIATTR_FRAME_SIZE
	.align		4
.L_120:
        /*0294*/ 	.byte	0x04, 0x11
        /*0296*/ 	.short	(.L_122 - .L_121)
	.align		4
.L_121:
        /*0298*/ 	.word	index@(_ZN7cutlass13device_kernelIN5flash19enable_sm80_to_sm89INS1_16FlashAttnBwdSm80INS1_25CollectiveMainloopBwdSm80ILi2ELi2EN4cute5tupleIJNS5_1CILi64EEENS7_ILi128EEENS7_ILi96EEEEEENS_10bfloat16_tEfNS_4arch4Sm80ELb0ELb0ELb0ELb0ELb0ELb0ELb0ELb0ELi2ELi2ELi4ELi2ELb0EEENS1_21CollectiveEpilogueBwdISB_SC_SE_Li256ELb0ELb0ELi2EEENS1_19SingleTileSchedulerILb0ELb0ELb0ELi128EEEEEEEEEvNT_6ParamsE)
        /*029c*/ 	.word	0x00000000


	//----- nvinfo : EIATTR_REGCOUNT
	.align		4
.L_122:
        /*02a0*/ 	.byte	0x04, 0x2f
        /*02a2*/ 	.short	(.L_124 - .L_123)
	.align		4
.L_123:
        /*02a4*/ 	.word	index@(_ZN7cutlass13device_kernelIN5flash19enable_sm80_to_sm89INS1_16FlashAttnBwdSm80INS1_25CollectiveMainloopBwdSm80ILi2ELi1EN4cute5tupleIJNS5_1CILi64EEENS7_ILi128EEENS7_ILi96EEEEEENS_10bfloat16_tEfNS_4arch4Sm80ELb1ELb0ELb0ELb1ELb1ELb0ELb0ELb0ELi2ELi2ELi4ELi2ELb1EEENS1_24CollectiveEpilogueBwdGQAISB_fSE_Li256ELb1ELb1EEENS1_25SingleTileBwdLPTSchedulerILb1ELi128ELb1EEEEEEEEEvNT_6ParamsE)
        /*02a8*/ 	.word	0x00000004


	//----- nvinfo : EIATTR_FRAME_SIZE
	.align		4
.L_124:
        /*02ac*/ 	.byte	0x04, 0x11
        /*02ae*/ 	.short	(.L_126 - .L_125)
	.align		4
.L_125:
        /*02b0*/ 	.word	index@(_ZN7cutlass13device_kernelIN5flash19enable_sm80_to_sm89INS1_16FlashAttnBwdSm80INS1_25CollectiveMainloopBwdSm80ILi2ELi1EN4cute5tupleIJNS5_1CILi64EEENS7_ILi128EEENS7_ILi96EEEEEENS_10bfloat16_tEfNS_4arch4Sm80ELb1ELb0ELb0ELb1ELb1ELb0ELb0ELb0ELi2ELi2ELi4ELi2ELb1EEENS1_24CollectiveEpilogueBwdGQAISB_fSE_Li256ELb1ELb1EEENS1_25SingleTileBwdLPTSchedulerILb1ELi128ELb1EEEEEEEEEvNT_6ParamsE)
        /*02b4*/ 	.word	0x00000000


	//----- nvinfo : EIATTR_REGCOUNT
	.align		4
.L_126:
        /*02b8*/ 	.byte	0x04, 0x2f
        /*02ba*/ 	.short	(.L_128 - .L_127)
	.align		4
.L_127:
        /*02bc*/ 	.word	index@(_ZN7cutlass13device_kernelIN5flash19enable_sm80_to_sm89INS1_16FlashAttnBwdSm80INS1_25CollectiveMainloopBwdSm80ILi2ELi1EN4cute5tupleIJNS5_1CILi64EEENS7_ILi128EEENS7_ILi96EEEEEENS_10bfloat16_tEfNS_4arch4Sm80ELb1ELb0ELb0ELb1ELb0ELb0ELb0ELb0ELi2ELi2ELi4ELi2ELb1EEENS1_24CollectiveEpilogueBwdGQAISB_fSE_Li256ELb1ELb0EEENS1_25SingleTileBwdLPTSchedulerILb1ELi128ELb0EEEEEEEEEvNT_6ParamsE)
        /*02c0*/ 	.word	0x00000004


	//----- nvinfo : EIATTR_FRAME_SIZE
	.align		4
.L_128:
        /*02c4*/ 	.byte	0x04, 0x11
        /*02c6*/ 	.short	(.L_130 - .L_129)
	.align		4
.L_129:
        /*02c8*/ 	.word	index@(_ZN7cutlass13device_kernelIN5flash19enable_sm80_to_sm89INS1_16FlashAttnBwdSm80INS1_25CollectiveMainloopBwdSm80ILi2ELi1EN4cute5tupleIJNS5_1CILi64EEENS7_ILi128EEENS7_ILi96EEEEEENS_10bfloat16_tEfNS_4arch4Sm80ELb1ELb0ELb0ELb1ELb0ELb0ELb0ELb0ELi2ELi2ELi4ELi2ELb1EEENS1_24CollectiveEpilogueBwdGQAISB_fSE_Li256ELb1ELb0EEENS1_25SingleTileBwdLPTSchedulerILb1ELi128ELb0EEEEEEEEEvNT_6ParamsE)
        /*02cc*/ 	.word	0x00000000


	//----- nvinfo : EIATTR_REGCOUNT
	.align		4
.L_130:
        /*02d0*/ 	.byte	0x04, 0x2f
        /*02d2*/ 	.short	(.L_132 - .L_131)
	.align		4
.L_131:
        /*02d4*/ 	.word	index@(_ZN7cutlass13device_kernelIN5flash19enable_sm80_to_sm89INS1_16FlashAttnBwdSm80INS1_25CollectiveMainloopBwdSm80ILi2ELi1EN4cute5tupleIJNS5_1CILi64EEENS7_ILi128EEENS7_ILi96EEEEEENS_10bfloat16_tEfNS_4arch4Sm80ELb1ELb0ELb0ELb1ELb1ELb0ELb0ELb0ELi2ELi2ELi4ELi2ELb1EEENS1_21CollectiveEpilogueBwdISB_SC_SE_Li256ELb1ELb0ELi2EEENS1_25SingleTileBwdLPTSchedulerILb1ELi128ELb1EEEEEEEEEvNT_6ParamsE)
        /*02d8*/ 	.word	0x00000004


	//----- nvinfo : EIATTR_FRAME_SIZE
	.align		4
.L_132:
        /*02dc*/ 	.byte	0x04, 0x11
        /*02de*/ 	.short	(.L_134 - .L_133)
	.align		4
.L_133:
        /*02e0*/ 	.word	index@(_ZN7cutlass13device_kernelIN5flash19enable_sm80_to_sm89INS1_16FlashAttnBwdSm80INS1_25CollectiveMainloopBwdSm80ILi2ELi1EN4cute5tupleIJNS5_1CILi64EEENS7_ILi128EEENS7_ILi96EEEEEENS_10bfloat16_tEfNS_4arch4Sm80ELb1ELb0ELb0ELb1ELb1ELb0ELb0ELb0ELi2ELi2ELi4ELi2ELb1EEENS1_21CollectiveEpilogueBwdISB_SC_SE_Li256ELb1ELb0ELi2EEENS1_25SingleTileBwdLPTSchedulerILb1ELi128ELb1EEEEEEEEEvNT_6ParamsE)
        /*02e4*/ 	.word	0x00000000


	//----- nvinfo : EIATTR_REGCOUNT
	.align		4
.L_134:
        /*02e8*/ 	.byte	0x04, 0x2f
        /*02ea*/ 	.short	(.L_136 - .L_135)
	.align		4
.L_135:
        /*02ec*/ 	.word	index@(_ZN7cutlass13device_kernelIN5flash19enable_sm80_to_sm89INS1_16FlashAttnBwdSm80INS1_25CollectiveMainloopBwdSm80ILi2ELi1EN4cute5tupleIJNS5_1CILi64EEENS7_ILi128EEENS7_ILi96EEEEEENS_10bfloat16_tEfNS_4arch4Sm80ELb1ELb0ELb0ELb1ELb0ELb0ELb0ELb0ELi2ELi2ELi4ELi2ELb1EEENS1_21CollectiveEpilogueBwdISB_SC_SE_Li256ELb1ELb0ELi2EEENS1_25SingleTileBwdLPTSchedulerILb1ELi128ELb0EEEEEEEEEvNT_6ParamsE)
        /*02f0*/ 	.word	0x00000004


	//----- nvinfo : EIATTR_FRAME_SIZE
	.align		4
.L_136:
        /*02f4*/ 	.byte	0x04, 0x11
        /*02f6*/ 	.short	(.L_138 - .L_137)
	.align		4
.L_137:
        /*02f8*/ 	.word	index@(_ZN7cutlass13device_kernelIN5flash19enable_sm80_to_sm89INS1_16FlashAttnBwdSm80INS1_25CollectiveMainloopBwdSm80ILi2ELi1EN4cute5tupleIJNS5_1CILi64EEENS7_ILi128EEENS7_ILi96EEEEEENS_10bfloat16_tEfNS_4arch4Sm80ELb1ELb0ELb0ELb1ELb0ELb0ELb0ELb0ELi2ELi2ELi4ELi2ELb1EEENS1_21CollectiveEpilogueBwdISB_SC_SE_Li256ELb1ELb0ELi2EEENS1_25SingleTileBwdLPTSchedulerILb1ELi128ELb0EEEEEEEEEvNT_6ParamsE)
        /*02fc*/ 	.word	0x00000000


	//----- nvinfo : EIATTR_REGCOUNT
	.align		4
.L_138:
        /*0300*/ 	.byte	0x04, 0x2f
        /*0302*/ 	.short	(.L_140 - .L_139)
	.align		4
.L_139:
        /*0304*/ 	.word	index@(_ZN7cutlass13device_kernelIN5flash19enable_sm80_to_sm89INS1_16FlashAttnBwdSm80INS1_25CollectiveMainloopBwdSm80ILi2ELi1EN4cute5tupleIJNS5_1CILi64EEENS7_ILi128EEENS7_ILi96EEEEEENS_10bfloat16_tEfNS_4arch4Sm80ELb1ELb0ELb0ELb0ELb1ELb0ELb0ELb0ELi2ELi2ELi4ELi2ELb1EEENS1_24CollectiveEpilogueBwdGQAISB_fSE_Li256ELb0ELb1EEENS1_25SingleTileBwdLPTSchedulerILb0ELi128ELb1EEEEEEEEEvNT_6ParamsE)
        /*0308*/ 	.word	0x00000004


	//----- nvinfo : EIATTR_FRAME_SIZE
	.align		4
.L_140:
        /*030c*/ 	.byte	0x04, 0x11
        /*030e*/ 	.short	(.L_142 - .L_141)
	.align		4
.L_141:
        /*0310*/ 	.word	index@(_ZN7cutlass13device_kernelIN5flash19enable_sm80_to_sm89INS1_16FlashAttnBwdSm80INS1_25CollectiveMainloopBwdSm80ILi2ELi1EN4cute5tupleIJNS5_1CILi64EEENS7_ILi128EEENS7_ILi96EEEEEENS_10bfloat16_tEfNS_4arch4Sm80ELb1ELb0ELb0ELb0ELb1ELb0ELb0ELb0ELi2ELi2ELi4ELi2ELb1EEENS1_24CollectiveEpilogueBwdGQAISB_fSE_Li256ELb0ELb1EEENS1_25SingleTileBwdLPTSchedulerILb0ELi128ELb1EEEEEEEEEvNT_6ParamsE)
        /*0314*/ 	.word	0x00000000


	//----- nvinfo : EIATTR_REGCOUNT
	.align		4
.L_142:
        /*0318*/ 	.byte	0x04, 0x2f
        /*031a*/ 	.short	(.L_144 - .L_143)
	.align		4
.L_143:
        /*031c*/ 	.word	index@(_ZN7cutlass13device_kernelIN5flash19enable_sm80_to_sm89INS1_16FlashAttnBwdSm80INS1_25CollectiveMainloopBwdSm80ILi2ELi1EN4cute5tupleIJNS5_1CILi64EEENS7_ILi128EEENS7_ILi96EEEEEENS_10bfloat16_tEfNS_4arch4Sm80ELb1ELb0ELb0ELb0ELb0ELb0ELb0ELb0ELi2ELi2ELi4ELi2ELb1EEENS1_24CollectiveEpilogueBwdGQAISB_fSE_Li256ELb0ELb0EEENS1_25SingleTileBwdLPTSchedulerILb0ELi128ELb0EEEEEEEEEvNT_6ParamsE)
        /*0320*/ 	.word	0x00000004


	//----- nvinfo : EIATTR_FRAME_SIZE
	.align		4
.L_144:
        /*0324*/ 	.byte	0x04, 0x11
        /*0326*/ 	.short	(.L_146 - .L_145)
	.align		4
.L_145:
        /*0328*/ 	.word	index@(_ZN7cutlass13device_kernelIN5flash19enable_sm80_to_sm89INS1_16FlashAttnBwdSm80INS1_25CollectiveMainloopBwdSm80ILi2ELi1EN4cute5tupleIJNS5_1CILi64EEENS7_ILi128EEENS7_ILi96EEEEEENS_10bfloat16_tEfNS_4arch4Sm80ELb1ELb0ELb0ELb0ELb0ELb0ELb0ELb0ELi2ELi2ELi4ELi2ELb1EEENS1_24CollectiveEpilogueBwdGQAISB_fSE_Li256ELb0ELb0EEENS1_25SingleTileBwdLPTSchedulerILb0ELi128ELb0EEEEEEEEEvNT_6ParamsE)
        /*032c*/ 	.word	0x00000000


	//----- nvinfo : EIATTR_REGCOUNT
	.align		4
.L_146:
        /*0330*/ 	.byte	0x04, 0x2f
        /*0332*/ 	.short	(.L_148 - .L_147)
	.align		4
.L_147:
        /*0334*/ 	.word	index@(_ZN7cutlass13device_kernelIN5flash19enable_sm80_to_sm89INS1_16FlashAttnBwdSm80INS1_25CollectiveMainloopBwdSm80ILi2ELi1EN4cute5tupleIJNS5_1CILi64EEENS7_ILi128EEENS7_ILi96EEEEEENS_10bfloat16_tEfNS_4arch4Sm80ELb1ELb0ELb0ELb0ELb1ELb0ELb0ELb0ELi2ELi2ELi4ELi2ELb1EEENS1_21CollectiveEpilogueBwdISB_SC_SE_Li256ELb0ELb0ELi2EEENS1_25SingleTileBwdLPTSchedulerILb0ELi128ELb1EEEEEEEEEvNT_6ParamsE)
        /*0338*/ 	.word	0x00000004


	//----- nvinfo : EIATTR_FRAME_SIZE
	.align		4
.L_148:
        /*033c*/ 	.byte	0x04, 0x11
        /*033e*/ 	.short	(.L_150 - .L_149)
	.align		4
.L_149:
        /*0340*/ 	.word	index@(_ZN7cutlass13device_kernelIN5flash19enable_sm80_to_sm89INS1_16FlashAttnBwdSm80INS1_25CollectiveMainloopBwdSm80ILi2ELi1EN4cute5tupleIJNS5_1CILi64EEENS7_ILi128EEENS7_ILi96EEEEEENS_10bfloat16_tEfNS_4arch4Sm80ELb1ELb0ELb0ELb0ELb1ELb0ELb0ELb0ELi2ELi2ELi4ELi2ELb1EEENS1_21CollectiveEpilogueBwdISB_SC_SE_Li256ELb0ELb0ELi2EEENS1_25SingleTileBwdLPTSchedulerILb0ELi128ELb1EEEEEEEEEvNT_6ParamsE)
        /*0344*/ 	.word	0x00000000


	//----- nvinfo : EIATTR_REGCOUNT
	.align		4
.L_150:
        /*0348*/ 	.byte	0x04, 0x2f
        /*034a*/ 	.short	(.L_152 - .L_151)
	.align		4
.L_151:
        /*034c*/ 	.word	index@(_ZN7cutlass13device_kernelIN5flash19enable_sm80_to_sm89INS1_16FlashAttnBwdSm80INS1_25CollectiveMainloopBwdSm80ILi2ELi1EN4cute5tupleIJNS5_1CILi64EEENS7_ILi128EEENS7_ILi96EEEEEENS_10bfloat16_tEfNS_4arch4Sm80ELb1ELb0ELb0ELb0ELb0ELb0ELb0ELb0ELi2ELi2ELi4ELi2ELb1EEENS1_21CollectiveEpilogueBwdISB_SC_SE_Li256ELb0ELb0ELi2EEENS1_25SingleTileBwdLPTSchedulerILb0ELi128ELb0EEEEEEEEEvNT_6ParamsE)
        /*0350*/ 	.word	0x00000004


	//----- nvinfo : EIATTR_FRAME_SIZE
	.align		4
.L_152:
        /*0354*/ 	.byte	0x04, 0x11
        /*0356*/ 	.short	(.L_154 - .L_153)
	.align		4
.L_153:
        /*0358*/ 	.word	index@(_ZN7cutlass13device_kernelIN5flash19enable_sm80_to_sm89INS1_16FlashAttnBwdSm80INS1_25CollectiveMainloopBwdSm80ILi2ELi1EN4cute5tupleIJNS5_1CILi64EEENS7_ILi128EEENS7_ILi96EEEEEENS_10bfloat16_tEfNS_4arch4Sm80ELb1ELb0ELb0ELb0ELb0ELb0ELb0ELb0ELi2ELi2ELi4ELi2ELb1EEENS1_21CollectiveEpilogueBwdISB_SC_SE_Li256ELb0ELb0ELi2EEENS1_25SingleTileBwdLPTSchedulerILb0ELi128ELb0EEEEEEEEEvNT_6ParamsE)
        /*035c*/ 	.word	0x00000000


	//----- nvinfo : EIATTR_REGCOUNT
	.align		4
.L_154:
        /*0360*/ 	.byte	0x04, 0x2f
        /*0362*/ 	.short	(.L_156 - .L_155)
	.align		4
.L_155:
        /*0364*/ 	.word	index@(_ZN7cutlass13device_kernelIN5flash19enable_sm80_to_sm89INS1_16FlashAttnBwdSm80INS1_25CollectiveMainloopBwdSm80ILi2ELi1EN4cute5tupleIJNS5_1CILi64EEENS7_ILi128EEENS7_ILi96EEEEEENS_10bfloat16_tEfNS_4arch4Sm80ELb0ELb1ELb0ELb1ELb1ELb0ELb0ELb0ELi2ELi2ELi4ELi2ELb1EEENS1_24CollectiveEpilogueBwdGQAISB_fSE_Li256ELb1ELb1EEENS1_19SingleTileSchedulerILb1ELb0ELb0ELi128EEEEEEEEEvNT_6ParamsE)
        /*0368*/ 	.word	0x00000004


	//----- nvinfo : EIATTR_FRAME_SIZE
	.align		4
.L_156:
        /*036c*/ 	.byte	0x04, 0x11
        /*036e*/ 	.short	(.L_158 - .L_157)
	.align		4
.L_157:
        /*0370*/ 	.word	index@(_ZN7cutlass13device_kernelIN5flash19enable_sm80_to_sm89INS1_16FlashAttnBwdSm80INS1_25CollectiveMainloopBwdSm80ILi2ELi1EN4cute5tupleIJNS5_1CILi64EEENS7_ILi128EEENS7_ILi96EEEEEENS_10bfloat16_tEfNS_4arch4Sm80ELb0ELb1ELb0ELb1ELb1ELb0ELb0ELb0ELi2ELi2ELi4ELi2ELb1EEENS1_24CollectiveEpilogueBwdGQAISB_fSE_Li256ELb1ELb1EEENS1_19SingleTileSchedulerILb1ELb0ELb0ELi128EEEEEEEEEvNT_6ParamsE)
        /*0374*/ 	.word	0x00000000


	//----- nvinfo : EIATTR_REGCOUNT
	.align		4
.L_158:
        /*0378*/ 	.byte	0x04, 0x2f
        /*037a*/ 	.short	(.L_160 - .L_159)
	.align		4
.L_159:
        /*037c*/ 	.word	index@(_ZN7cutlass13device_kernelIN5flash19enable_sm80_to_sm89INS1_16FlashAttnBwdSm80INS1_25CollectiveMainloopBwdSm80ILi2ELi1EN4cute5tupleIJNS5_1CILi64EEENS7_ILi128EEENS7_ILi96EEEEEENS_10bfloat16_tEfNS_4arch4Sm80ELb0ELb1ELb0ELb1ELb0ELb0ELb0ELb0ELi2ELi2ELi4ELi2ELb1EEENS1_24CollectiveEpilogueBwdGQAISB_fSE_Li256ELb1ELb0EEENS1_19SingleTileSchedulerILb1ELb0ELb0ELi128EEEEEEEEEvNT_6ParamsE)
        /*0380*/ 	.word	0x00000004


	//----- nvinfo : EIATTR_FRAME_SIZE
	.align		4
.L_160:
        /*0384*/ 	.byte	0x04, 0x11
        /*0386*/ 	.short	(.L_162 - .L_161)
	.align		4
.L_161:
        /*0388*/ 	.word	index@(_ZN7cutlass13device_kernelIN5flash19enable_sm80_to_sm89INS1_16FlashAttnBwdSm80INS1_25CollectiveMainloopBwdSm80ILi2ELi1EN4cute5tupleIJNS5_1CILi64EEENS7_ILi128EEENS7_ILi96EEEEEENS_10bfloat16_tEfNS_4arch4Sm80ELb0ELb1ELb0ELb1ELb0ELb0ELb0ELb0ELi2ELi2ELi4ELi2ELb1EEENS1_24CollectiveEpilogueBwdGQAISB_fSE_Li256ELb1ELb0EEENS1_19SingleTileSchedulerILb1ELb0ELb0ELi128EEEEEEEEEvNT_6ParamsE)
        /*038c*/ 	.word	0x00000000


	//----- nvinfo : EIATTR_REGCOUNT
	.align		4
.L_162:
        /*0390*/ 	.byte	0x04, 0x2f
        /*0392*/ 	.short	(.L_164 - .L_163)
	.align		4
.L_163:
        /*0394*/ 	.word	index@(_ZN7cutlass13device_kernelIN5flash19enable_sm80_to_sm89INS1_16FlashAttnBwdSm80INS1_25CollectiveMainloopBwdSm80ILi2ELi1EN4cute5tupleIJNS5_1CILi64EEENS7_ILi128EEENS7_ILi96EEEEEENS_10bfloat16_tEfNS_4arch4Sm80ELb0ELb1ELb0ELb1ELb1ELb0ELb0ELb0ELi2ELi2ELi4ELi2ELb1EEENS1_21CollectiveEpilogueBwdISB_SC_SE_Li256ELb1ELb0ELi2EEENS1_19SingleTileSchedulerILb1ELb0ELb0ELi128EEEEEEEEEvNT_6ParamsE)
        /*0398*/ 	.word	0x00000004


	//----- nvinfo : EIATTR_FRAME_SIZE
	.align		4
.L_164:
        /*039c*/ 	.byte	0x04, 0x11
        /*039e*/ 	.short	(.L_166 - .L_165)
	.align		4
.L_165:
        /*03a0*/ 	.word	index@(_ZN7cutlass13device_kernelIN5flash19enable_sm80_to_sm89INS1_16FlashAttnBwdSm80INS1_25CollectiveMainloopBwdSm80ILi2ELi1EN4cute5tupleIJNS5_1CILi64EEENS7_ILi128EEENS7_ILi96EEEEEENS_10bfloat16_tEfNS_4arch4Sm80ELb0ELb1ELb0ELb1ELb1ELb0ELb0ELb0ELi2ELi2ELi4ELi2ELb1EEENS1_21CollectiveEpilogueBwdISB_SC_SE_Li256ELb1ELb0ELi2EEENS1_19SingleTileSchedulerILb1ELb0ELb0ELi128EEEEEEEEEvNT_6ParamsE)
        /*03a4*/ 	.word	0x00000000


	//----- nvinfo : EIATTR_REGCOUNT
	.align		4
.L_166:
        /*03a8*/ 	.byte	0x04, 0x2f
        /*03aa*/ 	.short	(.L_168 - .L_167)
	.align		4
.L_167:
        /*03ac*/ 	.word	index@(_ZN7cutlass13device_kernelIN5flash19enable_sm80_to_sm89INS1_16FlashAttnBwdSm80INS1_25CollectiveMainloopBwdSm80ILi2ELi1EN4cute5tupleIJNS5_1CILi64EEENS7_ILi128EEENS7_ILi96EEEEEENS_10bfloat16_tEfNS_4arch4Sm80ELb0ELb1ELb0ELb1ELb0ELb0ELb0ELb0ELi2ELi2ELi4ELi2ELb1EEENS1_21CollectiveEpilogueBwdISB_SC_SE_Li256ELb1ELb0ELi2EEENS1_19SingleTileSchedulerILb1ELb0ELb0ELi128EEEEEEEEEvNT_6ParamsE)
        /*03b0*/ 	.word	0x00000004


	//----- nvinfo : EIATTR_FRAME_SIZE
	.align		4
.L_168:
        /*03b4*/ 	.byte	0x04, 0x11
        /*03b6*/ 	.short	(.L_170 - .L_169)
	.align		4
.L_169:
        /*03b8*/ 	.word	index@(_ZN7cutlass13device_kernelIN5flash19enable_sm80_to_sm89INS1_16FlashAttnBwdSm80INS1_25CollectiveMainloopBwdSm80ILi2ELi1EN4cute5tupleIJNS5_1CILi64EEENS7_ILi128EEENS7_ILi96EEEEEENS_10bfloat16_tEfNS_4arch4Sm80ELb0ELb1ELb0ELb1ELb0ELb0ELb0ELb0ELi2ELi2ELi4ELi2ELb1EEENS1_21CollectiveEpilogueBwdISB_SC_SE_Li256ELb1ELb0ELi2EEENS1_19SingleTileSchedulerILb1ELb0ELb0ELi128EEEEEEEEEvNT_6ParamsE)
        /*03bc*/ 	.word	0x00000000


	//----- nvinfo : EIATTR_REGCOUNT
	.align		4
.L_170:
        /*03c0*/ 	.byte	0x04, 0x2f
        /*03c2*/ 	.short	(.L_172 - .L_171)
	.align		4
.L_171:
        /*03c4*/ 	.word	index@(_ZN7cutlass13device_kernelIN5flash19enable_sm80_to_sm89INS1_16FlashAttnBwdSm80INS1_25CollectiveMainloopBwdSm80ILi2ELi1EN4cute5tupleIJNS5_1CILi64EEENS7_ILi128EEENS7_ILi96EEEEEENS_10bfloat16_tEfNS_4arch4Sm80ELb0ELb1ELb0ELb0ELb1ELb0ELb0ELb0ELi2ELi2ELi4ELi2ELb1EEENS1_24CollectiveEpilogueBwdGQAISB_fSE_Li256ELb0ELb1EEENS1_19SingleTileSchedulerILb0ELb0ELb0ELi128EEEEEEEEEvNT_6ParamsE)
        /*03c8*/ 	.word	0x00000004


	//----- nvinfo : EIATTR_FRAME_SIZE
	.align		4
.L_172:
        /*03cc*/ 	.byte	0x04, 0x11
        /*03ce*/ 	.short	(.L_174 - .L_173)
	.align		4
.L_173:
        /*03d0*/ 	.word	index@(_ZN7cutlass13device_kernelIN5flash19enable_sm80_to_sm89INS1_16FlashAttnBwdSm80INS1_25CollectiveMainloopBwdSm80ILi2ELi1EN4cute5tupleIJNS5_1CILi64EEENS7_ILi128EEENS7_ILi96EEEEEENS_10bfloat16_tEfNS_4arch4Sm80ELb0ELb1ELb0ELb0ELb1ELb0ELb0ELb0ELi2ELi2ELi4ELi2ELb1EEENS1_24CollectiveEpilogueBwdGQAISB_fSE_Li256ELb0ELb1EEENS1_19SingleTileSchedulerILb0ELb0ELb0ELi128EEEEEEEEEvNT_6ParamsE)
        /*03d4*/ 	.word	0x00000000


	//----- nvinfo : EIATTR_REGCOUNT
	.align		4
.L_174:
        /*03d8*/ 	.byte	0x04, 0x2f
        /*03da*/ 	.short	(.L_176 - .L_175)
	.align		4
.L_175:
        /*03dc*/ 	.word	index@(_ZN7cutlass13device_kernelIN5flash19enable_sm80_to_sm89INS1_16FlashAttnBwdSm80INS1_25CollectiveMainloopBwdSm80ILi2ELi1EN4cute5tupleIJNS5_1CILi64EEENS7_ILi128EEENS7_ILi96EEEEEENS_10bfloat16_tEfNS_4arch4Sm80ELb0ELb1ELb0ELb0ELb0ELb0ELb0ELb0ELi2ELi2ELi4ELi2ELb1EEENS1_24CollectiveEpilogueBwdGQAISB_fSE_Li256ELb0ELb0EEENS1_19SingleTileSchedulerILb0ELb0ELb0ELi128EEEEEEEEEvNT_6ParamsE)
        /*03e0*/ 	.word	0x00000004


	//----- nvinfo : EIATTR_FRAME_SIZE
	.align		4
.L_176:
        /*03e4*/ 	.byte	0x04, 0x11
        /*03e6*/ 	.short	(.L_178 - .L_177)
	.align		4
.L_177:
        /*03e8*/ 	.word	index@(_ZN7cutlass13device_kernelIN5flash19enable_sm80_to_sm89INS1_16FlashAttnBwdSm80INS1_25CollectiveMainloopBwdSm80ILi2ELi1EN4cute5tupleIJNS5_1CILi64EEENS7_ILi128EEENS7_ILi96EEEEEENS_10bfloat16_tEfNS_4arch4Sm80ELb0ELb1ELb0ELb0ELb0ELb0ELb0ELb0ELi2ELi2ELi4ELi2ELb1EEENS1_24CollectiveEpilogueBwdGQAISB_fSE_Li256ELb0ELb0EEENS1_19SingleTileSchedulerILb0ELb0ELb0ELi128EEEEEEEEEvNT_6ParamsE)
        /*03ec*/ 	.word	0x00000000


	//----- nvinfo : EIATTR_REGCOUNT
	.align		4
.L_178:
        /*03f0*/ 	.byte	0x04, 0x2f
        /*03f2*/ 	.short	(.L_180 - .L_179)
	.align		4
.L_179:
        /*03f4*/ 	.word	index@(_ZN7cutlass13device_kernelIN5flash19enable_sm80_to_sm89INS1_16FlashAttnBwdSm80INS1_25CollectiveMainloopBwdSm80ILi2ELi1EN4cute5tupleIJNS5_1CILi64EEENS7_ILi128EEENS7_ILi96EEEEEENS_10bfloat16_tEfNS_4arch4Sm80ELb0ELb1ELb0ELb0ELb1ELb0ELb0ELb0ELi2ELi2ELi4ELi2ELb1EEENS1_21CollectiveEpilogueBwdISB_SC_SE_Li256ELb0ELb0ELi2EEENS1_19SingleTileSchedulerILb0ELb0ELb0ELi128EEEEEEEEEvNT_6ParamsE)
        /*03f8*/ 	.word	0x00000004


	//----- nvinfo : EIATTR_FRAME_SIZE
	.align		4
.L_180:
        /*03fc*/ 	.byte	0x04, 0x11
        /*03fe*/ 	.short	(.L_182 - .L_181)
	.align		4
.L_181:
        /*0400*/ 	.word	index@(_ZN7cutlass13device_kernelIN5flash19enable_sm80_to_sm89INS1_16FlashAttnBwdSm80INS1_25CollectiveMainloopBwdSm80ILi2ELi1EN4cute5tupleIJNS5_1CILi64EEENS7_ILi128EEENS7_ILi96EEEEEENS_10bfloat16_tEfNS_4arch4Sm80ELb0ELb1ELb0ELb0ELb1ELb0ELb0ELb0ELi2ELi2ELi4ELi2ELb1EEENS1_21CollectiveEpilogueBwdISB_SC_SE_Li256ELb0ELb0ELi2EEENS1_19SingleTileSchedulerILb0ELb0ELb0ELi128EEEEEEEEEvNT_6ParamsE)
        /*0404*/ 	.word	0x00000000


	//----- nvinfo : EIATTR_REGCOUNT
	.align		4
.L_182:
        /*0408*/ 	.byte	0x04, 0x2f
        /*040a*/ 	.short	(.L_184 - .L_183)
	.align		4
.L_183:
        /*040c*/ 	.word	index@(_ZN7cutlass13device_kernelIN5flash19enable_sm80_to_sm89INS1_16FlashAttnBwdSm80INS1_25CollectiveMainloopBwdSm80ILi2ELi1EN4cute5tupleIJNS5_1CILi64EEENS7_ILi128EEENS7_ILi96EEEEEENS_10bfloat16_tEfNS_4arch4Sm80ELb0ELb1ELb0ELb0ELb0ELb0ELb0ELb0ELi2ELi2ELi4ELi2ELb1EEENS1_21CollectiveEpilogueBwdISB_SC_SE_Li256ELb0ELb0ELi2EEENS1_19SingleTileSchedulerILb0ELb0ELb0ELi128EEEEEEEEEvNT_6ParamsE)
        /*0410*/ 	.word	0x00000004


	//----- nvinfo : EIATTR_FRAME_SIZE
	.align		4
.L_184:
        /*0414*/ 	.byte	0x04, 0x11
        /*0416*/ 	.short	(.L_186 - .L_185)
	.align		4
.L_185:
        /*0418*/ 	.word	index@(_ZN7cutlass13device_kernelIN5flash19enable_sm80_to_sm89INS1_16FlashAttnBwdSm80INS1_25CollectiveMainloopBwdSm80ILi2ELi1EN4cute5tupleIJNS5_1CILi64EEENS7_ILi128EEENS7_ILi96EEEEEENS_10bfloat16_tEfNS_4arch4Sm80ELb0ELb1ELb0ELb0ELb0ELb0ELb0ELb0ELi2ELi2ELi4ELi2ELb1EEENS1_21CollectiveEpilogueBwdISB_SC_SE_Li256ELb0ELb0ELi2EEENS1_19SingleTileSchedulerILb0ELb0ELb0ELi128EEEEEEEEEvNT_6ParamsE)
        /*041c*/ 	.word	0x00000000


	//----- nvinfo : EIATTR_REGCOUNT
	.align		4
.L_186:
        /*0420*/ 	.byte	0x04, 0x2f
        /*0422*/ 	.short	(.L_188 - .L_187)
	.align		4
.L_187:
        /*0424*/ 	.word	index@(_ZN7cutlass13device_kernelIN5flash19enable_sm80_to_sm89INS1_16FlashAttnBwdSm80INS1_25CollectiveMainloopBwdSm80ILi2ELi1EN4cute5tupleIJNS5_1CILi64EEENS7_ILi128EEENS7_ILi96EEEEEENS_10bfloat16_tEfNS_4arch4Sm80ELb0ELb0ELb0ELb1ELb1ELb0ELb0ELb0ELi2ELi2ELi4ELi2ELb1EEENS1_24CollectiveEpilogueBwdGQAISB_fSE_Li256ELb1ELb1EEENS1_19SingleTileSchedulerILb1ELb0ELb0ELi128EEEEEEEEEvNT_6ParamsE)
        /*0428*/ 	.word	0x00000004


	//----- nvinfo : EIATTR_FRAME_SIZE
	.align		4
.L_188:
        /*042c*/ 	.byte	0x04, 0x11
        /*042e*/ 	.short	(.L_190 - .L_189)
	.align		4
.L_189:
        /*0430*/ 	.word	index@(_ZN7cutlass13device_kernelIN5flash19enable_sm80_to_sm89INS1_16FlashAttnBwdSm80INS1_25CollectiveMainloopBwdSm80ILi2ELi1EN4cute5tupleIJNS5_1CILi64EEENS7_ILi128EEENS7_ILi96EEEEEENS_10bfloat16_tEfNS_4arch4Sm80ELb0ELb0ELb0ELb1ELb1ELb0ELb0ELb0ELi2ELi2ELi4ELi2ELb1EEENS1_24CollectiveEpilogueBwdGQAISB_fSE_Li256ELb1ELb1EEENS1_19SingleTileSchedulerILb1ELb0ELb0ELi128EEEEEEEEEvNT_6ParamsE)
        /*0434*/ 	.word	0x00000000


	//----- nvinfo : EIATTR_REGCOUNT
	.align		4
.L_190:
        /*0438*/ 	.byte	0x04, 0x2f
        /*043a*/ 	.short	(.L_192 - .L_191)
	.align		4
.L_191:
        /*043c*/ 	.word	index@(_ZN7cutlass13device_kernelIN5flash19enable_sm80_to_sm89INS1_16FlashAttnBwdSm80INS1_25CollectiveMainloopBwdSm80ILi2ELi1EN4cute5tupleIJNS5_1CILi64EEENS7_ILi128EEENS7_ILi96EEEEEENS_10bfloat16_tEfNS_4arch4Sm80ELb0ELb0ELb0ELb1ELb0ELb0ELb0ELb0ELi2ELi2ELi4ELi2ELb1EEENS1_24CollectiveEpilogueBwdGQAISB_fSE_Li256ELb1ELb0EEENS1_19SingleTileSchedulerILb1ELb0ELb0ELi128EEEEEEEEEvNT_6ParamsE)
        /*0440*/ 	.word	0x00000004


	//----- nvinfo : EIATTR_FRAME_SIZE
	.align		4
.L_192:
        /*0444*/ 	.byte	0x04, 0x11
        /*0446*/ 	.short	(.L_194 - .L_193)
	.align		4
.L_193:
        /*0448*/ 	.word	index@(_ZN7cutlass13device_kernelIN5flash19enable_sm80_to_sm89INS1_16FlashAttnBwdSm80INS1_25CollectiveMainloopBwdSm80ILi2ELi1EN4cute5tupleIJNS5_1CILi64EEENS7_ILi128EEENS7_ILi96EEEEEENS_10bfloat16_tEfNS_4arch4Sm80ELb0ELb0ELb0ELb1ELb0ELb0ELb0ELb0ELi2ELi2ELi4ELi2ELb1EEENS1_24CollectiveEpilogueBwdGQAISB_fSE_Li256ELb1ELb0EEENS1_19SingleTileSchedulerILb1ELb0ELb0ELi128EEEEEEEEEvNT_6ParamsE)
        /*044c*/ 	.word	0x00000000


	//----- nvinfo : EIATTR_REGCOUNT
	.align		4
.L_194:
        /*0450*/ 	.byte	0x04, 0x2f
        /*0452*/ 	.short	(.L_196 - .L_195)
	.align		4
.L_195:
        /*0454*/ 	.word	index@(_ZN7cutlass13device_kernelIN5flash19enable_sm80_to_sm89INS1_16FlashAttnBwdSm80INS1_25CollectiveMainloopBwdSm80ILi2ELi1EN4cute5tupleIJNS5_1CILi64EEENS7_ILi128EEENS7_ILi96EEEEEENS_10bfloat16_tEfNS_4arch4Sm80ELb0ELb0ELb0ELb1ELb1ELb0ELb0ELb0ELi2ELi2ELi4ELi2ELb1EEENS1_21CollectiveEpilogueBwdISB_SC_SE_Li256ELb1ELb0ELi2EEENS1_19SingleTileSchedulerILb1ELb0ELb0ELi128EEEEEEEEEvNT_6ParamsE)
        /*0458*/ 	.word	0x00000004


	//----- nvinfo : EIATTR_FRAME_SIZE
	.align		4
.L_196:
        /*045c*/ 	.byte	0x04, 0x11
        /*045e*/ 	.short	(.L_198 - .L_197)
	.align		4
.L_197:
        /*0460*/ 	.word	index@(_ZN7cutlass13device_kernelIN5flash19enable_sm80_to_sm89INS1_16FlashAttnBwdSm80INS1_25CollectiveMainloopBwdSm80ILi2ELi1EN4cute5tupleIJNS5_1CILi64EEENS7_ILi128EEENS7_ILi96EEEEEENS_10bfloat16_tEfNS_4arch4Sm80ELb0ELb0ELb0ELb1ELb1ELb0ELb0ELb0ELi2ELi2ELi4ELi2ELb1EEENS1_21CollectiveEpilogueBwdISB_SC_SE_Li256ELb1ELb0ELi2EEENS1_19SingleTileSchedulerILb1ELb0ELb0ELi128EEEEEEEEEvNT_6ParamsE)
        /*0464*/ 	.word	0x00000000


	//----- nvinfo : EIATTR_REGCOUNT
	.align		4
.L_198:
        /*0468*/ 	.byte	0x04, 0x2f
        /*046a*/ 	.short	(.L_200 - .L_199)
	.align		4
.L_199:
        /*046c*/ 	.word	index@(_ZN7cutlass13device_kernelIN5flash19enable_sm80_to_sm89INS1_16FlashAttnBwdSm80INS1_25CollectiveMainloopBwdSm80ILi2ELi1EN4cute5tupleIJNS5_1CILi64EEENS7_ILi128EEENS7_ILi96EEEEEENS_10bfloat16_tEfNS_4arch4Sm80ELb0ELb0ELb0ELb1ELb0ELb0ELb0ELb0ELi2ELi2ELi4ELi2ELb1EEENS1_21CollectiveEpilogueBwdISB_SC_SE_Li256ELb1ELb0ELi2EEENS1_19SingleTileSchedulerILb1ELb0ELb0ELi128EEEEEEEEEvNT_6ParamsE)
        /*0470*/ 	.word	0x00000004


	//----- nvinfo : EIATTR_FRAME_SIZE
	.align		4
.L_200:
        /*0474*/ 	.byte	0x04, 0x11
        /*0476*/ 	.short	(.L_202 - .L_201)
	.align		4
.L_201:
        /*0478*/ 	.word	index@(_ZN7cutlass13device_kernelIN5flash19enable_sm80_to_sm89INS1_16FlashAttnBwdSm80INS1_25CollectiveMainloopBwdSm80ILi2ELi1EN4cute5tupleIJNS5_1CILi64EEENS7_ILi128EEENS7_ILi96EEEEEENS_10bfloat16_tEfNS_4arch4Sm80ELb0ELb0ELb0ELb1ELb0ELb0ELb0ELb0ELi2ELi2ELi4ELi2ELb1EEENS1_21CollectiveEpilogueBwdISB_SC_SE_Li256ELb1ELb0ELi2EEENS1_19SingleTileSchedulerILb1ELb0ELb0ELi128EEEEEEEEEvNT_6ParamsE)
        /*047c*/ 	.word	0x00000000


	//----- nvinfo : EIATTR_REGCOUNT
	.align		4
.L_202:
        /*0480*/ 	.byte	0x04, 0x2f
        /*0482*/ 	.short	(.L_204 - .L_203)
	.align		4
.L_203:
        /*0484*/ 	.word	index@(_ZN7cutlass13device_kernelIN5flash19enable_sm80_to_sm89INS1_16FlashAttnBwdSm80INS1_25CollectiveMainloopBwdSm80ILi2ELi1EN4cute5tupleIJNS5_1CILi64EEENS7_ILi128EEENS7_ILi96EEEEEENS_10bfloat16_tEfNS_4arch4Sm80ELb0ELb0ELb0ELb0ELb1ELb0ELb0ELb0ELi2ELi2ELi4ELi2ELb1EEENS1_24CollectiveEpilogueBwdGQAISB_fSE_Li256ELb0ELb1EEENS1_19SingleTileSchedulerILb0ELb0ELb0ELi128EEEEEEEEEvNT_6ParamsE)
        /*0488*/ 	.word	0x00000004


	//----- nvinfo : EIATTR_FRAME_SIZE
	.align		4
.L_204:
        /*048c*/ 	.byte	0x04, 0x11
        /*048e*/ 	.short	(.L_206 - .L_205)
	.align		4
.L_205:
        /*0490*/ 	.word	index@(_ZN7cutlass13device_kernelIN5flash19enable_sm80_to_sm89INS1_16FlashAttnBwdSm80INS1_25CollectiveMainloopBwdSm80ILi2ELi1EN4cute5tupleIJNS5_1CILi64EEENS7_ILi128EEENS7_ILi96EEEEEENS_10bfloat16_tEfNS_4arch4Sm80ELb0ELb0ELb0ELb0ELb1ELb0ELb0ELb0ELi2ELi2ELi4ELi2ELb1EEENS1_24CollectiveEpilogueBwdGQAISB_fSE_Li256ELb0ELb1EEENS1_19SingleTileSchedulerILb0ELb0ELb0ELi128EEEEEEEEEvNT_6ParamsE)
        /*0494*/ 	.word	0x00000000


	//----- nvinfo : EIATTR_REGCOUNT
	.align		4
.L_206:
        /*0498*/ 	.byte	0x04, 0x2f
        /*049a*/ 	.short	(.L_208 - .L_207)
	.align		4
.L_207:
        /*049c*/ 	.word	index@(_ZN7cutlass13device_kernelIN5flash19enable_sm80_to_sm89INS1_16FlashAttnBwdSm80INS1_25CollectiveMainloopBwdSm80ILi2ELi1EN4cute5tupleIJNS5_1CILi64EEENS7_ILi128EEENS7_ILi96EEEEEENS_10bfloat16_tEfNS_4arch4Sm80ELb0ELb0ELb0ELb0ELb0ELb0ELb0ELb0ELi2ELi2ELi4ELi2ELb1EEENS1_24CollectiveEpilogueBwdGQAISB_fSE_Li256ELb0ELb0EEENS1_19SingleTileSchedulerILb0ELb0ELb0ELi128EEEEEEEEEvNT_6ParamsE)
        /*04a0*/ 	.word	0x00000004


	//----- nvinfo : EIATTR_FRAME_SIZE
	.align		4
.L_208:
        /*04a4*/ 	.byte	0x04, 0x11
        /*04a6*/ 	.short	(.L_210 - .L_209)
	.align		4
.L_209:
        /*04a8*/ 	.word	index@(_ZN7cutlass13device_kernelIN5flash19enable_sm80_to_sm89INS1_16FlashAttnBwdSm80INS1_25CollectiveMainloopBwdSm80ILi2ELi1EN4cute5tupleIJNS5_1CILi64EEENS7_ILi128EEENS7_ILi96EEEEEENS_10bfloat16_tEfNS_4arch4Sm80ELb0ELb0ELb0ELb0ELb0ELb0ELb0ELb0ELi2ELi2ELi4ELi2ELb1EEENS1_24CollectiveEpilogueBwdGQAISB_fSE_Li256ELb0ELb0EEENS1_19SingleTileSchedulerILb0ELb0ELb0ELi128EEEEEEEEEvNT_6ParamsE)
        /*04ac*/ 	.word	0x00000000


	//----- nvinfo : EIATTR_REGCOUNT
	.align		4
.L_210:
        /*04b0*/ 	.byte	0x04, 0x2f
        /*04b2*/ 	.short	(.L_212 - .L_211)
	.align		4
.L_211:
        /*04b4*/ 	.word	index@(_ZN7cutlass13device_kernelIN5flash19enable_sm80_to_sm89INS1_16FlashAttnBwdSm80INS1_25CollectiveMainloopBwdSm80ILi2ELi1EN4cute5tupleIJNS5_1CILi64EEENS7_ILi128EEENS7_ILi96EEEEEENS_10bfloat16_tEfNS_4arch4Sm80ELb0ELb0ELb0ELb0ELb1ELb0ELb0ELb0ELi2ELi2ELi4ELi2ELb1EEENS1_21CollectiveEpilogueBwdISB_SC_SE_Li256ELb0ELb0ELi2EEENS1_19SingleTileSchedulerILb0ELb0ELb0ELi128EEEEEEEEEvNT_6ParamsE)
        /*04b8*/ 	.word	0x00000004


	//----- nvinfo : EIATTR_FRAME_SIZE
	.align		4
.L_212:
        /*04bc*/ 	.byte	0x04, 0x11
        /*04be*/ 	.short	(.L_214 - .L_213)
	.align		4
.L_213:
        /*04c0*/ 	.word	index@(_ZN7cutlass13device_kernelIN5flash19enable_sm80_to_sm89INS1_16FlashAttnBwdSm80INS1_25CollectiveMainloopBwdSm80ILi2ELi1EN4cute5tupleIJNS5_1CILi64EEENS7_ILi128EEENS7_ILi96EEEEEENS_10bfloat16_tEfNS_4arch4Sm80ELb0ELb0ELb0ELb0ELb1ELb0ELb0ELb0ELi2ELi2ELi4ELi2ELb1EEENS1_21CollectiveEpilogueBwdISB_SC_SE_Li256ELb0ELb0ELi2EEENS1_19SingleTileSchedulerILb0ELb0ELb0ELi128EEEEEEEEEvNT_6ParamsE)
        /*04c4*/ 	.word	0x00000000


	//----- nvinfo : EIATTR_REGCOUNT
	.align		4
.L_214:
        /*04c8*/ 	.byte	0x04, 0x2f
        /*04ca*/ 	.short	(.L_216 - .L_215)
	.align		4
.L_215:
        /*04cc*/ 	.word	index@(_ZN7cutlass13device_kernelIN5flash19enable_sm80_to_sm89INS1_16FlashAttnBwdSm80INS1_25CollectiveMainloopBwdSm80ILi2ELi1EN4cute5tupleIJNS5_1CILi64EEENS7_ILi128EEENS7_ILi96EEEEEENS_10bfloat16_tEfNS_4arch4Sm80ELb0ELb0ELb0ELb0ELb0ELb0ELb0ELb0ELi2ELi2ELi4ELi2ELb1EEENS1_21CollectiveEpilogueBwdISB_SC_SE_Li256ELb0ELb0ELi2EEENS1_19SingleTileSchedulerILb0ELb0ELb0ELi128EEEEEEEEEvNT_6ParamsE)
        /*04d0*/ 	.word	0x00000004


	//----- nvinfo : EIATTR_FRAME_SIZE
	.align		4
.L_216:
        /*04d4*/ 	.byte	0x04, 0x11
        /*04d6*/ 	.short	(.L_218 - .L_217)
	.align		4
.L_217:
        /*04d8*/ 	.word	index@(_ZN7cutlass13device_kernelIN5flash19enable_sm80_to_sm89INS1_16FlashAttnBwdSm80INS1_25CollectiveMainloopBwdSm80ILi2ELi1EN4cute5tupleIJNS5_1CILi64EEENS7_ILi128EEENS7_ILi96EEEEEENS_10bfloat16_tEfNS_4arch4Sm80ELb0ELb0ELb0ELb0ELb0ELb0ELb0ELb0ELi2ELi2ELi4ELi2ELb1EEENS1_21CollectiveEpilogueBwdISB_SC_SE_Li256ELb0ELb0ELi2EEENS1_19SingleTileSchedulerILb0ELb0ELb0ELi128EEEEEEEEEvNT_6ParamsE)
        /*04dc*/ 	.word	0x00000000


	//----- nvinfo : EIATTR_MIN_STACK_SIZE
	.align		4
.L_218:
        /*04e0*/ 	.byte	0x04, 0x12
        /*04e2*/ 	.short	(.L_220 - .L_219)
	.align		4
.L_219:
        /*04e4*/ 	.word	index@(_ZN7cutlass13device_kernelIN5flash19enable_sm80_to_sm89INS1_16FlashAttnBwdSm80INS1_25CollectiveMainloopBwdSm80ILi2ELi1EN4cute5tupleIJNS5_1CILi64EEENS7_ILi128EEENS7_ILi96EEEEEENS_10bfloat16_tEfNS_4arch4Sm80ELb0ELb0ELb0ELb0ELb0ELb0ELb0ELb0ELi2ELi2ELi4ELi2ELb1EEENS1_21CollectiveEpilogueBwdISB_SC_SE_Li256ELb0ELb0ELi2EEENS1_19SingleTileSchedulerILb0ELb0ELb0ELi128EEEEEEEEEvNT_6ParamsE)
        /*04e8*/ 	.word	0x00000000


	//----- nvinfo : EIATTR_MIN_STACK_SIZE
	.align		4
.L_220:
        /*04ec*/ 	.byte	0x04, 0x12
        /*04ee*/ 	.short	(.L_222 - .L_221)
	.align		4
.L_221:
        /*04f0*/ 	.word	index@(_ZN7cutlass13device_kernelIN5flash19enable_sm80_to_sm89INS1_16FlashAttnBwdSm80INS1_25CollectiveMainloopBwdSm80ILi2ELi1EN4cute5tupleIJNS5_1CILi64EEENS7_ILi128EEENS7_ILi96EEEEEENS_10bfloat16_tEfNS_4arch4Sm80ELb0ELb0ELb0ELb0ELb1ELb0ELb0ELb0ELi2ELi2ELi4ELi2ELb1EEENS1_21CollectiveEpilogueBwdISB_SC_SE_Li256ELb0ELb0ELi2EEENS1_19SingleTileSchedulerILb0ELb0ELb0ELi128EEEEEEEEEvNT_6ParamsE)
        /*04f4*/ 	.word	0x00000000


	//----- nvinfo : EIATTR_MIN_STACK_SIZE
	.align		4
.L_222:
        /*04f8*/ 	.byte	0x04, 0x12
        /*04fa*/ 	.short	(.L_224 - .L_223)
	.align		4
.L_223:
        /*04fc*/ 	.word	index@(_ZN7cutlass13device_kernelIN5flash19enable_sm80_to_sm89INS1_16FlashAttnBwdSm80INS1_25CollectiveMainloopBwdSm80ILi2ELi1EN4cute5tupleIJNS5_1CILi64EEENS7_ILi128EEENS7_ILi96EEEEEENS_10bfloat16_tEfNS_4arch4Sm80ELb0ELb0ELb0ELb0ELb0ELb0ELb0ELb0ELi2ELi2ELi4ELi2ELb1EEENS1_24CollectiveEpilogueBwdGQAISB_fSE_Li256ELb0ELb0EEENS1_19SingleTileSchedulerILb0ELb0ELb0ELi128EEEEEEEEEvNT_6ParamsE)
        /*0500*/ 	.word	0x00000000


	//----- nvinfo : EIATTR_MIN_STACK_SIZE
	.align		4
.L_224:
        /*0504*/ 	.byte	0x04, 0x12
        /*0506*/ 	.short	(.L_226 - .L_225)
	.align		4
.L_225:
        /*0508*/ 	.word	index@(_ZN7cutlass13device_kernelIN5flash19enable_sm80_to_sm89INS1_16FlashAttnBwdSm80INS1_25CollectiveMainloopBwdSm80ILi2ELi1EN4cute5tupleIJNS5_1CILi64EEENS7_ILi128EEENS7_ILi96EEEEEENS_10bfloat16_tEfNS_4arch4Sm80ELb0ELb0ELb0ELb0ELb1ELb0ELb0ELb0ELi2ELi2ELi4ELi2ELb1EEENS1_24CollectiveEpilogueBwdGQAISB_fSE_Li256ELb0ELb1EEENS1_19SingleTileSchedulerILb0ELb0ELb0ELi128EEEEEEEEEvNT_6ParamsE)
        /*050c*/ 	.word	0x00000000


	//----- nvinfo : EIATTR_MIN_STACK_SIZE
	.align		4
.L_226:
        /*0510*/ 	.byte	0x04, 0x12
        /*0512*/ 	.short	(.L_228 - .L_227)
	.align		4
.L_227:
        /*0514*/ 	.word	index@(_ZN7cutlass13device_kernelIN5flash19enable_sm80_to_sm89INS1_16FlashAttnBwdSm80INS1_25CollectiveMainloopBwdSm80ILi2ELi1EN4cute5tupleIJNS5_1CILi64EEENS7_ILi128EEENS7_ILi96EEEEEENS_10bfloat16_tEfNS_4arch4Sm80ELb0ELb0ELb0ELb1ELb0ELb0ELb0ELb0ELi2ELi2ELi4ELi2ELb1EEENS1_21CollectiveEpilogueBwdISB_SC_SE_Li256ELb1ELb0ELi2EEENS1_19SingleTileSchedulerILb1ELb0ELb0ELi128EEEEEEEEEvNT_6ParamsE)
        /*0518*/ 	.word	0x00000000


	//----- nvinfo : EIATTR_MIN_STACK_SIZE
	.align		4
.L_228:
        /*051c*/ 	.byte	0x04, 0x12
        /*051e*/ 	.short	(.L_230 - .L_229)
	.align		4
.L_229:
        /*0520*/ 	.word	index@(_ZN7cutlass13device_kernelIN5flash19enable_sm80_to_sm89INS1_16FlashAttnBwdSm80INS1_25CollectiveMainloopBwdSm80ILi2ELi1EN4cute5tupleIJNS5_1CILi64EEENS7_ILi128EEENS7_ILi96EEEEEENS_10bfloat16_tEfNS_4arch4Sm80ELb0ELb0ELb0ELb1ELb1ELb0ELb0ELb0ELi2ELi2ELi4ELi2ELb1EEENS1_21CollectiveEpilogueBwdISB_SC_SE_Li256ELb1ELb0ELi2EEENS1_19SingleTileSchedulerILb1ELb0ELb0ELi128EEEEEEEEEvNT_6ParamsE)
        /*0524*/ 	.word	0x00000000


	//----- nvinfo : EIATTR_MIN_STACK_SIZE
	.align		4
.L_230:
        /*0528*/ 	.byte	0x04, 0x12
        /*052a*/ 	.short	(.L_232 - .L_231)
	.align		4
.L_231:
        /*052c*/ 	.word	index@(_ZN7cutlass13device_kernelIN5flash19enable_sm80_to_sm89INS1_16FlashAttnBwdSm80INS1_25CollectiveMainloopBwdSm80ILi2ELi1EN4cute5tupleIJNS5_1CILi64EEENS7_ILi128EEENS7_ILi96EEEEEENS_10bfloat16_tEfNS_4arch4Sm80ELb0ELb0ELb0ELb1ELb0ELb0ELb0ELb0ELi2ELi2ELi4ELi2ELb1EEENS1_24CollectiveEpilogueBwdGQAISB_fSE_Li256ELb1ELb0EEENS1_19SingleTileSchedulerILb1ELb0ELb0ELi128EEEEEEEEEvNT_6ParamsE)
        /*0530*/ 	.word	0x00000000


	//----- nvinfo : EIATTR_MIN_STACK_SIZE
	.align		4
.L_232:
        /*0534*/ 	.byte	0x04, 0x12
        /*0536*/ 	.short	(.L_234 - .L_233)
	.align		4
.L_233:
        /*0538*/ 	.word	index@(_ZN7cutlass13device_kernelIN5flash19enable_sm80_to_sm89INS1_16FlashAttnBwdSm80INS1_25CollectiveMainloopBwdSm80ILi2ELi1EN4cute5tupleIJNS5_1CILi64EEENS7_ILi128EEENS7_ILi96EEEEEENS_10bfloat16_tEfNS_4arch4Sm80ELb0ELb0ELb0ELb1ELb1ELb0ELb0ELb0ELi2ELi2ELi4ELi2ELb1EEENS1_24CollectiveEpilogueBwdGQAISB_fSE_Li256ELb1ELb1EEENS1_19SingleTileSchedulerILb1ELb0ELb0ELi128EEEEEEEEEvNT_6ParamsE)
        /*053c*/ 	.word	0x00000000


	//----- nvinfo : EIATTR_MIN_STACK_SIZE
	.align		4
.L_234:
        /*0540*/ 	.byte	0x04, 0x12
        /*0542*/ 	.short	(.L_236 - .L_235)
	.align		4
.L_235:
        /*0544*/ 	.word	index@(_ZN7cutlass13device_kernelIN5flash19enable_sm80_to_sm89INS1_16FlashAttnBwdSm80INS1_25CollectiveMainloopBwdSm80ILi2ELi1EN4cute5tupleIJNS5_1CILi64EEENS7_ILi128EEENS7_ILi96EEEEEENS_10bfloat16_tEfNS_4arch4Sm80ELb0ELb1ELb0ELb0ELb0ELb0ELb0ELb0ELi2ELi2ELi4ELi2ELb1EEENS1_21CollectiveEpilogueBwdISB_SC_SE_Li256ELb0ELb0ELi2EEENS1_19SingleTileSchedulerILb0ELb0ELb0ELi128EEEEEEEEEvNT_6ParamsE)
        /*0548*/ 	.word	0x00000000


	//----- nvinfo : EIATTR_MIN_STACK_SIZE
	.align		4
.L_236:
        /*054c*/ 	.byte	0x04, 0x12
        /*054e*/ 	.short	(.L_238 - .L_237)
	.align		4
.L_237:
        /*0550*/ 	.word	index@(_ZN7cutlass13device_kernelIN5flash19enable_sm80_to_sm89INS1_16FlashAttnBwdSm80INS1_25CollectiveMainloopBwdSm80ILi2ELi1EN4cute5tupleIJNS5_1CILi64EEENS7_ILi128EEENS7_ILi96EEEEEENS_10bfloat16_tEfNS_4arch4Sm80ELb0ELb1ELb0ELb0ELb1ELb0ELb0ELb0ELi2ELi2ELi4ELi2ELb1EEENS1_21CollectiveEpilogueBwdISB_SC_SE_Li256ELb0ELb0ELi2EEENS1_19SingleTileSchedulerILb0ELb0ELb0ELi128EEEEEEEEEvNT_6ParamsE)
        /*0554*/ 	.word	0x00000000


	//----- nvinfo : EIATTR_MIN_STACK_SIZE
	.align		4
.L_238:
        /*0558*/ 	.byte	0x04, 0x12
        /*055a*/ 	.short	(.L_240 - .L_239)
	.align		4
.L_239:
        /*055c*/ 	.word	index@(_ZN7cutlass13device_kernelIN5flash19enable_sm80_to_sm89INS1_16FlashAttnBwdSm80INS1_25CollectiveMainloopBwdSm80ILi2ELi1EN4cute5tupleIJNS5_1CILi64EEENS7_ILi128EEENS7_ILi96EEEEEENS_10bfloat16_tEfNS_4arch4Sm80ELb0ELb1ELb0ELb0ELb0ELb0ELb0ELb0ELi2ELi2ELi4ELi2ELb1EEENS1_24CollectiveEpilogueBwdGQAISB_fSE_Li256ELb0ELb0EEENS1_19SingleTileSchedulerILb0ELb0ELb0ELi128EEEEEEEEEvNT_6ParamsE)
        /*0560*/ 	.word	0x00000000


	//----- nvinfo : EIATTR_MIN_STACK_SIZE
	.align		4
.L_240:
        /*0564*/ 	.byte	0x04, 0x12
        /*0566*/ 	.short	(.L_242 - .L_241)
	.align		4
.L_241:
        /*0568*/ 	.word	index@(_ZN7cutlass13device_kernelIN5flash19enable_sm80_to_sm89INS1_16FlashAttnBwdSm80INS1_25CollectiveMainloopBwdSm80ILi2ELi1EN4cute5tupleIJNS5_1CILi64EEENS7_ILi128EEENS7_ILi96EEEEEENS_10bfloat16_tEfNS_4arch4Sm80ELb0ELb1ELb0ELb0ELb1ELb0ELb0ELb0ELi2ELi2ELi4ELi2ELb1EEENS1_24CollectiveEpilogueBwdGQAISB_fSE_Li256ELb0ELb1EEENS1_19SingleTileSchedulerILb0ELb0ELb0ELi128EEEEEEEEEvNT_6ParamsE)
        /*056c*/ 	.word	0x00000000


	//----- nvinfo : EIATTR_MIN_STACK_SIZE
	.align		4
.L_242:
        /*0570*/ 	.byte	0x04, 0x12
        /*0572*/ 	.short	(.L_244 - .L_243)
	.align		4
.L_243:
        /*0574*/ 	.word	index@(_ZN7cutlass13device_kernelIN5flash19enable_sm80_to_sm89INS1_16FlashAttnBwdSm80INS1_25CollectiveMainloopBwdSm80ILi2ELi1EN4cute5tupleIJNS5_1CILi64EEENS7_ILi128EEENS7_ILi96EEEEEENS_10bfloat16_tEfNS_4arch4Sm80ELb0ELb1ELb0ELb1ELb0ELb0ELb0ELb0ELi2ELi2ELi4ELi2ELb1EEENS1_21CollectiveEpilogueBwdISB_SC_SE_Li256ELb1ELb0ELi2EEENS1_19SingleTileSchedulerILb1ELb0ELb0ELi128EEEEEEEEEvNT_6ParamsE)
        /*0578*/ 	.word	0x00000000


	//----- nvinfo : EIATTR_MIN_STACK_SIZE
	.align		4
.L_244:
        /*057c*/ 	.byte	0x04, 0x12
        /*057e*/ 	.short	(.L_246 - .L_245)
	.align		4
.L_245:
        /*0580*/ 	.word	index@(_ZN7cutlass13device_kernelIN5flash19enable_sm80_to_sm89INS1_16FlashAttnBwdSm80INS1_25CollectiveMainloopBwdSm80ILi2ELi1EN4cute5tupleIJNS5_1CILi64EEENS7_ILi128EEENS7_ILi96EEEEEENS_10bfloat16_tEfNS_4arch4Sm80ELb0ELb1ELb0ELb1ELb1ELb0ELb0ELb0ELi2ELi2ELi4ELi2ELb1EEENS1_21CollectiveEpilogueBwdISB_SC_SE_Li256ELb1ELb0ELi2EEENS1_19SingleTileSchedulerILb1ELb0ELb0ELi128EEEEEEEEEvNT_6ParamsE)
        /*0584*/ 	.word	0x00000000


	//----- nvinfo : EIATTR_MIN_STACK_SIZE
	.align		4
.L_246:
        /*0588*/ 	.byte	0x04, 0x12
        /*058a*/ 	.short	(.L_248 - .L_247)
	.align		4
.L_247:
        /*058c*/ 	.word	index@(_ZN7cutlass13device_kernelIN5flash19enable_sm80_to_sm89INS1_16FlashAttnBwdSm80INS1_25CollectiveMainloopBwdSm80ILi2ELi1EN4cute5tupleIJNS5_1CILi64EEENS7_ILi128EEENS7_ILi96EEEEEENS_10bfloat16_tEfNS_4arch4Sm80ELb0ELb1ELb0ELb1ELb0ELb0ELb0ELb0ELi2ELi2ELi4ELi2ELb1EEENS1_24CollectiveEpilogueBwdGQAISB_fSE_Li256ELb1ELb0EEENS1_19SingleTileSchedulerILb1ELb0ELb0ELi128EEEEEEEEEvNT_6ParamsE)
        /*0590*/ 	.word	0x00000000


	//----- nvinfo : EIATTR_MIN_STACK_SIZE
	.align		4
.L_248:
        /*0594*/ 	.byte	0x04, 0x12
        /*0596*/ 	.short	(.L_250 - .L_249)
	.align		4
.L_249:
        /*0598*/ 	.word	index@(_ZN7cutlass13device_kernelIN5flash19enable_sm80_to_sm89INS1_16FlashAttnBwdSm80INS1_25CollectiveMainloopBwdSm80ILi2ELi1EN4cute5tupleIJNS5_1CILi64EEENS7_ILi128EEENS7_ILi96EEEEEENS_10bfloat16_tEfNS_4arch4Sm80ELb0ELb1ELb0ELb1ELb1ELb0ELb0ELb0ELi2ELi2ELi4ELi2ELb1EEENS1_24CollectiveEpilogueBwdGQAISB_fSE_Li256ELb1ELb1EEENS1_19SingleTileSchedulerILb1ELb0ELb0ELi128EEEEEEEEEvNT_6ParamsE)
        /*059c*/ 	.word	0x00000000


	//----- nvinfo : EIATTR_MIN_STACK_SIZE
	.align		4
.L_250:
        /*05a0*/ 	.byte	0x04, 0x12
        /*05a2*/ 	.short	(.L_252 - .L_251)
	.align		4
.L_251:
        /*05a4*/ 	.word	index@(_ZN7cutlass13device_kernelIN5flash19enable_sm80_to_sm89INS1_16FlashAttnBwdSm80INS1_25CollectiveMainloopBwdSm80ILi2ELi1EN4cute5tupleIJNS5_1CILi64EEENS7_ILi128EEENS7_ILi96EEEEEENS_10bfloat16_tEfNS_4arch4Sm80ELb1ELb0ELb0ELb0ELb0ELb0ELb0ELb0ELi2ELi2ELi4ELi2ELb1EEENS1_21CollectiveEpilogueBwdISB_SC_SE_Li256ELb0ELb0ELi2EEENS1_25SingleTileBwdLPTSchedulerILb0ELi128ELb0EEEEEEEEEvNT_6ParamsE)
        /*05a8*/ 	.word	0x00000000


	//----- nvinfo : EIATTR_MIN_STACK_SIZE
	.align		4
.L_252:
        /*05ac*/ 	.byte	0x04, 0x12
        /*05ae*/ 	.short	(.L_254 - .L_253)
	.align		4
.L_253:
        /*05b0*/ 	.word	index@(_ZN7cutlass13device_kernelIN5flash19enable_sm80_to_sm89INS1_16FlashAttnBwdSm80INS1_25CollectiveMainloopBwdSm80ILi2ELi1EN4cute5tupleIJNS5_1CILi64EEENS7_ILi128EEENS7_ILi96EEEEEENS_10bfloat16_tEfNS_4arch4Sm80ELb1ELb0ELb0ELb0ELb1ELb0ELb0ELb0ELi2ELi2ELi4ELi2ELb1EEENS1_21CollectiveEpilogueBwdISB_SC_SE_Li256ELb0ELb0ELi2EEENS1_25SingleTileBwdLPTSchedulerILb0ELi128ELb1EEEEEEEEEvNT_6ParamsE)
        /*05b4*/ 	.word	0x00000000


	//----- nvinfo : EIATTR_MIN_STACK_SIZE
	.align		4
.L_254:
        /*05b8*/ 	.byte	0x04, 0x12
        /*05ba*/ 	.short	(.L_256 - .L_255)
	.align		4
.L_255:
        /*05bc*/ 	.word	index@(_ZN7cutlass13device_kernelIN5flash19enable_sm80_to_sm89INS1_16FlashAttnBwdSm80INS1_25CollectiveMainloopBwdSm80ILi2ELi1EN4cute5tupleIJNS5_1CILi64EEENS7_ILi128EEENS7_ILi96EEEEEENS_10bfloat16_tEfNS_4arch4Sm80ELb1ELb0ELb0ELb0ELb0ELb0ELb0ELb0ELi2ELi2ELi4ELi2ELb1EEENS1_24CollectiveEpilogueBwdGQAISB_fSE_Li256ELb0ELb0EEENS1_25SingleTileBwdLPTSchedulerILb0ELi128ELb0EEEEEEEEEvNT_6ParamsE)
        /*05c0*/ 	.word	0x00000000


	//----- nvinfo : EIATTR_MIN_STACK_SIZE
	.align		4
.L_256:
        /*05c4*/ 	.byte	0x04, 0x12
        /*05c6*/ 	.short	(.L_258 - .L_257)
	.align		4
.L_257:
        /*05c8*/ 	.word	index@(_ZN7cutlass13device_kernelIN5flash19enable_sm80_to_sm89INS1_16FlashAttnBwdSm80INS1_25CollectiveMainloopBwdSm80ILi2ELi1EN4cute5tupleIJNS5_1CILi64EEENS7_ILi128EEENS7_ILi96EEEEEENS_10bfloat16_tEfNS_4arch4Sm80ELb1ELb0ELb0ELb0ELb1ELb0ELb0ELb0ELi2ELi2ELi4ELi2ELb1EEENS1_24CollectiveEpilogueBwdGQAISB_fSE_Li256ELb0ELb1EEENS1_25SingleTileBwdLPTSchedulerILb0ELi128ELb1EEEEEEEEEvNT_6ParamsE)
        /*05cc*/ 	.word	0x00000000


	//----- nvinfo : EIATTR_MIN_STACK_SIZE
	.align		4
.L_258:
        /*05d0*/ 	.byte	0x04, 0x12
        /*05d2*/ 	.short	(.L_260 - .L_259)
	.align		4
.L_259:
        /*05d4*/ 	.word	index@(_ZN7cutlass13device_kernelIN5flash19enable_sm80_to_sm89INS1_16FlashAttnBwdSm80INS1_25CollectiveMainloopBwdSm80ILi2ELi1EN4cute5tupleIJNS5_1CILi64EEENS7_ILi128EEENS7_ILi96EEEEEENS_10bfloat16_tEfNS_4arch4Sm80ELb1ELb0ELb0ELb1ELb0ELb0ELb0ELb0ELi2ELi2ELi4ELi2ELb1EEENS1_21CollectiveEpilogueBwdISB_SC_SE_Li256ELb1ELb0ELi2EEENS1_25SingleTileBwdLPTSchedulerILb1ELi128ELb0EEEEEEEEEvNT_6ParamsE)
        /*05d8*/ 	.word	0x00000000


	//----- nvinfo : EIATTR_MIN_STACK_SIZE
	.align		4
.L_260:
        /*05dc*/ 	.byte	0x04, 0x12
        /*05de*/ 	.short	(.L_262 - .L_261)
	.align		4
.L_261:
        /*05e0*/ 	.word	index@(_ZN7cutlass13device_kernelIN5flash19enable_sm80_to_sm89INS1_16FlashAttnBwdSm80INS1_25CollectiveMainloopBwdSm80ILi2ELi1EN4cute5tupleIJNS5_1CILi64EEENS7_ILi128EEENS7_ILi96EEEEEENS_10bfloat16_tEfNS_4arch4Sm80ELb1ELb0ELb0ELb1ELb1ELb0ELb0ELb0ELi2ELi2ELi4ELi2ELb1EEENS1_21CollectiveEpilogueBwdISB_SC_SE_Li256ELb1ELb0ELi2EEENS1_25SingleTileBwdLPTSchedulerILb1ELi128ELb1EEEEEEEEEvNT_6ParamsE)
        /*05e4*/ 	.word	0x00000000


	//----- nvinfo : EIATTR_MIN_STACK_SIZE
	.align		4
.L_262:
        /*05e8*/ 	.byte	0x04, 0x12
        /*05ea*/ 	.short	(.L_264 - .L_263)
	.align		4
.L_263:
        /*05ec*/ 	.word	index@(_ZN7cutlass13device_kernelIN5flash19enable_sm80_to_sm89INS1_16FlashAttnBwdSm80INS1_25CollectiveMainloopBwdSm80ILi2ELi1EN4cute5tupleIJNS5_1CILi64EEENS7_ILi128EEENS7_ILi96EEEEEENS_10bfloat16_tEfNS_4arch4Sm80ELb1ELb0ELb0ELb1ELb0ELb0ELb0ELb0ELi2ELi2ELi4ELi2ELb1EEENS1_24CollectiveEpilogueBwdGQAISB_fSE_Li256ELb1ELb0EEENS1_25SingleTileBwdLPTSchedulerILb1ELi128ELb0EEEEEEEEEvNT_6ParamsE)
        /*05f0*/ 	.word	0x00000000


	//----- nvinfo : EIATTR_MIN_STACK_SIZE
	.align		4
.L_264:
        /*05f4*/ 	.byte	0x04, 0x12
        /*05f6*/ 	.short	(.L_266 - .L_265)
	.align		4
.L_265:
        /*05f8*/ 	.word	index@(_ZN7cutlass13device_kernelIN5flash19enable_sm80_to_sm89INS1_16FlashAttnBwdSm80INS1_25CollectiveMainloopBwdSm80ILi2ELi1EN4cute5tupleIJNS5_1CILi64EEENS7_ILi128EEENS7_ILi96EEEEEENS_10bfloat16_tEfNS_4arch4Sm80ELb1ELb0ELb0ELb1ELb1ELb0ELb0ELb0ELi2ELi2ELi4ELi2ELb1EEENS1_24CollectiveEpilogueBwdGQAISB_fSE_Li256ELb1ELb1EEENS1_25SingleTileBwdLPTSchedulerILb1ELi128ELb1EEEEEEEEEvNT_6ParamsE)
        /*05fc*/ 	.word	0x00000000


	//----- nvinfo : EIATTR_MIN_STACK_SIZE
	.align		4
.L_266:
        /*0600*/ 	.byte	0x04, 0x12
        /*0602*/ 	.short	(.L_268 - .L_267)
	.align		4
.L_267:
        /*0604*/ 	.word	index@(_ZN7cutlass13device_kernelIN5flash19enable_sm80_to_sm89INS1_16FlashAttnBwdSm80INS1_25CollectiveMainloopBwdSm80ILi2ELi2EN4cute5tupleIJNS5_1CILi64EEENS7_ILi128EEENS7_ILi96EEEEEENS_10bfloat16_tEfNS_4arch4Sm80ELb0ELb0ELb0ELb0ELb0ELb0ELb0ELb0ELi2ELi2ELi4ELi2ELb0EEENS1_21CollectiveEpilogueBwdISB_SC_SE_Li256ELb0ELb0ELi2EEENS1_19SingleTileSchedulerILb0ELb0ELb0ELi128EEEEEEEEEvNT_6ParamsE)
        /*0608*/ 	.word	0x00000000


	//----- nvinfo : EIATTR_MIN_STACK_SIZE
	.align		4
.L_268:
        /*060c*/ 	.byte	0x04, 0x12
        /*060e*/ 	.short	(.L_270 - .L_269)
	.align		4
.L_269:
        /*0610*/ 	.word	index@(_ZN7cutlass13device_kernelIN5flash19enable_sm80_to_sm89INS1_16FlashAttnBwdSm80INS1_25CollectiveMainloopBwdSm80ILi2ELi2EN4cute5tupleIJNS5_1CILi64EEENS7_ILi128EEENS7_ILi96EEEEEENS_10bfloat16_tEfNS_4arch4Sm80ELb0ELb0ELb0ELb0ELb1ELb0ELb0ELb0ELi2ELi2ELi4ELi2ELb0EEENS1_21CollectiveEpilogueBwdISB_SC_SE_Li256ELb0ELb0ELi2EEENS1_19SingleTileSchedulerILb0ELb0ELb0ELi128EEEEEEEEEvNT_6ParamsE)
        /*0614*/ 	.word	0x00000000


	//----- nvinfo : EIATTR_MIN_STACK_SIZE
	.align		4
.L_270:
        /*0618*/ 	.byte	0x04, 0x12
        /*061a*/ 	.short	(.L_272 - .L_271)
	.align		4
.L_271:
        /*061c*/ 	.word	index@(_ZN7cutlass13device_kernelIN5flash19enable_sm80_to_sm89INS1_16FlashAttnBwdSm80INS1_25CollectiveMainloopBwdSm80ILi2ELi2EN4cute5tupleIJNS5_1CILi64EEENS7_ILi128EEENS7_ILi96EEEEEENS_10bfloat16_tEfNS_4arch4Sm80ELb0ELb0ELb0ELb0ELb0ELb0ELb0ELb0ELi2ELi2ELi4ELi2ELb0EEENS1_24CollectiveEpilogueBwdGQAISB_fSE_Li256ELb0ELb0EEENS1_19SingleTileSchedulerILb0ELb0ELb0ELi128EEEEEEEEEvNT_6ParamsE)
        /*0620*/ 	.word	0x00000000


	//----- nvinfo : EIATTR_MIN_STACK_SIZE
	.align		4
.L_272:
        /*0624*/ 	.byte	0x04, 0x12
        /*0626*/ 	.short	(.L_274 - .L_273)
	.align		4
.L_273:
        /*0628*/ 	.word	index@(_ZN7cutlass13device_kernelIN5flash19enable_sm80_to_sm89INS1_16FlashAttnBwdSm80INS1_25CollectiveMainloopBwdSm80ILi2ELi2EN4cute5tupleIJNS5_1CILi64EEENS7_ILi128EEENS7_ILi96EEEEEENS_10bfloat16_tEfNS_4arch4Sm80ELb0ELb0ELb0ELb0ELb1ELb0ELb0ELb0ELi2ELi2ELi4ELi2ELb0EEENS1_24CollectiveEpilogueBwdGQAISB_fSE_Li256ELb0ELb1EEENS1_19SingleTileSchedulerILb0ELb0ELb0ELi128EEEEEEEEEvNT_6ParamsE)
        /*062c*/ 	.word	0x00000000


	//----- nvinfo : EIATTR_MIN_STACK_SIZE
	.align		4
.L_274:
        /*0630*/ 	.byte	0x04, 0x12
        /*0632*/ 	.short	(.L_276 - .L_275)
	.align		4
.L_275:
        /*0634*/ 	.word	index@(_ZN7cutlass13device_kernelIN5flash19enable_sm80_to_sm89INS1_16FlashAttnBwdSm80INS1_25CollectiveMainloopBwdSm80ILi2ELi2EN4cute5tupleIJNS5_1CILi64EEENS7_ILi128EEENS7_ILi96EEEEEENS_10bfloat16_tEfNS_4arch4Sm80ELb0ELb0ELb0ELb1ELb0ELb0ELb0ELb0ELi2ELi2ELi4ELi2ELb0EEENS1_21CollectiveEpilogueBwdISB_SC_SE_Li256ELb1ELb0ELi2EEENS1_19SingleTileSchedulerILb1ELb0ELb0ELi128EEEEEEEEEvNT_6ParamsE)
        /*0638*/ 	.word	0x00000000


	//----- nvinfo : EIATTR_MIN_STACK_SIZE
	.align		4
.L_276:
        /*063c*/ 	.byte	0x04, 0x12
        /*063e*/ 	.short	(.L_278 - .L_277)
	.align		4
.L_277:
        /*0640*/ 	.word	index@(_ZN7cutlass13device_kernelIN5flash19enable_sm80_to_sm89INS1_16FlashAttnBwdSm80INS1_25CollectiveMainloopBwdSm80ILi2ELi2EN4cute5tupleIJNS5_1CILi64EEENS7_ILi128EEENS7_ILi96EEEEEENS_10bfloat16_tEfNS_4arch4Sm80ELb0ELb0ELb0ELb1ELb1ELb0ELb0ELb0ELi2ELi2ELi4ELi2ELb0EEENS1_21CollectiveEpilogueBwdISB_SC_SE_Li256ELb1ELb0ELi2EEENS1_19SingleTileSchedulerILb1ELb0ELb0ELi128EEEEEEEEEvNT_6ParamsE)
        /*0644*/ 	.word	0x00000000


	//----- nvinfo : EIATTR_MIN_STACK_SIZE
	.align		4
.L_278:
        /*0648*/ 	.byte	0x04, 0x12
        /*064a*/ 	.short	(.L_280 - .L_279)
	.align		4
.L_279:
        /*064c*/ 	.word	index@(_ZN7cutlass13device_kernelIN5flash19enable_sm80_to_sm89INS1_16FlashAttnBwdSm80INS1_25CollectiveMainloopBwdSm80ILi2ELi2EN4cute5tupleIJNS5_1CILi64EEENS7_ILi128EEENS7_ILi96EEEEEENS_10bfloat16_tEfNS_4arch4Sm80ELb0ELb0ELb0ELb1ELb0ELb0ELb0ELb0ELi2ELi2ELi4ELi2ELb0EEENS1_24CollectiveEpilogueBwdGQAISB_fSE_Li256ELb1ELb0EEENS1_19SingleTileSchedulerILb1ELb0ELb0ELi128EEEEEEEEEvNT_6ParamsE)
        /*0650*/ 	.word	0x00000000


	//----- nvinfo : EIATTR_MIN_STACK_SIZE
	.align		4
.L_280:
        /*0654*/ 	.byte	0x04, 0x12
        /*0656*/ 	.short	(.L_282 - .L_281)
	.align		4
.L_281:
        /*0658*/ 	.word	index@(_ZN7cutlass13device_kernelIN5flash19enable_sm80_to_sm89INS1_16FlashAttnBwdSm80INS1_25CollectiveMainloopBwdSm80ILi2ELi2EN4cute5tupleIJNS5_1CILi64EEENS7_ILi128EEENS7_ILi96EEEEEENS_10bfloat16_tEfNS_4arch4Sm80ELb0ELb0ELb0ELb1ELb1ELb0ELb0ELb0ELi2ELi2ELi4ELi2ELb0EEENS1_24CollectiveEpilogueBwdGQAISB_fSE_Li256ELb1ELb1EEENS1_19SingleTileSchedulerILb1ELb0ELb0ELi128EEEEEEEEEvNT_6ParamsE)
        /*065c*/ 	.word	0x00000000


	//----- nvinfo : EIATTR_MIN_STACK_SIZE
	.align		4
.L_282:
        /*0660*/ 	.byte	0x04, 0x12
        /*0662*/ 	.short	(.L_284 - .L_283)
	.align		4
.L_283:
        /*0664*/ 	.word	index@(_ZN7cutlass13device_kernelIN5flash19enable_sm80_to_sm89INS1_16FlashAttnBwdSm80INS1_25CollectiveMainloopBwdSm80ILi2ELi2EN4cute5tupleIJNS5_1CILi64EEENS7_ILi128EEENS7_ILi96EEEEEENS_10bfloat16_tEfNS_4arch4Sm80ELb0ELb1ELb0ELb0ELb0ELb0ELb0ELb0ELi2ELi2ELi4ELi2ELb0EEENS1_21CollectiveEpilogueBwdISB_SC_SE_Li256ELb0ELb0ELi2EEENS1_19SingleTileSchedulerILb0ELb0ELb0ELi128EEEEEEEEEvNT_6ParamsE)
        /*0668*/ 	.word	0x00000000


	//----- nvinfo : EIATTR_MIN_STACK_SIZE
	.align		4
.L_284:
        /*066c*/ 	.byte	0x04, 0x12
        /*066e*/ 	.short	(.L_286 - .L_285)
	.align		4
.L_285:
        /*0670*/ 	.word	index@(_ZN7cutlass13device_kernelIN5flash19enable_sm80_to_sm89INS1_16FlashAttnBwdSm80INS1_25CollectiveMainloopBwdSm80ILi2ELi2EN4cute5tupleIJNS5_1CILi64EEENS7_ILi128EEENS7_ILi96EEEEEENS_10bfloat16_tEfNS_4arch4Sm80ELb0ELb1ELb0ELb0ELb1ELb0ELb0ELb0ELi2ELi2ELi4ELi2ELb0EEENS1_21CollectiveEpilogueBwdISB_SC_SE_Li256ELb0ELb0ELi2EEENS1_19SingleTileSchedulerILb0ELb0ELb0ELi128EEEEEEEEEvNT_6ParamsE)
        /*0674*/ 	.word	0x00000000


	//----- nvinfo : EIATTR_MIN_STACK_SIZE
	.align		4
.L_286:
        /*0678*/ 	.byte	0x04, 0x12
        /*067a*/ 	.short	(.L_288 - .L_287)
	.align		4
.L_287:
        /*067c*/ 	.word	index@(_ZN7cutlass13device_kernelIN5flash19enable_sm80_to_sm89INS1_16FlashAttnBwdSm80INS1_25CollectiveMainloopBwdSm80ILi2ELi2EN4cute5tupleIJNS5_1CILi64EEENS7_ILi128EEENS7_ILi96EEEEEENS_10bfloat16_tEfNS_4arch4Sm80ELb0ELb1ELb0ELb0ELb0ELb0ELb0ELb0ELi2ELi2ELi4ELi2ELb0EEENS1_24CollectiveEpilogueBwdGQAISB_fSE_Li256ELb0ELb0EEENS1_19SingleTileSchedulerILb0ELb0ELb0ELi128EEEEEEEEEvNT_6ParamsE)
        /*0680*/ 	.word	0x00000000


	//----- nvinfo : EIATTR_MIN_STACK_SIZE
	.align		4
.L_288:
        /*0684*/ 	.byte	0x04, 0x12
        /*0686*/ 	.short	(.L_290 - .L_289)
	.align		4
.L_289:
        /*0688*/ 	.word	index@(_ZN7cutlass13device_kernelIN5flash19enable_sm80_to_sm89INS1_16FlashAttnBwdSm80INS1_25CollectiveMainloopBwdSm80ILi2ELi2EN4cute5tupleIJNS5_1CILi64EEENS7_ILi128EEENS7_ILi96EEEEEENS_10bfloat16_tEfNS_4arch4Sm80ELb0ELb1ELb0ELb0ELb1ELb0ELb0ELb0ELi2ELi2ELi4ELi2ELb0EEENS1_24CollectiveEpilogueBwdGQAISB_fSE_Li256ELb0ELb1EEENS1_19SingleTileSchedulerILb0ELb0ELb0ELi128EEEEEEEEEvNT_6ParamsE)
        /*068c*/ 	.word	0x00000000


	//----- nvinfo : EIATTR_MIN_STACK_SIZE
	.align		4
.L_290:
        /*0690*/ 	.byte	0x04, 0x12
        /*0692*/ 	.short	(.L_292 - .L_291)
	.align		4
.L_291:
        /*0694*/ 	.word	index@(_ZN7cutlass13device_kernelIN5flash19enable_sm80_to_sm89INS1_16FlashAttnBwdSm80INS1_25CollectiveMainloopBwdSm80ILi2ELi2EN4cute5tupleIJNS5_1CILi64EEENS7_ILi128EEENS7_ILi96EEEEEENS_10bfloat16_tEfNS_4arch4Sm80ELb0ELb1ELb0ELb1ELb0ELb0ELb0ELb0ELi2ELi2ELi4ELi2ELb0EEENS1_21CollectiveEpilogueBwdISB_SC_SE_Li256ELb1ELb0ELi2EEENS1_19SingleTileSchedulerILb1ELb0ELb0ELi128EEEEEEEEEvNT_6ParamsE)
        /*0698*/ 	.word	0x00000000


	//----- nvinfo : EIATTR_MIN_STACK_SIZE
	.align		4
.L_292:
        /*069c*/ 	.byte	0x04, 0x12
        /*069e*/ 	.short	(.L_294 - .L_293)
	.align		4
.L_293:
        /*06a0*/ 	.word	index@(_ZN7cutlass13device_kernelIN5flash19enable_sm80_to_sm89INS1_16FlashAttnBwdSm80INS1_25CollectiveMainloopBwdSm80ILi2ELi2EN4cute5tupleIJNS5_1CILi64EEENS7_ILi128EEENS7_ILi96EEEEEENS_10bfloat16_tEfNS_4arch4Sm80ELb0ELb1ELb0ELb1ELb1ELb0ELb0ELb0ELi2ELi2ELi4ELi2ELb0EEENS1_21CollectiveEpilogueBwdISB_SC_SE_Li256ELb1ELb0ELi2EEENS1_19SingleTileSchedulerILb1ELb0ELb0ELi128EEEEEEEEEvNT_6ParamsE)
        /*06a4*/ 	.word	0x00000000


	//----- nvinfo : EIATTR_MIN_STACK_SIZE
	.align		4
.L_294:
        /*06a8*/ 	.byte	0x04, 0x12
        /*06aa*/ 	.short	(.L_296 - .L_295)
	.align		4
.L_295:
        /*06ac*/ 	.word	index@(_ZN7cutlass13device_kernelIN5flash19enable_sm80_to_sm89INS1_16FlashAttnBwdSm80INS1_25CollectiveMainloopBwdSm80ILi2ELi2EN4cute5tupleIJNS5_1CILi64EEENS7_ILi128EEENS7_ILi96EEEEEENS_10bfloat16_tEfNS_4arch4Sm80ELb0ELb1ELb0ELb1ELb0ELb0ELb0ELb0ELi2ELi2ELi4ELi2ELb0EEENS1_24CollectiveEpilogueBwdGQAISB_fSE_Li256ELb1ELb0EEENS1_19SingleTileSchedulerILb1ELb0ELb0ELi128EEEEEEEEEvNT_6ParamsE)
        /*06b0*/ 	.word	0x00000000


	//----- nvinfo : EIATTR_MIN_STACK_SIZE
	.align		4
.L_296:
        /*06b4*/ 	.byte	0x04, 0x12
        /*06b6*/ 	.short	(.L_298 - .L_297)
	.align		4
.L_297:
        /*06b8*/ 	.word	index@(_ZN7cutlass13device_kernelIN5flash19enable_sm80_to_sm89INS1_16FlashAttnBwdSm80INS1_25CollectiveMainloopBwdSm80ILi2ELi2EN4cute5tupleIJNS5_1CILi64EEENS7_ILi128EEENS7_ILi96EEEEEENS_10bfloat16_tEfNS_4arch4Sm80ELb0ELb1ELb0ELb1ELb1ELb0ELb0ELb0ELi2ELi2ELi4ELi2ELb0EEENS1_24CollectiveEpilogueBwdGQAISB_fSE_Li256ELb1ELb1EEENS1_19SingleTileSchedulerILb1ELb0ELb0ELi128EEEEEEEEEvNT_6ParamsE)
        /*06bc*/ 	.word	0x00000000


	//----- nvinfo : EIATTR_MIN_STACK_SIZE
	.align		4
.L_298:
        /*06c0*/ 	.byte	0x04, 0x12
        /*06c2*/ 	.short	(.L_300 - .L_299)
	.align		4
.L_299:
        /*06c4*/ 	.word	index@(_ZN7cutlass13device_kernelIN5flash19enable_sm80_to_sm89INS1_16FlashAttnBwdSm80INS1_25CollectiveMainloopBwdSm80ILi2ELi2EN4cute5tupleIJNS5_1CILi64EEENS7_ILi128EEENS7_ILi96EEEEEENS_10bfloat16_tEfNS_4arch4Sm80ELb1ELb0ELb0ELb0ELb0ELb0ELb0ELb0ELi2ELi2ELi4ELi2ELb0EEENS1_21CollectiveEpilogueBwdISB_SC_SE_Li256ELb0ELb0ELi2EEENS1_25SingleTileBwdLPTSchedulerILb0ELi128ELb0EEEEEEEEEvNT_6ParamsE)
        /*06c8*/ 	.word	0x00000000


	//----- nvinfo : EIATTR_MIN_STACK_SIZE
	.align		4
.L_300:
        /*06cc*/ 	.byte	0x04, 0x12
        /*06ce*/ 	.short	(.L_302 - .L_301)
	.align		4
.L_301:
        /*06d0*/ 	.word	index@(_ZN7cutlass13device_kernelIN5flash19enable_sm80_to_sm89INS1_16FlashAttnBwdSm80INS1_25CollectiveMainloopBwdSm80ILi2ELi2EN4cute5tupleIJNS5_1CILi64EEENS7_ILi128EEENS7_ILi96EEEEEENS_10bfloat16_tEfNS_4arch4Sm80ELb1ELb0ELb0ELb0ELb1ELb0ELb0ELb0ELi2ELi2ELi4ELi2ELb0EEENS1_21CollectiveEpilogueBwdISB_SC_SE_Li256ELb0ELb0ELi2EEENS1_25SingleTileBwdLPTSchedulerILb0ELi128ELb1EEEEEEEEEvNT_6ParamsE)
        /*06d4*/ 	.word	0x00000000


	//----- nvinfo : EIATTR_MIN_STACK_SIZE
	.align		4
.L_302:
        /*06d8*/ 	.byte	0x04, 0x12
        /*06da*/ 	.short	(.L_304 - .L_303)
	.align		4
.L_303:
        /*06dc*/ 	.word	index@(_ZN7cutlass13device_kernelIN5flash19enable_sm80_to_sm89INS1_16FlashAttnBwdSm80INS1_25CollectiveMainloopBwdSm80ILi2ELi2EN4cute5tupleIJNS5_1CILi64EEENS7_ILi128EEENS7_ILi96EEEEEENS_10bfloat16_tEfNS_4arch4Sm80ELb1ELb0ELb0ELb0ELb0ELb0ELb0ELb0ELi2ELi2ELi4ELi2ELb0EEENS1_24CollectiveEpilogueBwdGQAISB_fSE_Li256ELb0ELb0EEENS1_25SingleTileBwdLPTSchedulerILb0ELi128ELb0EEEEEEEEEvNT_6ParamsE)
        /*06e0*/ 	.word	0x00000000


	//----- nvinfo : EIATTR_MIN_STACK_SIZE
	.align		4
.L_304:
        /*06e4*/ 	.byte	0x04, 0x12
        /*06e6*/ 	.short	(.L_306 - .L_305)
	.align		4
.L_305:
        /*06e8*/ 	.word	index@(_ZN7cutlass13device_kernelIN5flash19enable_sm80_to_sm89INS1_16FlashAttnBwdSm80INS1_25CollectiveMainloopBwdSm80ILi2ELi2EN4cute5tupleIJNS5_1CILi64EEENS7_ILi128EEENS7_ILi96EEEEEENS_10bfloat16_tEfNS_4arch4Sm80ELb1ELb0ELb0ELb0ELb1ELb0ELb0ELb0ELi2ELi2ELi4ELi2ELb0EEENS1_24CollectiveEpilogueBwdGQAISB_fSE_Li256ELb0ELb1EEENS1_25SingleTileBwdLPTSchedulerILb0ELi128ELb1EEEEEEEEEvNT_6ParamsE)
        /*06ec*/ 	.word	0x00000000


	//----- nvinfo : EIATTR_MIN_STACK_SIZE
	.align		4
.L_306:
        /*06f0*/ 	.byte	0x04, 0x12
        /*06f2*/ 	.short	(.L_308 - .L_307)
	.align		4
.L_307:
        /*06f4*/ 	.word	index@(_ZN7cutlass13device_kernelIN5flash22FlashAttnBwdPreprocessIN4cute5tupleIJNS3_1CILi64EEENS5_ILi96EEEEEENS_10bfloat16_tEfNS_4arch4Sm80ELb1ELb0EEEEEvNT_6ParamsE)
        /*06f8*/ 	.word	0x00000000


	//----- nvinfo : EIATTR_MIN_STACK_SIZE
	.align		4
.L_308:
        /*06fc*/ 	.byte	0x04, 0x12
        /*06fe*/ 	.short	(.L_310 - .L_309)
	.align		4
.L_309:
        /*0700*/ 	.word	index@(_ZN7cutlass13device_kernelIN5flash19enable_sm80_to_sm89INS1_16FlashAttnBwdSm80INS1_25CollectiveMainloopBwdSm80ILi2ELi2EN4cute5tupleIJNS5_1CILi64EEENS7_ILi128EEENS7_ILi96EEEEEENS_10bfloat16_tEfNS_4arch4Sm80ELb1ELb0ELb0ELb1ELb0ELb0ELb0ELb0ELi2ELi2ELi4ELi2ELb0EEENS1_21CollectiveEpilogueBwdISB_SC_SE_Li256ELb1ELb0ELi2EEENS1_25SingleTileBwdLPTSchedulerILb1ELi128ELb0EEEEEEEEEvNT_6ParamsE)
        /*0704*/ 	.word	0x00000000


	//----- nvinfo : EIATTR_MIN_STACK_SIZE
	.align		4
.L_310:
        /*0708*/ 	.byte	0x04, 0x12
        /*070a*/ 	.short	(.L_312 - .L_311)
	.align		4
.L_311:
        /*070c*/ 	.word	index@(_ZN7cutlass13device_kernelIN5flash19enable_sm80_to_sm89INS1_16FlashAttnBwdSm80INS1_25CollectiveMainloopBwdSm80ILi2ELi2EN4cute5tupleIJNS5_1CILi64EEENS7_ILi128EEENS7_ILi96EEEEEENS_10bfloat16_tEfNS_4arch4Sm80ELb1ELb0ELb0ELb1ELb1ELb0ELb0ELb0ELi2ELi2ELi4ELi2ELb0EEENS1_21CollectiveEpilogueBwdISB_SC_SE_Li256ELb1ELb0ELi2EEENS1_25SingleTileBwdLPTSchedulerILb1ELi128ELb1EEEEEEEEEvNT_6ParamsE)
        /*0710*/ 	.word	0x00000000


	//----- nvinfo : EIATTR_MIN_STACK_SIZE
	.align		4
.L_312:
        /*0714*/ 	.byte	0x04, 0x12
        /*0716*/ 	.short	(.L_314 - .L_313)
	.align		4
.L_313:
        /*0718*/ 	.word	index@(_ZN7cutlass13device_kernelIN5flash19enable_sm80_to_sm89INS1_16FlashAttnBwdSm80INS1_25CollectiveMainloopBwdSm80ILi2ELi2EN4cute5tupleIJNS5_1CILi64EEENS7_ILi128EEENS7_ILi96EEEEEENS_10bfloat16_tEfNS_4arch4Sm80ELb1ELb0ELb0ELb1ELb0ELb0ELb0ELb0ELi2ELi2ELi4ELi2ELb0EEENS1_24CollectiveEpilogueBwdGQAISB_fSE_Li256ELb1ELb0EEENS1_25SingleTileBwdLPTSchedulerILb1ELi128ELb0EEEEEEEEEvNT_6ParamsE)
        /*071c*/ 	.word	0x00000000


	//----- nvinfo : EIATTR_MIN_STACK_SIZE
	.align		4
.L_314:
        /*0720*/ 	.byte	0x04, 0x12
        /*0722*/ 	.short	(.L_316 - .L_315)
	.align		4
.L_315:
        /*0724*/ 	.word	index@(_ZN7cutlass13device_kernelIN5flash32FlashAttnBwdPostprocessConvertdQIN4cute5tupleIJNS3_1CILi128EEENS5_ILi96EEEEEENS_10bfloat16_tEfNS_4arch4Sm80ELi256ENS3_8TiledMMAINS3_8MMA_AtomIJNS3_30SM80_16x8x16_F32BF16BF16F32_TNEEEENS3_6LayoutINS4_IJNS5_ILi4EEENS5_ILi2EEENS5_ILi1EEEEEENS4_IJSJ_SH_NS5_ILi0EEEEEEEENS4_IJNS5_ILi64EEENS5_ILi32EEENS5_ILi16EEEEEEEELb0EEEEEvNT_6ParamsE)
        /*0728*/ 	.word	0x00000000


	//----- nvinfo : EIATTR_MIN_STACK_SIZE
	.align		4
.L_316:
        /*072c*/ 	.byte	0x04, 0x12
        /*072e*/ 	.short	(.L_318 - .L_317)
	.align		4
.L_317:
        /*0730*/ 	.word	index@(_ZN7cutlass13device_kernelIN5flash32FlashAttnBwdPostprocessConvertdQIN4cute5tupleIJNS3_1CILi64EEENS5_ILi96EEEEEENS_10bfloat16_tEfNS_4arch4Sm80ELi256ENS3_8TiledMMAINS3_8MMA_AtomIJNS3_30SM80_16x8x16_F32BF16BF16F32_TNEEEENS3_6LayoutINS4_IJNS5_ILi2EEENS5_ILi4EEENS5_ILi1EEEEEENS4_IJSJ_SH_NS5_ILi0EEEEEEEENS4_IJNS5_ILi32EEESO_NS5_ILi16EEEEEEEELb0EEEEEvNT_6ParamsE)
        /*0734*/ 	.word	0x00000000


	//----- nvinfo : EIATTR_MIN_STACK_SIZE
	.align		4
.L_318:
        /*0738*/ 	.byte	0x04, 0x12
        /*073a*/ 	.short	(.L_320 - .L_319)
	.align		4
.L_319:
        /*073c*/ 	.word	index@(_ZN7cutlass13device_kernelIN5flash19enable_sm80_to_sm89INS1_16FlashAttnBwdSm80INS1_25CollectiveMainloopBwdSm80ILi2ELi2EN4cute5tupleIJNS5_1CILi64EEENS7_ILi128EEENS7_ILi96EEEEEENS_10bfloat16_tEfNS_4arch4Sm80ELb1ELb0ELb0ELb1ELb1ELb0ELb0ELb0ELi2ELi2ELi4ELi2ELb0EEENS1_24CollectiveEpilogueBwdGQAISB_fSE_Li256ELb1ELb1EEENS1_25SingleTileBwdLPTSchedulerILb1ELi128ELb1EEEEEEEEEvNT_6ParamsE)
        /*0740*/ 	.word	0x00000000


	//----- nvinfo : EIATTR_MIN_STACK_SIZE
	.align		4
.L_320:
        /*0744*/ 	.byte	0x04, 0x12
        /*0746*/ 	.short	(.L_322 - .L_321)
	.align		4
.L_321:
        /*0748*/ 	.word	index@(_ZN7cutlass13device_kernelIN5flash22FlashAttnBwdPreprocessIN4cute5tupleIJNS3_1CILi64EEENS5_ILi96EEEEEENS_10bfloat16_tEfNS_4arch4Sm80ELb1ELb1EEEEEvNT_6ParamsE)
        /*074c*/ 	.word	0x00000000
.L_322:


//--------------------- .nv.compat                --------------------------
	.section	.nv.compat,"",@"SHT_CUDA_COMPAT_INFO"
	.align	4
        /*0000*/ 	.byte	0x02, 0x09, 0x01, 0x00, 0x02, 0x02, 0x01, 0x00, 0x02, 0x05, 0x05, 0x00, 0x03, 0x07, 0x01, 0x01
        /*0010*/ 	.byte	0x02, 0x03, 0x00, 0x00, 0x02, 0x06, 0x01, 0x00, 0x04, 0x0b, 0x08, 0x00, 0x00, 0x00, 0x00, 0x00
        /*0020*/ 	.byte	0x00, 0x00, 0x00, 0x00


//--------------------- .nv.info._ZN7cutlass13device_kernelIN5flash19enable_sm80_to_sm89INS1_16FlashAttnBwdSm80INS1_25CollectiveMainloopBwdSm80ILi2ELi1EN4cute5tupleIJNS5_1CILi64EEENS7_ILi128EEENS7_ILi96EEEEEENS_10bfloat16_tEfNS_4arch4Sm80ELb0ELb0ELb0ELb0ELb0ELb0ELb0ELb0ELi2ELi2ELi4ELi2ELb1EEENS1_21CollectiveEpilogueBwdISB_SC_SE_Li256ELb0ELb0ELi2EEENS1_19SingleTileSchedulerILb0ELb0ELb0ELi128EEEEEEEEEvNT_6ParamsE --------------------------
	.section	.nv.info._ZN7cutlass13device_kernelIN5flash19enable_sm80_to_sm89INS1_16FlashAttnBwdSm80INS1_25CollectiveMainloopBwdSm80ILi2ELi1EN4cute5tupleIJNS5_1CILi64EEENS7_ILi128EEENS7_ILi96EEEEEENS_10bfloat16_tEfNS_4arch4Sm80ELb0ELb0ELb0ELb0ELb0ELb0ELb0ELb0ELi2ELi2ELi4ELi2ELb1EEENS1_21CollectiveEpilogueBwdISB_SC_SE_Li256ELb0ELb0ELi2EEENS1_19SingleTileSchedulerILb0ELb0ELb0ELi128EEEEEEEEEvNT_6ParamsE,"",@"SHT_CUDA_INFO"
	.sectionflags	@""
	.align	4


	//----- nvinfo : EIATTR_CUDA_API_VERSION
	.align		4
        /*0000*/ 	.byte	0x04, 0x37
        /*0002*/ 	.short	(.L_324 - .L_323)
.L_323:
        /*0004*/ 	.word	0x00000082


	//----- nvinfo : EIATTR_KPARAM_INFO
	.align		4
.L_324:
        /*0008*/ 	.byte	0x04, 0x17
        /*000a*/ 	.short	(.L_326 - .L_325)
.L_325:
        /*000c*/ 	.word	0x00000000
        /*0010*/ 	.short	0x0000
        /*0012*/ 	.short	0x0000
        /*0014*/ 	.byte	0x00, 0xf0, 0xc1, 0x09


	//----- nvinfo : EIATTR_SPARSE_MMA_MASK
	.align		4
.L_326:
        /*0018*/ 	.byte	0x03, 0x50
        /*001a*/ 	.short	0x0000


	//----- nvinfo : EIATTR_MAXREG_COUNT
	.align		4
        /*001c*/ 	.byte	0x03, 0x1b
        /*001e*/ 	.short	0x00ff


	//----- nvinfo : EIATTR_MERCURY_ISA_VERSION
	.align		4
        /*0020*/ 	.byte	0x03, 0x5f
        /*0022*/ 	.short	0x0101


	//----- nvinfo : EIATTR_EXIT_INSTR_OFFSETS
	.align		4
        /*0024*/ 	.byte	0x04, 0x1c
        /*0026*/ 	.short	(.L_328 - .L_327)


	//   ....[0]....
.L_327:
        /*0028*/ 	.word	0x00000010


	//----- nvinfo : EIATTR_MAX_THREADS
	.align		4
.L_328:
        /*002c*/ 	.byte	0x04, 0x05
        /*002e*/ 	.short	(.L_330 - .L_329)
.L_329:
        /*0030*/ 	.word	0x00000100
        /*0034*/ 	.word	0x00000001
        /*0038*/ 	.word	0x00000001


	//----- nvinfo : EIATTR_CBANK_PARAM_SIZE
	.align		4
.L_330:
        /*003c*/ 	.byte	0x03, 0x19
        /*003e*/ 	.short	0x0270


	//----- nvinfo : EIATTR_PARAM_CBANK
	.align		4
        /*0040*/ 	.byte	0x04, 0x0a
        /*0042*/ 	.short	(.L_332 - .L_331)
	.align		4
.L_331:
        /*0044*/ 	.word	index@(.nv.constant0._ZN7cutlass13device_kernelIN5flash19enable_sm80_to_sm89INS1_16FlashAttnBwdSm80INS1_25CollectiveMainloopBwdSm80ILi2ELi1EN4cute5tupleIJNS5_1CILi64EEENS7_ILi128EEENS7_ILi96EEEEEENS_10bfloat16_tEfNS_4arch4Sm80ELb0ELb0ELb0ELb0ELb0ELb0ELb0ELb0ELi2ELi2ELi4ELi2ELb1EEENS1_21CollectiveEpilogueBwdISB_SC_SE_Li256ELb0ELb0ELi2EEENS1_19SingleTileSchedulerILb0ELb0ELb0ELi128EEEEEEEEEvNT_6ParamsE)
        /*0048*/ 	.short	0x0210
        /*004a*/ 	.short	0x0270


	//----- nvinfo : EIATTR_SW_WAR
	.align		4
.L_332:
        /*004c*/ 	.byte	0x04, 0x36
        /*004e*/ 	.short	(.L_334 - .L_333)
.L_333:
        /*0050*/ 	.word	0x00000008
.L_334:


//--------------------- .nv.info._ZN7cutlass13device_kernelIN5flash19enable_sm80_to_sm89INS1_16FlashAttnBwdSm80INS1_25CollectiveMainloopBwdSm80ILi2ELi1EN4cute5tupleIJNS5_1CILi64EEENS7_ILi128EEENS7_ILi96EEEEEENS_10bfloat16_tEfNS_4arch4Sm80ELb0ELb0ELb0ELb0ELb1ELb0ELb0ELb0ELi2ELi2ELi4ELi2ELb1EEENS1_21CollectiveEpilogueBwdISB_SC_SE_Li256ELb0ELb0ELi2EEENS1_19SingleTileSchedulerILb0ELb0ELb0ELi128EEEEEEEEEvNT_6ParamsE --------------------------
	.section	.nv.info._ZN7cutlass13device_kernelIN5flash19enable_sm80_to_sm89INS1_16FlashAttnBwdSm80INS1_25CollectiveMainloopBwdSm80ILi2ELi1EN4cute5tupleIJNS5_1CILi64EEENS7_ILi128EEENS7_ILi96EEEEEENS_10bfloat16_tEfNS_4arch4Sm80ELb0ELb0ELb0ELb0ELb1ELb0ELb0ELb0ELi2ELi2ELi4ELi2ELb1EEENS1_21CollectiveEpilogueBwdISB_SC_SE_Li256ELb0ELb0ELi2EEENS1_19SingleTileSchedulerILb0ELb0ELb0ELi128EEEEEEEEEvNT_6ParamsE,"",@"SHT_CUDA_INFO"
	.sectionflags	@""
	.align	4


	//----- nvinfo : EIATTR_CUDA_API_VERSION
	.align		4
        /*0000*/ 	.byte	0x04, 0x37
        /*0002*/ 	.short	(.L_336 - .L_335)
.L_335:
        /*0004*/ 	.word	0x00000082


	//----- nvinfo : EIATTR_KPARAM_INFO
	.align		4
.L_336:
        /*0008*/ 	.byte	0x04, 0x17
        /*000a*/ 	.short	(.L_338 - .L_337)
.L_337:
        /*000c*/ 	.word	0x00000000
        /*0010*/ 	.short	0x0000
        /*0012*/ 	.short	0x0000
        /*0014*/ 	.byte	0x00, 0xf0, 0xc1, 0x09


	//----- nvinfo : EIATTR_SPARSE_MMA_MASK
	.align		4
.L_338:
        /*0018*/ 	.byte	0x03, 0x50
        /*001a*/ 	.short	0x0000


	//----- nvinfo : EIATTR_MAXREG_COUNT
	.align		4
        /*001c*/ 	.byte	0x03, 0x1b
        /*001e*/ 	.short	0x00ff


	//----- nvinfo : EIATTR_MERCURY_ISA_VERSION
	.align		4
        /*0020*/ 	.byte	0x03, 0x5f
        /*0022*/ 	.short	0x0101


	//----- nvinfo : EIATTR_EXIT_INSTR_OFFSETS
	.align		4
        /*0024*/ 	.byte	0x04, 0x1c
        /*0026*/ 	.short	(.L_340 - .L_339)


	//   ....[0]....
.L_339:
        /*0028*/ 	.word	0x00000010


	//----- nvinfo : EIATTR_MAX_THREADS
	.align		4
.L_340:
        /*002c*/ 	.byte	0x04, 0x05
        /*002e*/ 	.short	(.L_342 - .L_341)
.L_341:
        /*0030*/ 	.word	0x00000100
        /*0034*/ 	.word	0x00000001
        /*0038*/ 	.word	0x00000001


	//----- nvinfo : EIATTR_CBANK_PARAM_SIZE
	.align		4
.L_342:
        /*003c*/ 	.byte	0x03, 0x19
        /*003e*/ 	.short	0x0270


	//----- nvinfo : EIATTR_PARAM_CBANK
	.align		4
        /*0040*/ 	.byte	0x04, 0x0a
        /*0042*/ 	.short	(.L_344 - .L_343)
	.align		4
.L_343:
        /*0044*/ 	.word	index@(.nv.constant0._ZN7cutlass13device_kernelIN5flash19enable_sm80_to_sm89INS1_16FlashAttnBwdSm80INS1_25CollectiveMainloopBwdSm80ILi2ELi1EN4cute5tupleIJNS5_1CILi64EEENS7_ILi128EEENS7_ILi96EEEEEENS_10bfloat16_tEfNS_4arch4Sm80ELb0ELb0ELb0ELb0ELb1ELb0ELb0ELb0ELi2ELi2ELi4ELi2ELb1EEENS1_21CollectiveEpilogueBwdISB_SC_SE_Li256ELb0ELb0ELi2EEENS1_19SingleTileSchedulerILb0ELb0ELb0ELi128EEEEEEEEEvNT_6ParamsE)
        /*0048*/ 	.short	0x0210
        /*004a*/ 	.short	0x0270


	//----- nvinfo : EIATTR_SW_WAR
	.align		4
.L_344:
        /*004c*/ 	.byte	0x04, 0x36
        /*004e*/ 	.short	(.L_346 - .L_345)
.L_345:
        /*0050*/ 	.word	0x00000008
.L_346:


//--------------------- .nv.info._ZN7cutlass13device_kernelIN5flash19enable_sm80_to_sm89INS1_16FlashAttnBwdSm80INS1_25CollectiveMainloopBwdSm80ILi2ELi1EN4cute5tupleIJNS5_1CILi64EEENS7_ILi128EEENS7_ILi96EEEEEENS_10bfloat16_tEfNS_4arch4Sm80ELb0ELb0ELb0ELb0ELb0ELb0ELb0ELb0ELi2ELi2ELi4ELi2ELb1EEENS1_24CollectiveEpilogueBwdGQAISB_fSE_Li256ELb0ELb0EEENS1_19SingleTileSchedulerILb0ELb0ELb0ELi128EEEEEEEEEvNT_6ParamsE --------------------------
	.section	.nv.info._ZN7cutlass13device_kernelIN5flash19enable_sm80_to_sm89INS1_16FlashAttnBwdSm80INS1_25CollectiveMainloopBwdSm80ILi2ELi1EN4cute5tupleIJNS5_1CILi64EEENS7_ILi128EEENS7_ILi96EEEEEENS_10bfloat16_tEfNS_4arch4Sm80ELb0ELb0ELb0ELb0ELb0ELb0ELb0ELb0ELi2ELi2ELi4ELi2ELb1EEENS1_24CollectiveEpilogueBwdGQAISB_fSE_Li256ELb0ELb0EEENS1_19SingleTileSchedulerILb0ELb0ELb0ELi128EEEEEEEEEvNT_6ParamsE,"",@"SHT_CUDA_INFO"
	.sectionflags	@""
	.align	4


	//----- nvinfo : EIATTR_CUDA_API_VERSION
	.align		4
        /*0000*/ 	.byte	0x04, 0x37
        /*0002*/ 	.short	(.L_348 - .L_347)
.L_347:
        /*0004*/ 	.word	0x00000082


	//----- nvinfo : EIATTR_KPARAM_INFO
	.align		4
.L_348:
        /*0008*/ 	.byte	0x04, 0x17
        /*000a*/ 	.short	(.L_350 - .L_349)
.L_349:
        /*000c*/ 	.word	0x00000000
        /*0010*/ 	.short	0x0000
        /*0012*/ 	.short	0x0000
        /*0014*/ 	.byte	0x00, 0xf0, 0xe1, 0x09


	//----- nvinfo : EIATTR_SPARSE_MMA_MASK
	.align		4
.L_350:
        /*0018*/ 	.byte	0x03, 0x50
        /*001a*/ 	.short	0x0000


	//----- nvinfo : EIATTR_MAXREG_COUNT
	.align		4
        /*001c*/ 	.byte	0x03, 0x1b
        /*001e*/ 	.short	0x00ff


	//----- nvinfo : EIATTR_MERCURY_ISA_VERSION
	.align		4
        /*0020*/ 	.byte	0x03, 0x5f
        /*0022*/ 	.short	0x0101


	//----- nvinfo : EIATTR_EXIT_INSTR_OFFSETS
	.align		4
        /*0024*/ 	.byte	0x04, 0x1c
        /*0026*/ 	.short	(.L_352 - .L_351)


	//   ....[0]....
.L_351:
        /*0028*/ 	.word	0x00000010


	//----- nvinfo : EIATTR_MAX_THREADS
	.align		4
.L_352:
        /*002c*/ 	.byte	0x04, 0x05
        /*002e*/ 	.short	(.L_354 - .L_353)
.L_353:
        /*0030*/ 	.word	0x00000100
        /*0034*/ 	.word	0x00000001
        /*0038*/ 	.word	0x00000001


	//----- nvinfo : EIATTR_CBANK_PARAM_SIZE
	.align		4
.L_354:
        /*003c*/ 	.byte	0x03, 0x19
        /*003e*/ 	.short	0x0278


	//----- nvinfo : EIATTR_PARAM_CBANK
	.align		4
        /*0040*/ 	.byte	0x04, 0x0a
        /*0042*/ 	.short	(.L_356 - .L_355)
	.align		4
.L_355:
        /*0044*/ 	.word	index@(.nv.constant0._ZN7cutlass13device_kernelIN5flash19enable_sm80_to_sm89INS1_16FlashAttnBwdSm80INS1_25CollectiveMainloopBwdSm80ILi2ELi1EN4cute5tupleIJNS5_1CILi64EEENS7_ILi128EEENS7_ILi96EEEEEENS_10bfloat16_tEfNS_4arch4Sm80ELb0ELb0ELb0ELb0ELb0ELb0ELb0ELb0ELi2ELi2ELi4ELi2ELb1EEENS1_24CollectiveEpilogueBwdGQAISB_fSE_Li256ELb0ELb0EEENS1_19SingleTileSchedulerILb0ELb0ELb0ELi128EEEEEEEEEvNT_6ParamsE)
        /*0048*/ 	.short	0x0210
        /*004a*/ 	.short	0x0278


	//----- nvinfo : EIATTR_SW_WAR
	.align		4
.L_356:
        /*004c*/ 	.byte	0x04, 0x36
        /*004e*/ 	.short	(.L_358 - .L_357)
.L_357:
        /*0050*/ 	.word	0x00000008
.L_358:


//--------------------- .nv.info._ZN7cutlass13device_kernelIN5flash19enable_sm80_to_sm89INS1_16FlashAttnBwdSm80INS1_25CollectiveMainloopBwdSm80ILi2ELi1EN4cute5tupleIJNS5_1CILi64EEENS7_ILi128EEENS7_ILi96EEEEEENS_10bfloat16_tEfNS_4arch4Sm80ELb0ELb0ELb0ELb0ELb1ELb0ELb0ELb0ELi2ELi2ELi4ELi2ELb1EEENS1_24CollectiveEpilogueBwdGQAISB_fSE_Li256ELb0ELb1EEENS1_19SingleTileSchedulerILb0ELb0ELb0ELi128EEEEEEEEEvNT_6ParamsE --------------------------
	.section	.nv.info._ZN7cutlass13device_kernelIN5flash19enable_sm80_to_sm89INS1_16FlashAttnBwdSm80INS1_25CollectiveMainloopBwdSm80ILi2ELi1EN4cute5tupleIJNS5_1CILi64EEENS7_ILi128EEENS7_ILi96EEEEEENS_10bfloat16_tEfNS_4arch4Sm80ELb0ELb0ELb0ELb0ELb1ELb0ELb0ELb0ELi2ELi2ELi4ELi2ELb1EEENS1_24CollectiveEpilogueBwdGQAISB_fSE_Li256ELb0ELb1EEENS1_19SingleTileSchedulerILb0ELb0ELb0ELi128EEEEEEEEEvNT_6ParamsE,"",@"SHT_CUDA_INFO"
	.sectionflags	@""
	.align	4


	//----- nvinfo : EIATTR_CUDA_API_VERSION
	.align		4
        /*0000*/ 	.byte	0x04, 0x37
        /*0002*/ 	.short	(.L_360 - .L_359)
.L_359:
        /*0004*/ 	.word	0x00000082


	//----- nvinfo : EIATTR_KPARAM_INFO
	.align		4
.L_360:
        /*0008*/ 	.byte	0x04, 0x17
        /*000a*/ 	.short	(.L_362 - .L_361)
.L_361:
        /*000c*/ 	.word	0x00000000
        /*0010*/ 	.short	0x0000
        /*0012*/ 	.short	0x0000
        /*0014*/ 	.byte	0x00, 0xf0, 0xe1, 0x09


	//----- nvinfo : EIATTR_SPARSE_MMA_MASK
	.align		4
.L_362:
        /*0018*/ 	.byte	0x03, 0x50
        /*001a*/ 	.short	0x0000


	//----- nvinfo : EIATTR_MAXREG_COUNT
	.align		4
        /*001c*/ 	.byte	0x03, 0x1b
        /*001e*/ 	.short	0x00ff


	//----- nvinfo : EIATTR_MERCURY_ISA_VERSION
	.align		4
        /*0020*/ 	.byte	0x03, 0x5f
        /*0022*/ 	.short	0x0101


	//----- nvinfo : EIATTR_EXIT_INSTR_OFFSETS
	.align		4
        /*0024*/ 	.byte	0x04, 0x1c
        /*0026*/ 	.short	(.L_364 - .L_363)


	//   ....[0]....
.L_363:
        /*0028*/ 	.word	0x00000010


	//----- nvinfo : EIATTR_MAX_THREADS
	.align		4
.L_364:
        /*002c*/ 	.byte	0x04, 0x05
        /*002e*/ 	.short	(.L_366 - .L_365)
.L_365:
        /*0030*/ 	.word	0x00000100
        /*0034*/ 	.word	0x00000001
        /*0038*/ 	.word	0x00000001


	//----- nvinfo : EIATTR_CBANK_PARAM_SIZE
	.align		4
.L_366:
        /*003c*/ 	.byte	0x03, 0x19
        /*003e*/ 	.short	0x0278


	//----- nvinfo : EIATTR_PARAM_CBANK
	.align		4
        /*0040*/ 	.byte	0x04, 0x0a
        /*0042*/ 	.short	(.L_368 - .L_367)
	.align		4
.L_367:
        /*0044*/ 	.word	index@(.nv.constant0._ZN7cutlass13device_kernelIN5flash19enable_sm80_to_sm89INS1_16FlashAttnBwdSm80INS1_25CollectiveMainloopBwdSm80ILi2ELi1EN4cute5tupleIJNS5_1CILi64EEENS7_ILi128EEENS7_ILi96EEEEEENS_10bfloat16_tEfNS_4arch4Sm80ELb0ELb0ELb0ELb0ELb1ELb0ELb0ELb0ELi2ELi2ELi4ELi2ELb1EEENS1_24CollectiveEpilogueBwdGQAISB_fSE_Li256ELb0ELb1EEENS1_19SingleTileSchedulerILb0ELb0ELb0ELi128EEEEEEEEEvNT_6ParamsE)
        /*0048*/ 	.short	0x0210
        /*004a*/ 	.short	0x0278


	//----- nvinfo : EIATTR_SW_WAR
	.align		4
.L_368:
        /*004c*/ 	.byte	0x04, 0x36
        /*004e*/ 	.short	(.L_370 - .L_369)
.L_369:
        /*0050*/ 	.word	0x00000008
.L_370:


//--------------------- .nv.info._ZN7cutlass13device_kernelIN5flash19enable_sm80_to_sm89INS1_16FlashAttnBwdSm80INS1_25CollectiveMainloopBwdSm80ILi2ELi1EN4cute5tupleIJNS5_1CILi64EEENS7_ILi128EEENS7_ILi96EEEEEENS_10bfloat16_tEfNS_4arch4Sm80ELb0ELb0ELb0ELb1ELb0ELb0ELb0ELb0ELi2ELi2ELi4ELi2ELb1EEENS1_21CollectiveEpilogueBwdISB_SC_SE_Li256ELb1ELb0ELi2EEENS1_19SingleTileSchedulerILb1ELb0ELb0ELi128EEEEEEEEEvNT_6ParamsE --------------------------
	.section	.nv.info._ZN7cutlass13device_kernelIN5flash19enable_sm80_to_sm89INS1_16FlashAttnBwdSm80INS1_25CollectiveMainloopBwdSm80ILi2ELi1EN4cute5tupleIJNS5_1CILi64EEENS7_ILi128EEENS7_ILi96EEEEEENS_10bfloat16_tEfNS_4arch4Sm80ELb0ELb0ELb0ELb1ELb0ELb0ELb0ELb0ELi2ELi2ELi4ELi2ELb1EEENS1_21CollectiveEpilogueBwdISB_SC_SE_Li256ELb1ELb0ELi2EEENS1_19SingleTileSchedulerILb1ELb0ELb0ELi128EEEEEEEEEvNT_6ParamsE,"",@"SHT_CUDA_INFO"
	.sectionflags	@""
	.align	4


	//----- nvinfo : EIATTR_CUDA_API_VERSION
	.align		4
        /*0000*/ 	.byte	0x04, 0x37
        /*0002*/ 	.short	(.L_372 - .L_371)
.L_371:
        /*0004*/ 	.word	0x00000082


	//----- nvinfo : EIATTR_KPARAM_INFO
	.align		4
.L_372:
        /*0008*/ 	.byte	0x04, 0x17
        /*000a*/ 	.short	(.L_374 - .L_373)
.L_373:
        /*000c*/ 	.word	0x00000000
        /*0010*/ 	.short	0x0000
        /*0012*/ 	.short	0x0000
        /*0014*/ 	.byte	0x00, 0xf0, 0xc1, 0x09


	//----- nvinfo : EIATTR_SPARSE_MMA_MASK
	.align		4
.L_374:
        /*0018*/ 	.byte	0x03, 0x50
        /*001a*/ 	.short	0x0000


	//----- nvinfo : EIATTR_MAXREG_COUNT
	.align		4
        /*001c*/ 	.byte	0x03, 0x1b
        /*001e*/ 	.short	0x00ff


	//----- nvinfo : EIATTR_MERCURY_ISA_VERSION
	.align		4
        /*0020*/ 	.byte	0x03, 0x5f
        /*0022*/ 	.short	0x0101


	//----- nvinfo : EIATTR_EXIT_INSTR_OFFSETS
	.align		4
        /*0024*/ 	.byte	0x04, 0x1c
        /*0026*/ 	.short	(.L_376 - .L_375)


	//   ....[0]....
.L_375:
        /*0028*/ 	.word	0x00000010


	//----- nvinfo : EIATTR_MAX_THREADS
	.align		4
.L_376:
        /*002c*/ 	.byte	0x04, 0x05
        /*002e*/ 	.short	(.L_378 - .L_377)
.L_377:
        /*0030*/ 	.word	0x00000100
        /*0034*/ 	.word	0x00000001
        /*0038*/ 	.word	0x00000001


	//----- nvinfo : EIATTR_CBANK_PARAM_SIZE
	.align		4
.L_378:
        /*003c*/ 	.byte	0x03, 0x19
        /*003e*/ 	.short	0x0270


	//----- nvinfo : EIATTR_PARAM_CBANK
	.align		4
        /*0040*/ 	.byte	0x04, 0x0a
        /*0042*/ 	.short	(.L_380 - .L_379)
	.align		4
.L_379:
        /*0044*/ 	.word	index@(.nv.constant0._ZN7cutlass13device_kernelIN5flash19enable_sm80_to_sm89INS1_16FlashAttnBwdSm80INS1_25CollectiveMainloopBwdSm80ILi2ELi1EN4cute5tupleIJNS5_1CILi64EEENS7_ILi128EEENS7_ILi96EEEEEENS_10bfloat16_tEfNS_4arch4Sm80ELb0ELb0ELb0ELb1ELb0ELb0ELb0ELb0ELi2ELi2ELi4ELi2ELb1EEENS1_21CollectiveEpilogueBwdISB_SC_SE_Li256ELb1ELb0ELi2EEENS1_19SingleTileSchedulerILb1ELb0ELb0ELi128EEEEEEEEEvNT_6ParamsE)
        /*0048*/ 	.short	0x0210
        /*004a*/ 	.short	0x0270


	//----- nvinfo : EIATTR_SW_WAR
	.align		4
.L_380:
        /*004c*/ 	.byte	0x04, 0x36
        /*004e*/ 	.short	(.L_382 - .L_381)
.L_381:
        /*0050*/ 	.word	0x00000008
.L_382:


//--------------------- .nv.info._ZN7cutlass13device_kernelIN5flash19enable_sm80_to_sm89INS1_16FlashAttnBwdSm80INS1_25CollectiveMainloopBwdSm80ILi2ELi1EN4cute5tupleIJNS5_1CILi64EEENS7_ILi128EEENS7_ILi96EEEEEENS_10bfloat16_tEfNS_4arch4Sm80ELb0ELb0ELb0ELb1ELb1ELb0ELb0ELb0ELi2ELi2ELi4ELi2ELb1EEENS1_21CollectiveEpilogueBwdISB_SC_SE_Li256ELb1ELb0ELi2EEENS1_19SingleTileSchedulerILb1ELb0ELb0ELi128EEEEEEEEEvNT_6ParamsE --------------------------
	.section	.nv.info._ZN7cutlass13device_kernelIN5flash19enable_sm80_to_sm89INS1_16FlashAttnBwdSm80INS1_25CollectiveMainloopBwdSm80ILi2ELi1EN4cute5tupleIJNS5_1CILi64EEENS7_ILi128EEENS7_ILi96EEEEEENS_10bfloat16_tEfNS_4arch4Sm80ELb0ELb0ELb0ELb1ELb1ELb0ELb0ELb0ELi2ELi2ELi4ELi2ELb1EEENS1_21CollectiveEpilogueBwdISB_SC_SE_Li256ELb1ELb0ELi2EEENS1_19SingleTileSchedulerILb1ELb0ELb0ELi128EEEEEEEEEvNT_6ParamsE,"",@"SHT_CUDA_INFO"
	.sectionflags	@""
	.align	4


	//----- nvinfo : EIATTR_CUDA_API_VERSION
	.align		4
        /*0000*/ 	.byte	0x04, 0x37
        /*0002*/ 	.short	(.L_384 - .L_383)
.L_383:
        /*0004*/ 	.word	0x00000082


	//----- nvinfo : EIATTR_KPARAM_INFO
	.align		4
.L_384:
        /*0008*/ 	.byte	0x04, 0x17
        /*000a*/ 	.short	(.L_386 - .L_385)
.L_385:
        /*000c*/ 	.word	0x00000000
        /*0010*/ 	.short	0x0000
        /*0012*/ 	.short	0x0000
        /*0014*/ 	.byte	0x00, 0xf0, 0xc1, 0x09


	//----- nvinfo : EIATTR_SPARSE_MMA_MASK
	.align		4
.L_386:
        /*0018*/ 	.byte	0x03, 0x50
        /*001a*/ 	.short	0x0000


	//----- nvinfo : EIATTR_MAXREG_COUNT
	.align		4
        /*001c*/ 	.byte	0x03, 0x1b
        /*001e*/ 	.short	0x00ff


	//----- nvinfo : EIATTR_MERCURY_ISA_VERSION
	.align		4
        /*0020*/ 	.byte	0x03, 0x5f
        /*0022*/ 	.short	0x0101


	//----- nvinfo : EIATTR_EXIT_INSTR_OFFSETS
	.align		4
        /*0024*/ 	.byte	0x04, 0x1c
        /*0026*/ 	.short	(.L_388 - .L_387)


	//   ....[0]....
.L_387:
        /*0028*/ 	.word	0x00000010


	//----- nvinfo : EIATTR_MAX_THREADS
	.align		4
.L_388:
        /*002c*/ 	.byte	0x04, 0x05
        /*002e*/ 	.short	(.L_390 - .L_389)
.L_389:
        /*0030*/ 	.word	0x00000100
        /*0034*/ 	.word	0x00000001
        /*0038*/ 	.word	0x00000001


	//----- nvinfo : EIATTR_CBANK_PARAM_SIZE
	.align		4
.L_390:
        /*003c*/ 	.byte	0x03, 0x19
        /*003e*/ 	.short	0x0270


	//----- nvinfo : EIATTR_PARAM_CBANK
	.align		4
        /*0040*/ 	.byte	0x04, 0x0a
        /*0042*/ 	.short	(.L_392 - .L_391)
	.align		4
.L_391:
        /*0044*/ 	.word	index@(.nv.constant0._ZN7cutlass13device_kernelIN5flash19enable_sm80_to_sm89INS1_16FlashAttnBwdSm80INS1_25CollectiveMainloopBwdSm80ILi2ELi1EN4cute5tupleIJNS5_1CILi64EEENS7_ILi128EEENS7_ILi96EEEEEENS_10bfloat16_tEfNS_4arch4Sm80ELb0ELb0ELb0ELb1ELb1ELb0ELb0ELb0ELi2ELi2ELi4ELi2ELb1EEENS1_21CollectiveEpilogueBwdISB_SC_SE_Li256ELb1ELb0ELi2EEENS1_19SingleTileSchedulerILb1ELb0ELb0ELi128EEEEEEEEEvNT_6ParamsE)
        /*0048*/ 	.short	0x0210
        /*004a*/ 	.short	0x0270


	//----- nvinfo : EIATTR_SW_WAR
	.align		4
.L_392:
        /*004c*/ 	.byte	0x04, 0x36
        /*004e*/ 	.short	(.L_394 - .L_393)
.L_393:
        /*0050*/ 	.word	0x00000008
.L_394:


//--------------------- .nv.info._ZN7cutlass13device_kernelIN5flash19enable_sm80_to_sm89INS1_16FlashAttnBwdSm80INS1_25CollectiveMainloopBwdSm80ILi2ELi1EN4cute5tupleIJNS5_1CILi64EEENS7_ILi128EEENS7_ILi96EEEEEENS_10bfloat16_tEfNS_4arch4Sm80ELb0ELb0ELb0ELb1ELb0ELb0ELb0ELb0ELi2ELi2ELi4ELi2ELb1EEENS1_24CollectiveEpilogueBwdGQAISB_fSE_Li256ELb1ELb0EEENS1_19SingleTileSchedulerILb1ELb0ELb0ELi128EEEEEEEEEvNT_6ParamsE --------------------------
	.section	.nv.info._ZN7cutlass13device_kernelIN5flash19enable_sm80_to_sm89INS1_16FlashAttnBwdSm80INS1_25CollectiveMainloopBwdSm80ILi2ELi1EN4cute5tupleIJNS5_1CILi64EEENS7_ILi128EEENS7_ILi96EEEEEENS_10bfloat16_tEfNS_4arch4Sm80ELb0ELb0ELb0ELb1ELb0ELb0ELb0ELb0ELi2ELi2ELi4ELi2ELb1EEENS1_24CollectiveEpilogueBwdGQAISB_fSE_Li256ELb1ELb0EEENS1_19SingleTileSchedulerILb1ELb0ELb0ELi128EEEEEEEEEvNT_6ParamsE,"",@"SHT_CUDA_INFO"
	.sectionflags	@""
	.align	4


	//----- nvinfo : EIATTR_CUDA_API_VERSION
	.align		4
        /*0000*/ 	.byte	0x04, 0x37
        /*0002*/ 	.short	(.L_396 - .L_395)
.L_395:
        /*0004*/ 	.word	0x00000082


	//----- nvinfo : EIATTR_KPARAM_INFO
	.align		4
.L_396:
        /*0008*/ 	.byte	0x04, 0x17
        /*000a*/ 	.short	(.L_398 - .L_397)
.L_397:
        /*000c*/ 	.word	0x00000000
        /*0010*/ 	.short	0x0000
        /*0012*/ 	.short	0x0000
        /*0014*/ 	.byte	0x00, 0xf0, 0xe1, 0x09


	//----- nvinfo : EIATTR_SPARSE_MMA_MASK
	.align		4
.L_398:
        /*0018*/ 	.byte	0x03, 0x50
        /*001a*/ 	.short	0x0000


	//----- nvinfo : EIATTR_MAXREG_COUNT
	.align		4
        /*001c*/ 	.byte	0x03, 0x1b
        /*001e*/ 	.short	0x00ff


	//----- nvinfo : EIATTR_MERCURY_ISA_VERSION
	.align		4
        /*0020*/ 	.byte	0x03, 0x5f
        /*0022*/ 	.short	0x0101


	//----- nvinfo : EIATTR_EXIT_INSTR_OFFSETS
	.align		4
        /*0024*/ 	.byte	0x04, 0x1c
        /*0026*/ 	.short	(.L_400 - .L_399)


	//   ....[0]....
.L_399:
        /*0028*/ 	.word	0x00000010


	//----- nvinfo : EIATTR_MAX_THREADS
	.align		4
.L_400:
        /*002c*/ 	.byte	0x04, 0x05
        /*002e*/ 	.short	(.L_402 - .L_401)
.L_401:
        /*0030*/ 	.word	0x00000100
        /*0034*/ 	.word	0x00000001
        /*0038*/ 	.word	0x00000001


	//----- nvinfo : EIATTR_CBANK_PARAM_SIZE
	.align		4
.L_402:
        /*003c*/ 	.byte	0x03, 0x19
        /*003e*/ 	.short	0x0278


	//----- nvinfo : EIATTR_PARAM_CBANK
	.align		4
        /*0040*/ 	.byte	0x04, 0x0a
        /*0042*/ 	.short	(.L_404 - .L_403)
	.align		4
.L_403:
        /*0044*/ 	.word	index@(.nv.constant0._ZN7cutlass13device_kernelIN5flash19enable_sm80_to_sm89INS1_16FlashAttnBwdSm80INS1_25CollectiveMainloopBwdSm80ILi2ELi1EN4cute5tupleIJNS5_1CILi64EEENS7_ILi128EEENS7_ILi96EEEEEENS_10bfloat16_tEfNS_4arch4Sm80ELb0ELb0ELb0ELb1ELb0ELb0ELb0ELb0ELi2ELi2ELi4ELi2ELb1EEENS1_24CollectiveEpilogueBwdGQAISB_fSE_Li256ELb1ELb0EEENS1_19SingleTileSchedulerILb1ELb0ELb0ELi128EEEEEEEEEvNT_6ParamsE)
        /*0048*/ 	.short	0x0210
        /*004a*/ 	.short	0x0278


	//----- nvinfo : EIATTR_SW_WAR
	.align		4
.L_404:
        /*004c*/ 	.byte	0x04, 0x36
        /*004e*/ 	.short	(.L_406 - .L_405)
.L_405:
        /*0050*/ 	.word	0x00000008
.L_406:


//--------------------- .nv.info._ZN7cutlass13device_kernelIN5flash19enable_sm80_to_sm89INS1_16FlashAttnBwdSm80INS1_25CollectiveMainloopBwdSm80ILi2ELi1EN4cute5tupleIJNS5_1CILi64EEENS7_ILi128EEENS7_ILi96EEEEEENS_10bfloat16_tEfNS_4arch4Sm80ELb0ELb0ELb0ELb1ELb1ELb0ELb0ELb0ELi2ELi2ELi4ELi2ELb1EEENS1_24CollectiveEpilogueBwdGQAISB_fSE_Li256ELb1ELb1EEENS1_19SingleTileSchedulerILb1ELb0ELb0ELi128EEEEEEEEEvNT_6ParamsE --------------------------
	.section	.nv.info._ZN7cutlass13device_kernelIN5flash19enable_sm80_to_sm89INS1_16FlashAttnBwdSm80INS1_25CollectiveMainloopBwdSm80ILi2ELi1EN4cute5tupleIJNS5_1CILi64EEENS7_ILi128EEENS7_ILi96EEEEEENS_10bfloat16_tEfNS_4arch4Sm80ELb0ELb0ELb0ELb1ELb1ELb0ELb0ELb0ELi2ELi2ELi4ELi2ELb1EEENS1_24CollectiveEpilogueBwdGQAISB_fSE_Li256ELb1ELb1EEENS1_19SingleTileSchedulerILb1ELb0ELb0ELi128EEEEEEEEEvNT_6ParamsE,"",@"SHT_CUDA_INFO"
	.sectionflags	@""
	.align	4


	//----- nvinfo : EIATTR_CUDA_API_VERSION
	.align		4
        /*0000*/ 	.byte	0x04, 0x37
        /*0002*/ 	.short	(.L_408 - .L_407)
.L_407:
        /*0004*/ 	.word	0x00000082


	//----- nvinfo : EIATTR_KPARAM_INFO
	.align		4
.L_408:
        /*0008*/ 	.byte	0x04, 0x17
        /*000a*/ 	.short	(.L_410 - .L_409)
.L_409:
        /*000c*/ 	.word	0x00000000
        /*0010*/ 	.short	0x0000
        /*0012*/ 	.short	0x0000
        /*0014*/ 	.byte	0x00, 0xf0, 0xe1, 0x09


	//----- nvinfo : EIATTR_SPARSE_MMA_MASK
	.align		4
.L_410:
        /*0018*/ 	.byte	0x03, 0x50
        /*001a*/ 	.short	0x0000


	//----- nvinfo : EIATTR_MAXREG_COUNT
	.align		4
        /*001c*/ 	.byte	0x03, 0x1b
        /*001e*/ 	.short	0x00ff


	//----- nvinfo : EIATTR_MERCURY_ISA_VERSION
	.align		4
        /*0020*/ 	.byte	0x03, 0x5f
        /*0022*/ 	.short	0x0101


	//----- nvinfo : EIATTR_EXIT_INSTR_OFFSETS
	.align		4
        /*0024*/ 	.byte	0x04, 0x1c
        /*0026*/ 	.short	(.L_412 - .L_411)


	//   ....[0]....
.L_411:
        /*0028*/ 	.word	0x00000010


	//----- nvinfo : EIATTR_MAX_THREADS
	.align		4
.L_412:
        /*002c*/ 	.byte	0x04, 0x05
        /*002e*/ 	.short	(.L_414 - .L_413)
.L_413:
        /*0030*/ 	.word	0x00000100
        /*0034*/ 	.word	0x00000001
        /*0038*/ 	.word	0x00000001


	//----- nvinfo : EIATTR_CBANK_PARAM_SIZE
	.align		4
.L_414:
        /*003c*/ 	.byte	0x03, 0x19
        /*003e*/ 	.short	0x0278


	//----- nvinfo : EIATTR_PARAM_CBANK
	.align		4
        /*0040*/ 	.byte	0x04, 0x0a
        /*0042*/ 	.short	(.L_416 - .L_415)
	.align		4
.L_415:
        /*0044*/ 	.word	index@(.nv.constant0._ZN7cutlass13device_kernelIN5flash19enable_sm80_to_sm89INS1_16FlashAttnBwdSm80INS1_25CollectiveMainloopBwdSm80ILi2ELi1EN4cute5tupleIJNS5_1CILi64EEENS7_ILi128EEENS7_ILi96EEEEEENS_10bfloat16_tEfNS_4arch4Sm80ELb0ELb0ELb0ELb1ELb1ELb0ELb0ELb0ELi2ELi2ELi4ELi2ELb1EEENS1_24CollectiveEpilogueBwdGQAISB_fSE_Li256ELb1ELb1EEENS1_19SingleTileSchedulerILb1ELb0ELb0ELi128EEEEEEEEEvNT_6ParamsE)
        /*0048*/ 	.short	0x0210
        /*004a*/ 	.short	0x0278


	//----- nvinfo : EIATTR_SW_WAR
	.align		4
.L_416:
        /*004c*/ 	.byte	0x04, 0x36
        /*004e*/ 	.short	(.L_418 - .L_417)
.L_417:
        /*0050*/ 	.word	0x00000008
.L_418:


//--------------------- .nv.info._ZN7cutlass13device_kernelIN5flash19enable_sm80_to_sm89INS1_16FlashAttnBwdSm80INS1_25CollectiveMainloopBwdSm80ILi2ELi1EN4cute5tupleIJNS5_1CILi64EEENS7_ILi128EEENS7_ILi96EEEEEENS_10bfloat16_tEfNS_4arch4Sm80ELb0ELb1ELb0ELb0ELb0ELb0ELb0ELb0ELi2ELi2ELi4ELi2ELb1EEENS1_21CollectiveEpilogueBwdISB_SC_SE_Li256ELb0ELb0ELi2EEENS1_19SingleTileSchedulerILb0ELb0ELb0ELi128EEEEEEEEEvNT_6ParamsE --------------------------
	.section	.nv.info._ZN7cutlass13device_kernelIN5flash19enable_sm80_to_sm89INS1_16FlashAttnBwdSm80INS1_25CollectiveMainloopBwdSm80ILi2ELi1EN4cute5tupleIJNS5_1CILi64EEENS7_ILi128EEENS7_ILi96EEEEEENS_10bfloat16_tEfNS_4arch4Sm80ELb0ELb1ELb0ELb0ELb0ELb0ELb0ELb0ELi2ELi2ELi4ELi2ELb1EEENS1_21CollectiveEpilogueBwdISB_SC_SE_Li256ELb0ELb0ELi2EEENS1_19SingleTileSchedulerILb0ELb0ELb0ELi128EEEEEEEEEvNT_6ParamsE,"",@"SHT_CUDA_INFO"
	.sectionflags	@""
	.align	4


	//----- nvinfo : EIATTR_CUDA_API_VERSION
	.align		4
        /*0000*/ 	.byte	0x04, 0x37
        /*0002*/ 	.short	(.L_420 - .L_419)
.L_419:
        /*0004*/ 	.word	0x00000082


	//----- nvinfo : EIATTR_KPARAM_INFO
	.align		4
.L_420:
        /*0008*/ 	.byte	0x04, 0x17
        /*000a*/ 	.short	(.L_422 - .L_421)
.L_421:
        /*000c*/ 	.word	0x00000000
        /*0010*/ 	.short	0x0000
        /*0012*/ 	.short	0x0000
        /*0014*/ 	.byte	0x00, 0xf0, 0xc1, 0x09


	//----- nvinfo : EIATTR_SPARSE_MMA_MASK
	.align		4
.L_422:
        /*0018*/ 	.byte	0x03, 0x50
        /*001a*/ 	.short	0x0000


	//----- nvinfo : EIATTR_MAXREG_COUNT
	.align		4
        /*001c*/ 	.byte	0x03, 0x1b
        /*001e*/ 	.short	0x00ff


	//----- nvinfo : EIATTR_MERCURY_ISA_VERSION
	.align		4
        /*0020*/ 	.byte	0x03, 0x5f
        /*0022*/ 	.short	0x0101


	//----- nvinfo : EIATTR_EXIT_INSTR_OFFSETS
	.align		4
        /*0024*/ 	.byte	0x04, 0x1c
        /*0026*/ 	.short	(.L_424 - .L_423)


	//   ....[0]....
.L_423:
        /*0028*/ 	.word	0x00000010


	//----- nvinfo : EIATTR_MAX_THREADS
	.align		4
.L_424:
        /*002c*/ 	.byte	0x04, 0x05
        /*002e*/ 	.short	(.L_426 - .L_425)
.L_425:
        /*0030*/ 	.word	0x00000100
        /*0034*/ 	.word	0x00000001
        /*0038*/ 	.word	0x00000001


	//----- nvinfo : EIATTR_CBANK_PARAM_SIZE
	.align		4
.L_426:
        /*003c*/ 	.byte	0x03, 0x19
        /*003e*/ 	.short	0x0270


	//----- nvinfo : EIATTR_PARAM_CBANK
	.align		4
        /*0040*/ 	.byte	0x04, 0x0a
        /*0042*/ 	.short	(.L_428 - .L_427)
	.align		4
.L_427:
        /*0044*/ 	.word	index@(.nv.constant0._ZN7cutlass13device_kernelIN5flash19enable_sm80_to_sm89INS1_16FlashAttnBwdSm80INS1_25CollectiveMainloopBwdSm80ILi2ELi1EN4cute5tupleIJNS5_1CILi64EEENS7_ILi128EEENS7_ILi96EEEEEENS_10bfloat16_tEfNS_4arch4Sm80ELb0ELb1ELb0ELb0ELb0ELb0ELb0ELb0ELi2ELi2ELi4ELi2ELb1EEENS1_21CollectiveEpilogueBwdISB_SC_SE_Li256ELb0ELb0ELi2EEENS1_19SingleTileSchedulerILb0ELb0ELb0ELi128EEEEEEEEEvNT_6ParamsE)
        /*0048*/ 	.short	0x0210
        /*004a*/ 	.short	0x0270


	//----- nvinfo : EIATTR_SW_WAR
	.align		4
.L_428:
        /*004c*/ 	.byte	0x04, 0x36
        /*004e*/ 	.short	(.L_430 - .L_429)
.L_429:
        /*0050*/ 	.word	0x00000008
.L_430:


//--------------------- .nv.info._ZN7cutlass13device_kernelIN5flash19enable_sm80_to_sm89INS1_16FlashAttnBwdSm80INS1_25CollectiveMainloopBwdSm80ILi2ELi1EN4cute5tupleIJNS5_1CILi64EEENS7_ILi128EEENS7_ILi96EEEEEENS_10bfloat16_tEfNS_4arch4Sm80ELb0ELb1ELb0ELb0ELb1ELb0ELb0ELb0ELi2ELi2ELi4ELi2ELb1EEENS1_21CollectiveEpilogueBwdISB_SC_SE_Li256ELb0ELb0ELi2EEENS1_19SingleTileSchedulerILb0ELb0ELb0ELi128EEEEEEEEEvNT_6ParamsE --------------------------
	.section	.nv.info._ZN7cutlass13device_kernelIN5flash19enable_sm80_to_sm89INS1_16FlashAttnBwdSm80INS1_25CollectiveMainloopBwdSm80ILi2ELi1EN4cute5tupleIJNS5_1CILi64EEENS7_ILi128EEENS7_ILi96EEEEEENS_10bfloat16_tEfNS_4arch4Sm80ELb0ELb1ELb0ELb0ELb1ELb0ELb0ELb0ELi2ELi2ELi4ELi2ELb1EEENS1_21CollectiveEpilogueBwdISB_SC_SE_Li256ELb0ELb0ELi2EEENS1_19SingleTileSchedulerILb0ELb0ELb0ELi128EEEEEEEEEvNT_6ParamsE,"",@"SHT_CUDA_INFO"
	.sectionflags	@""
	.align	4


	//----- nvinfo : EIATTR_CUDA_API_VERSION
	.align		4
        /*0000*/ 	.byte	0x04, 0x37
        /*0002*/ 	.short	(.L_432 - .L_431)
.L_431:
        /*0004*/ 	.word	0x00000082


	//----- nvinfo : EIATTR_KPARAM_INFO
	.align		4
.L_432:
        /*0008*/ 	.byte	0x04, 0x17
        /*000a*/ 	.short	(.L_434 - .L_433)
.L_433:
        /*000c*/ 	.word	0x00000000
        /*0010*/ 	.short	0x0000
        /*0012*/ 	.short	0x0000
        /*0014*/ 	.byte	0x00, 0xf0, 0xc1, 0x09


	//----- nvinfo : EIATTR_SPARSE_MMA_MASK
	.align		4
.L_434:
        /*0018*/ 	.byte	0x03, 0x50
        /*001a*/ 	.short	0x0000


	//----- nvinfo : EIATTR_MAXREG_COUNT
	.align		4
        /*001c*/ 	.byte	0x03, 0x1b
        /*001e*/ 	.short	0x00ff


	//----- nvinfo : EIATTR_MERCURY_ISA_VERSION
	.align		4
        /*0020*/ 	.byte	0x03, 0x5f
        /*0022*/ 	.short	0x0101


	//----- nvinfo : EIATTR_EXIT_INSTR_OFFSETS
	.align		4
        /*0024*/ 	.byte	0x04, 0x1c
        /*0026*/ 	.short	(.L_436 - .L_435)


	//   ....[0]....
.L_435:
        /*0028*/ 	.word	0x00000010


	//----- nvinfo : EIATTR_MAX_THREADS
	.align		4
.L_436:
        /*002c*/ 	.byte	0x04, 0x05
        /*002e*/ 	.short	(.L_438 - .L_437)
.L_437:
        /*0030*/ 	.word	0x00000100
        /*0034*/ 	.word	0x00000001
        /*0038*/ 	.word	0x00000001


	//----- nvinfo : EIATTR_CBANK_PARAM_SIZE
	.align		4
.L_438:
        /*003c*/ 	.byte	0x03, 0x19
        /*003e*/ 	.short	0x0270


	//----- nvinfo : EIATTR_PARAM_CBANK
	.align		4
        /*0040*/ 	.byte	0x04, 0x0a
        /*0042*/ 	.short	(.L_440 - .L_439)
	.align		4
.L_439:
        /*0044*/ 	.word	index@(.nv.constant0._ZN7cutlass13device_kernelIN5flash19enable_sm80_to_sm89INS1_16FlashAttnBwdSm80INS1_25CollectiveMainloopBwdSm80ILi2ELi1EN4cute5tupleIJNS5_1CILi64EEENS7_ILi128EEENS7_ILi96EEEEEENS_10bfloat16_tEfNS_4arch4Sm80ELb0ELb1ELb0ELb0ELb1ELb0ELb0ELb0ELi2ELi2ELi4ELi2ELb1EEENS1_21CollectiveEpilogueBwdISB_SC_SE_Li256ELb0ELb0ELi2EEENS1_19SingleTileSchedulerILb0ELb0ELb0ELi128EEEEEEEEEvNT_6ParamsE)
        /*0048*/ 	.short	0x0210
        /*004a*/ 	.short	0x0270


	//----- nvinfo : EIATTR_SW_WAR
	.align		4
.L_440:
        /*004c*/ 	.byte	0x04, 0x36
        /*004e*/ 	.short	(.L_442 - .L_441)
.L_441:
        /*0050*/ 	.word	0x00000008
.L_442:


//--------------------- .nv.info._ZN7cutlass13device_kernelIN5flash19enable_sm80_to_sm89INS1_16FlashAttnBwdSm80INS1_25CollectiveMainloopBwdSm80ILi2ELi1EN4cute5tupleIJNS5_1CILi64EEENS7_ILi128EEENS7_ILi96EEEEEENS_10bfloat16_tEfNS_4arch4Sm80ELb0ELb1ELb0ELb0ELb0ELb0ELb0ELb0ELi2ELi2ELi4ELi2ELb1EEENS1_24CollectiveEpilogueBwdGQAISB_fSE_Li256ELb0ELb0EEENS1_19SingleTileSchedulerILb0ELb0ELb0ELi128EEEEEEEEEvNT_6ParamsE --------------------------
	.section	.nv.info._ZN7cutlass13device_kernelIN5flash19enable_sm80_to_sm89INS1_16FlashAttnBwdSm80INS1_25CollectiveMainloopBwdSm80ILi2ELi1EN4cute5tupleIJNS5_1CILi64EEENS7_ILi128EEENS7_ILi96EEEEEENS_10bfloat16_tEfNS_4arch4Sm80ELb0ELb1ELb0ELb0ELb0ELb0ELb0ELb0ELi2ELi2ELi4ELi2ELb1EEENS1_24CollectiveEpilogueBwdGQAISB_fSE_Li256ELb0ELb0EEENS1_19SingleTileSchedulerILb0ELb0ELb0ELi128EEEEEEEEEvNT_6ParamsE,"",@"SHT_CUDA_INFO"
	.sectionflags	@""
	.align	4


	//----- nvinfo : EIATTR_CUDA_API_VERSION
	.align		4
        /*0000*/ 	.byte	0x04, 0x37
        /*0002*/ 	.short	(.L_444 - .L_443)
.L_443:
        /*0004*/ 	.word	0x00000082


	//----- nvinfo : EIATTR_KPARAM_INFO
	.align		4
.L_444:
        /*0008*/ 	.byte	0x04, 0x17
        /*000a*/ 	.short	(.L_446 - .L_445)
.L_445:
        /*000c*/ 	.word	0x00000000
        /*0010*/ 	.short	0x0000
        /*0012*/ 	.short	0x0000
        /*0014*/ 	.byte	0x00, 0xf0, 0xe1, 0x09


	//----- nvinfo : EIATTR_SPARSE_MMA_MASK
	.align		4
.L_446:
        /*0018*/ 	.byte	0x03, 0x50
        /*001a*/ 	.short	0x0000


	//----- nvinfo : EIATTR_MAXREG_COUNT
	.align		4
        /*001c*/ 	.byte	0x03, 0x1b
        /*001e*/ 	.short	0x00ff


	//----- nvinfo : EIATTR_MERCURY_ISA_VERSION
	.align		4
        /*0020*/ 	.byte	0x03, 0x5f
        /*0022*/ 	.short	0x0101


	//----- nvinfo : EIATTR_EXIT_INSTR_OFFSETS
	.align		4
        /*0024*/ 	.byte	0x04, 0x1c
        /*0026*/ 	.short	(.L_448 - .L_447)


	//   ....[0]....
.L_447:
        /*0028*/ 	.word	0x00000010


	//----- nvinfo : EIATTR_MAX_THREADS
	.align		4
.L_448:
        /*002c*/ 	.byte	0x04, 0x05
        /*002e*/ 	.short	(.L_450 - .L_449)
.L_449:
        /*0030*/ 	.word	0x00000100
        /*0034*/ 	.word	0x00000001
        /*0038*/ 	.word	0x00000001


	//----- nvinfo : EIATTR_CBANK_PARAM_SIZE
	.align		4
.L_450:
        /*003c*/ 	.byte	0x03, 0x19
        /*003e*/ 	.short	0x0278


	//----- nvinfo : EIATTR_PARAM_CBANK
	.align		4
        /*0040*/ 	.byte	0x04, 0x0a
        /*0042*/ 	.short	(.L_452 - .L_451)
	.align		4
.L_451:
        /*0044*/ 	.word	index@(.nv.constant0._ZN7cutlass13device_kernelIN5flash19enable_sm80_to_sm89INS1_16FlashAttnBwdSm80INS1_25CollectiveMainloopBwdSm80ILi2ELi1EN4cute5tupleIJNS5_1CILi64EEENS7_ILi128EEENS7_ILi96EEEEEENS_10bfloat16_tEfNS_4arch4Sm80ELb0ELb1ELb0ELb0ELb0ELb0ELb0ELb0ELi2ELi2ELi4ELi2ELb1EEENS1_24CollectiveEpilogueBwdGQAISB_fSE_Li256ELb0ELb0EEENS1_19SingleTileSchedulerILb0ELb0ELb0ELi128EEEEEEEEEvNT_6ParamsE)
        /*0048*/ 	.short	0x0210
        /*004a*/ 	.short	0x0278


	//----- nvinfo : EIATTR_SW_WAR
	.align		4
.L_452:
        /*004c*/ 	.byte	0x04, 0x36
        /*004e*/ 	.short	(.L_454 - .L_453)
.L_453:
        /*0050*/ 	.word	0x00000008
.L_454:


//--------------------- .nv.info._ZN7cutlass13device_kernelIN5flash19enable_sm80_to_sm89INS1_16FlashAttnBwdSm80INS1_25CollectiveMainloopBwdSm80ILi2ELi1EN4cute5tupleIJNS5_1CILi64EEENS7_ILi128EEENS7_ILi96EEEEEENS_10bfloat16_tEfNS_4arch4Sm80ELb0ELb1ELb0ELb0ELb1ELb0ELb0ELb0ELi2ELi2ELi4ELi2ELb1EEENS1_24CollectiveEpilogueBwdGQAISB_fSE_Li256ELb0ELb1EEENS1_19SingleTileSchedulerILb0ELb0ELb0ELi128EEEEEEEEEvNT_6ParamsE --------------------------
	.section	.nv.info._ZN7cutlass13device_kernelIN5flash19enable_sm80_to_sm89INS1_16FlashAttnBwdSm80INS1_25CollectiveMainloopBwdSm80ILi2ELi1EN4cute5tupleIJNS5_1CILi64EEENS7_ILi128EEENS7_ILi96EEEEEENS_10bfloat16_tEfNS_4arch4Sm80ELb0ELb1ELb0ELb0ELb1ELb0ELb0ELb0ELi2ELi2ELi4ELi2ELb1EEENS1_24CollectiveEpilogueBwdGQAISB_fSE_Li256ELb0ELb1EEENS1_19SingleTileSchedulerILb0ELb0ELb0ELi128EEEEEEEEEvNT_6ParamsE,"",@"SHT_CUDA_INFO"
	.sectionflags	@""
	.align	4


	//----- nvinfo : EIATTR_CUDA_API_VERSION
	.align		4
        /*0000*/ 	.byte	0x04, 0x37
        /*0002*/ 	.short	(.L_456 - .L_455)
.L_455:
        /*0004*/ 	.word	0x00000082


	//----- nvinfo : EIATTR_KPARAM_INFO
	.align		4
.L_456:
        /*0008*/ 	.byte	0x04, 0x17
        /*000a*/ 	.short	(.L_458 - .L_457)
.L_457:
        /*000c*/ 	.word	0x00000000
        /*0010*/ 	.short	0x0000
        /*0012*/ 	.short	0x0000
        /*0014*/ 	.byte	0x00, 0xf0, 0xe1, 0x09


	//----- nvinfo : EIATTR_SPARSE_MMA_MASK
	.align		4
.L_458:
        /*0018*/ 	.byte	0x03, 0x50
        /*001a*/ 	.short	0x0000


	//----- nvinfo : EIATTR_MAXREG_COUNT
	.align		4
        /*001c*/ 	.byte	0x03, 0x1b
        /*001e*/ 	.short	0x00ff


	//----- nvinfo : EIATTR_MERCURY_ISA_VERSION
	.align		4
        /*0020*/ 	.byte	0x03, 0x5f
        /*0022*/ 	.short	0x0101


	//----- nvinfo : EIATTR_EXIT_INSTR_OFFSETS
	.align		4
        /*0024*/ 	.byte	0x04, 0x1c
        /*0026*/ 	.short	(.L_460 - .L_459)


	//   ....[0]....
.L_459:
        /*0028*/ 	.word	0x00000010


	//----- nvinfo : EIATTR_MAX_THREADS
	.align		4
.L_460:
        /*002c*/ 	.byte	0x04, 0x05
        /*002e*/ 	.short	(.L_462 - .L_461)
.L_461:
        /*0030*/ 	.word	0x00000100
        /*0034*/ 	.word	0x00000001
        /*0038*/ 	.word	0x00000001


	//----- nvinfo : EIATTR_CBANK_PARAM_SIZE
	.align		4
.L_462:
        /*003c*/ 	.byte	0x03, 0x19
        /*003e*/ 	.short	0x0278


	//----- nvinfo : EIATTR_PARAM_CBANK
	.align		4
        /*0040*/ 	.byte	0x04, 0x0a
        /*0042*/ 	.short	(.L_464 - .L_463)
	.align		4
.L_463:
        /*0044*/ 	.word	index@(.nv.constant0._ZN7cutlass13device_kernelIN5flash19enable_sm80_to_sm89INS1_16FlashAttnBwdSm80INS1_25CollectiveMainloopBwdSm80ILi2ELi1EN4cute5tupleIJNS5_1CILi64EEENS7_ILi128EEENS7_ILi96EEEEEENS_10bfloat16_tEfNS_4arch4Sm80ELb0ELb1ELb0ELb0ELb1ELb0ELb0ELb0ELi2ELi2ELi4ELi2ELb1EEENS1_24CollectiveEpilogueBwdGQAISB_fSE_Li256ELb0ELb1EEENS1_19SingleTileSchedulerILb0ELb0ELb0ELi128EEEEEEEEEvNT_6ParamsE)
        /*0048*/ 	.short	0x0210
        /*004a*/ 	.short	0x0278


	//----- nvinfo : EIATTR_SW_WAR
	.align		4
.L_464:
        /*004c*/ 	.byte	0x04, 0x36
        /*004e*/ 	.short	(.L_466 - .L_465)
.L_465:
        /*0050*/ 	.word	0x00000008
.L_466:


//--------------------- .nv.info._ZN7cutlass13device_kernelIN5flash19enable_sm80_to_sm89INS1_16FlashAttnBwdSm80INS1_25CollectiveMainloopBwdSm80ILi2ELi1EN4cute5tupleIJNS5_1CILi64EEENS7_ILi128EEENS7_ILi96EEEEEENS_10bfloat16_tEfNS_4arch4Sm80ELb0ELb1ELb0ELb1ELb0ELb0ELb0ELb0ELi2ELi2ELi4ELi2ELb1EEENS1_21CollectiveEpilogueBwdISB_SC_SE_Li256ELb1ELb0ELi2EEENS1_19SingleTileSchedulerILb1ELb0ELb0ELi128EEEEEEEEEvNT_6ParamsE --------------------------
	.section	.nv.info._ZN7cutlass13device_kernelIN5flash19enable_sm80_to_sm89INS1_16FlashAttnBwdSm80INS1_25CollectiveMainloopBwdSm80ILi2ELi1EN4cute5tupleIJNS5_1CILi64EEENS7_ILi128EEENS7_ILi96EEEEEENS_10bfloat16_tEfNS_4arch4Sm80ELb0ELb1ELb0ELb1ELb0ELb0ELb0ELb0ELi2ELi2ELi4ELi2ELb1EEENS1_21CollectiveEpilogueBwdISB_SC_SE_Li256ELb1ELb0ELi2EEENS1_19SingleTileSchedulerILb1ELb0ELb0ELi128EEEEEEEEEvNT_6ParamsE,"",@"SHT_CUDA_INFO"
	.sectionflags	@""
	.align	4


	//----- nvinfo : EIATTR_CUDA_API_VERSION
	.align		4
        /*0000*/ 	.byte	0x04, 0x37
        /*0002*/ 	.short	(.L_468 - .L_467)
.L_467:
        /*0004*/ 	.word	0x00000082


	//----- nvinfo : EIATTR_KPARAM_INFO
	.align		4
.L_468:
        /*0008*/ 	.byte	0x04, 0x17
        /*000a*/ 	.short	(.L_470 - .L_469)
.L_469:
        /*000c*/ 	.word	0x00000000
        /*0010*/ 	.short	0x0000
        /*0012*/ 	.short	0x0000
        /*0014*/ 	.byte	0x00, 0xf0, 0xc1, 0x09


	//----- nvinfo : EIATTR_SPARSE_MMA_MASK
	.align		4
.L_470:
        /*0018*/ 	.byte	0x03, 0x50
        /*001a*/ 	.short	0x0000


	//----- nvinfo : EIATTR_MAXREG_COUNT
	.align		4
        /*001c*/ 	.byte	0x03, 0x1b
        /*001e*/ 	.short	0x00ff


	//----- nvinfo : EIATTR_MERCURY_ISA_VERSION
	.align		4
        /*0020*/ 	.byte	0x03, 0x5f
        /*0022*/ 	.short	0x0101


	//----- nvinfo : EIATTR_EXIT_INSTR_OFFSETS
	.align		4
        /*0024*/ 	.byte	0x04, 0x1c
        /*0026*/ 	.short	(.L_472 - .L_471)


	//   ....[0]....
.L_471:
        /*0028*/ 	.word	0x00000010


	//----- nvinfo : EIATTR_MAX_THREADS
	.align		4
.L_472:
        /*002c*/ 	.byte	0x04, 0x05
        /*002e*/ 	.short	(.L_474 - .L_473)
.L_473:
        /*0030*/ 	.word	0x00000100
        /*0034*/ 	.word	0x00000001
        /*0038*/ 	.word	0x00000001


	//----- nvinfo : EIATTR_CBANK_PARAM_SIZE
	.align		4
.L_474:
        /*003c*/ 	.byte	0x03, 0x19
        /*003e*/ 	.short	0x0270


	//----- nvinfo : EIATTR_PARAM_CBANK
	.align		4
        /*0040*/ 	.byte	0x04, 0x0a
        /*0042*/ 	.short	(.L_476 - .L_475)
	.align		4
.L_475:
        /*0044*/ 	.word	index@(.nv.constant0._ZN7cutlass13device_kernelIN5flash19enable_sm80_to_sm89INS1_16FlashAttnBwdSm80INS1_25CollectiveMainloopBwdSm80ILi2ELi1EN4cute5tupleIJNS5_1CILi64EEENS7_ILi128EEENS7_ILi96EEEEEENS_10bfloat16_tEfNS_4arch4Sm80ELb0ELb1ELb0ELb1ELb0ELb0ELb0ELb0ELi2ELi2ELi4ELi2ELb1EEENS1_21CollectiveEpilogueBwdISB_SC_SE_Li256ELb1ELb0ELi2EEENS1_19SingleTileSchedulerILb1ELb0ELb0ELi128EEEEEEEEEvNT_6ParamsE)
        /*0048*/ 	.short	0x0210
        /*004a*/ 	.short	0x0270


	//----- nvinfo : EIATTR_SW_WAR
	.align		4
.L_476:
        /*004c*/ 	.byte	0x04, 0x36
        /*004e*/ 	.short	(.L_478 - .L_477)
.L_477:
        /*0050*/ 	.word	0x00000008
.L_478:


//--------------------- .nv.info._ZN7cutlass13device_kernelIN5flash19enable_sm80_to_sm89INS1_16FlashAttnBwdSm80INS1_25CollectiveMainloopBwdSm80ILi2ELi1EN4cute5tupleIJNS5_1CILi64EEENS7_ILi128EEENS7_ILi96EEEEEENS_10bfloat16_tEfNS_4arch4Sm80ELb0ELb1ELb0ELb1ELb1ELb0ELb0ELb0ELi2ELi2ELi4ELi2ELb1EEENS1_21CollectiveEpilogueBwdISB_SC_SE_Li256ELb1ELb0ELi2EEENS1_19SingleTileSchedulerILb1ELb0ELb0ELi128EEEEEEEEEvNT_6ParamsE --------------------------
	.section	.nv.info._ZN7cutlass13device_kernelIN5flash19enable_sm80_to_sm89INS1_16FlashAttnBwdSm80INS1_25CollectiveMainloopBwdSm80ILi2ELi1EN4cute5tupleIJNS5_1CILi64EEENS7_ILi128EEENS7_ILi96EEEEEENS_10bfloat16_tEfNS_4arch4Sm80ELb0ELb1ELb0ELb1ELb1ELb0ELb0ELb0ELi2ELi2ELi4ELi2ELb1EEENS1_21CollectiveEpilogueBwdISB_SC_SE_Li256ELb1ELb0ELi2EEENS1_19SingleTileSchedulerILb1ELb0ELb0ELi128EEEEEEEEEvNT_6ParamsE,"",@"SHT_CUDA_INFO"
	.sectionflags	@""
	.align	4


	//----- nvinfo : EIATTR_CUDA_API_VERSION
	.align		4
        /*0000*/ 	.byte	0x04, 0x37
        /*0002*/ 	.short	(.L_480 - .L_479)
.L_479:
        /*0004*/ 	.word	0x00000082


	//----- nvinfo : EIATTR_KPARAM_INFO
	.align		4
.L_480:
        /*0008*/ 	.byte	0x04, 0x17
        /*000a*/ 	.short	(.L_482 - .L_481)
.L_481:
        /*000c*/ 	.word	0x00000000
        /*0010*/ 	.short	0x0000
        /*0012*/ 	.short	0x0000
        /*0014*/ 	.byte	0x00, 0xf0, 0xc1, 0x09


	//----- nvinfo : EIATTR_SPARSE_MMA_MASK
	.align		4
.L_482:
        /*0018*/ 	.byte	0x03, 0x50
        /*001a*/ 	.short	0x0000


	//----- nvinfo : EIATTR_MAXREG_COUNT
	.align		4
        /*001c*/ 	.byte	0x03, 0x1b
        /*001e*/ 	.short	0x00ff


	//----- nvinfo : EIATTR_MERCURY_ISA_VERSION
	.align		4
        /*0020*/ 	.byte	0x03, 0x5f
        /*0022*/ 	.short	0x0101


	//----- nvinfo : EIATTR_EXIT_INSTR_OFFSETS
	.align		4
        /*0024*/ 	.byte	0x04, 0x1c
        /*0026*/ 	.short	(.L_484 - .L_483)


	//   ....[0]....
.L_483:
        /*0028*/ 	.word	0x00000010


	//----- nvinfo : EIATTR_MAX_THREADS
	.align		4
.L_484:
        /*002c*/ 	.byte	0x04, 0x05
        /*002e*/ 	.short	(.L_486 - .L_485)
.L_485:
        /*0030*/ 	.word	0x00000100
        /*0034*/ 	.word	0x00000001
        /*0038*/ 	.word	0x00000001


	//----- nvinfo : EIATTR_CBANK_PARAM_SIZE
	.align		4
.L_486:
        /*003c*/ 	.byte	0x03, 0x19
        /*003e*/ 	.short	0x0270


	//----- nvinfo : EIATTR_PARAM_CBANK
	.align		4
        /*0040*/ 	.byte	0x04, 0x0a
        /*0042*/ 	.short	(.L_488 - .L_487)
	.align		4
.L_487:
        /*0044*/ 	.word	index@(.nv.constant0._ZN7cutlass13device_kernelIN5flash19enable_sm80_to_sm89INS1_16FlashAttnBwdSm80INS1_25CollectiveMainloopBwdSm80ILi2ELi1EN4cute5tupleIJNS5_1CILi64EEENS7_ILi128EEENS7_ILi96EEEEEENS_10bfloat16_tEfNS_4arch4Sm80ELb0ELb1ELb0ELb1ELb1ELb0ELb0ELb0ELi2ELi2ELi4ELi2ELb1EEENS1_21CollectiveEpilogueBwdISB_SC_SE_Li256ELb1ELb0ELi2EEENS1_19SingleTileSchedulerILb1ELb0ELb0ELi128EEEEEEEEEvNT_6ParamsE)
        /*0048*/ 	.short	0x0210
        /*004a*/ 	.short	0x0270


	//----- nvinfo : EIATTR_SW_WAR
	.align		4
.L_488:
        /*004c*/ 	.byte	0x04, 0x36
        /*004e*/ 	.short	(.L_490 - .L_489)
.L_489:
        /*0050*/ 	.word	0x00000008
.L_490:


//--------------------- .nv.info._ZN7cutlass13device_kernelIN5flash19enable_sm80_to_sm89INS1_16FlashAttnBwdSm80INS1_25CollectiveMainloopBwdSm80ILi2ELi1EN4cute5tupleIJNS5_1CILi64EEENS7_ILi128EEENS7_ILi96EEEEEENS_10bfloat16_tEfNS_4arch4Sm80ELb0ELb1ELb0ELb1ELb0ELb0ELb0ELb0ELi2ELi2ELi4ELi2ELb1EEENS1_24CollectiveEpilogueBwdGQAISB_fSE_Li256ELb1ELb0EEENS1_19SingleTileSchedulerILb1ELb0ELb0ELi128EEEEEEEEEvNT_6ParamsE --------------------------
	.section	.nv.info._ZN7cutlass13device_kernelIN5flash19enable_sm80_to_sm89INS1_16FlashAttnBwdSm80INS1_25CollectiveMainloopBwdSm80ILi2ELi1EN4cute5tupleIJNS5_1CILi64EEENS7_ILi128EEENS7_ILi96EEEEEENS_10bfloat16_tEfNS_4arch4Sm80ELb0ELb1ELb0ELb1ELb0ELb0ELb0ELb0ELi2ELi2ELi4ELi2ELb1EEENS1_24CollectiveEpilogueBwdGQAISB_fSE_Li256ELb1ELb0EEENS1_19SingleTileSchedulerILb1ELb0ELb0ELi128EEEEEEEEEvNT_6ParamsE,"",@"SHT_CUDA_INFO"
	.sectionflags	@""
	.align	4


	//----- nvinfo : EIATTR_CUDA_API_VERSION
	.align		4
        /*0000*/ 	.byte	0x04, 0x37
        /*0002*/ 	.short	(.L_492 - .L_491)
.L_491:
        /*0004*/ 	.word	0x00000082


	//----- nvinfo : EIATTR_KPARAM_INFO
	.align		4
.L_492:
        /*0008*/ 	.byte	0x04, 0x17
        /*000a*/ 	.short	(.L_494 - .L_493)
.L_493:
        /*000c*/ 	.word	0x00000000
        /*0010*/ 	.short	0x0000
        /*0012*/ 	.short	0x0000
        /*0014*/ 	.byte	0x00, 0xf0, 0xe1, 0x09


	//----- nvinfo : EIATTR_SPARSE_MMA_MASK
	.align		4
.L_494:
        /*0018*/ 	.byte	0x03, 0x50
        /*001a*/ 	.short	0x0000


	//----- nvinfo : EIATTR_MAXREG_COUNT
	.align		4
        /*001c*/ 	.byte	0x03, 0x1b
        /*001e*/ 	.short	0x00ff


	//----- nvinfo : EIATTR_MERCURY_ISA_VERSION
	.align		4
        /*0020*/ 	.byte	0x03, 0x5f
        /*0022*/ 	.short	0x0101


	//----- nvinfo : EIATTR_EXIT_INSTR_OFFSETS
	.align		4
        /*0024*/ 	.byte	0x04, 0x1c
        /*0026*/ 	.short	(.L_496 - .L_495)


	//   ....[0]....
.L_495:
        /*0028*/ 	.word	0x00000010


	//----- nvinfo : EIATTR_MAX_THREADS
	.align		4
.L_496:
        /*002c*/ 	.byte	0x04, 0x05
        /*002e*/ 	.short	(.L_498 - .L_497)
.L_497:
        /*0030*/ 	.word	0x00000100
        /*0034*/ 	.word	0x00000001
        /*0038*/ 	.word	0x00000001


	//----- nvinfo : EIATTR_CBANK_PARAM_SIZE
	.align		4
.L_498:
        /*003c*/ 	.byte	0x03, 0x19
        /*003e*/ 	.short	0x0278


	//----- nvinfo : EIATTR_PARAM_CBANK
	.align		4
        /*0040*/ 	.byte	0x04, 0x0a
        /*0042*/ 	.short	(.L_500 - .L_499)
	.align		4
.L_499:
        /*0044*/ 	.word	index@(.nv.constant0._ZN7cutlass13device_kernelIN5flash19enable_sm80_to_sm89INS1_16FlashAttnBwdSm80INS1_25CollectiveMainloopBwdSm80ILi2ELi1EN4cute5tupleIJNS5_1CILi64EEENS7_ILi128EEENS7_ILi96EEEEEENS_10bfloat16_tEfNS_4arch4Sm80ELb0ELb1ELb0ELb1ELb0ELb0ELb0ELb0ELi2ELi2ELi4ELi2ELb1EEENS1_24CollectiveEpilogueBwdGQAISB_fSE_Li256ELb1ELb0EEENS1_19SingleTileSchedulerILb1ELb0ELb0ELi128EEEEEEEEEvNT_6ParamsE)
        /*0048*/ 	.short	0x0210
        /*004a*/ 	.short	0x0278


	//----- nvinfo : EIATTR_SW_WAR
	.align		4
.L_500:
        /*004c*/ 	.byte	0x04, 0x36
        /*004e*/ 	.short	(.L_502 - .L_501)
.L_501:
        /*0050*/ 	.word	0x00000008
.L_502:


//--------------------- .nv.info._ZN7cutlass13device_kernelIN5flash19enable_sm80_to_sm89INS1_16FlashAttnBwdSm80INS1_25CollectiveMainloopBwdSm80ILi2ELi1EN4cute5tupleIJNS5_1CILi64EEENS7_ILi128EEENS7_ILi96EEEEEENS_10bfloat16_tEfNS_4arch4Sm80ELb0ELb1ELb0ELb1ELb1ELb0ELb0ELb0ELi2ELi2ELi4ELi2ELb1EEENS1_24CollectiveEpilogueBwdGQAISB_fSE_Li256ELb1ELb1EEENS1_19SingleTileSchedulerILb1ELb0ELb0ELi128EEEEEEEEEvNT_6ParamsE --------------------------
	.section	.nv.info._ZN7cutlass13device_kernelIN5flash19enable_sm80_to_sm89INS1_16FlashAttnBwdSm80INS1_25CollectiveMainloopBwdSm80ILi2ELi1EN4cute5tupleIJNS5_1CILi64EEENS7_ILi128EEENS7_ILi96EEEEEENS_10bfloat16_tEfNS_4arch4Sm80ELb0ELb1ELb0ELb1ELb1ELb0ELb0ELb0ELi2ELi2ELi4ELi2ELb1EEENS1_24CollectiveEpilogueBwdGQAISB_fSE_Li256ELb1ELb1EEENS1_19SingleTileSchedulerILb1ELb0ELb0ELi128EEEEEEEEEvNT_6ParamsE,"",@"SHT_CUDA_INFO"
	.sectionflags	@""
	.align	4


	//----- nvinfo : EIATTR_CUDA_API_VERSION
	.align		4
        /*0000*/ 	.byte	0x04, 0x37
        /*0002*/ 	.short	(.L_504 - .L_503)
.L_503:
        /*0004*/ 	.word	0x00000082


	//----- nvinfo : EIATTR_KPARAM_INFO
	.align		4
.L_504:
        /*0008*/ 	.byte	0x04, 0x17
        /*000a*/ 	.short	(.L_506 - .L_505)
.L_505:
        /*000c*/ 	.word	0x00000000
        /*0010*/ 	.short	0x0000
        /*0012*/ 	.short	0x0000
        /*0014*/ 	.byte	0x00, 0xf0, 0xe1, 0x09


	//----- nvinfo : EIATTR_SPARSE_MMA_MASK
	.align		4
.L_506:
        /*0018*/ 	.byte	0x03, 0x50
        /*001a*/ 	.short	0x0000


	//----- nvinfo : EIATTR_MAXREG_COUNT
	.align		4
        /*001c*/ 	.byte	0x03, 0x1b
        /*001e*/ 	.short	0x00ff


	//----- nvinfo : EIATTR_MERCURY_ISA_VERSION
	.align		4
        /*0020*/ 	.byte	0x03, 0x5f
        /*0022*/ 	.short	0x0101


	//----- nvinfo : EIATTR_EXIT_INSTR_OFFSETS
	.align		4
        /*0024*/ 	.byte	0x04, 0x1c
        /*0026*/ 	.short	(.L_508 - .L_507)


	//   ....[0]....
.L_507:
        /*0028*/ 	.word	0x00000010


	//----- nvinfo : EIATTR_MAX_THREADS
	.align		4
.L_508:
        /*002c*/ 	.byte	0x04, 0x05
        /*002e*/ 	.short	(.L_510 - .L_509)
.L_509:
        /*0030*/ 	.word	0x00000100
        /*0034*/ 	.word	0x00000001
        /*0038*/ 	.word	0x00000001


	//----- nvinfo : EIATTR_CBANK_PARAM_SIZE
	.align		4
.L_510:
        /*003c*/ 	.byte	0x03, 0x19
        /*003e*/ 	.short	0x0278


	//----- nvinfo : EIATTR_PARAM_CBANK
	.align		4
        /*0040*/ 	.byte	0x04, 0x0a
        /*0042*/ 	.short	(.L_512 - .L_511)
	.align		4
.L_511:
        /*0044*/ 	.word	index@(.nv.constant0._ZN7cutlass13device_kernelIN5flash19enable_sm80_to_sm89INS1_16FlashAttnBwdSm80INS1_25CollectiveMainloopBwdSm80ILi2ELi1EN4cute5tupleIJNS5_1CILi64EEENS7_ILi128EEENS7_ILi96EEEEEENS_10bfloat16_tEfNS_4arch4Sm80ELb0ELb1ELb0ELb1ELb1ELb0ELb0ELb0ELi2ELi2ELi4ELi2ELb1EEENS1_24CollectiveEpilogueBwdGQAISB_fSE_Li256ELb1ELb1EEENS1_19SingleTileSchedulerILb1ELb0ELb0ELi128EEEEEEEEEvNT_6ParamsE)
        /*0048*/ 	.short	0x0210
        /*004a*/ 	.short	0x0278


	//----- nvinfo : EIATTR_SW_WAR
	.align		4
.L_512:
        /*004c*/ 	.byte	0x04, 0x36
        /*004e*/ 	.short	(.L_514 - .L_513)
.L_513:
        /*0050*/ 	.word	0x00000008
.L_514:


//--------------------- .nv.info._ZN7cutlass13device_kernelIN5flash19enable_sm80_to_sm89INS1_16FlashAttnBwdSm80INS1_25CollectiveMainloopBwdSm80ILi2ELi1EN4cute5tupleIJNS5_1CILi64EEENS7_ILi128EEENS7_ILi96EEEEEENS_10bfloat16_tEfNS_4arch4Sm80ELb1ELb0ELb0ELb0ELb0ELb0ELb0ELb0ELi2ELi2ELi4ELi2ELb1EEENS1_21CollectiveEpilogueBwdISB_SC_SE_Li256ELb0ELb0ELi2EEENS1_25SingleTileBwdLPTSchedulerILb0ELi128ELb0EEEEEEEEEvNT_6ParamsE --------------------------
	.section	.nv.info._ZN7cutlass13device_kernelIN5flash19enable_sm80_to_sm89INS1_16FlashAttnBwdSm80INS1_25CollectiveMainloopBwdSm80ILi2ELi1EN4cute5tupleIJNS5_1CILi64EEENS7_ILi128EEENS7_ILi96EEEEEENS_10bfloat16_tEfNS_4arch4Sm80ELb1ELb0ELb0ELb0ELb0ELb0ELb0ELb0ELi2ELi2ELi4ELi2ELb1EEENS1_21CollectiveEpilogueBwdISB_SC_SE_Li256ELb0ELb0ELi2EEENS1_25SingleTileBwdLPTSchedulerILb0ELi128ELb0EEEEEEEEEvNT_6ParamsE,"",@"SHT_CUDA_INFO"
	.sectionflags	@""
	.align	4


	//----- nvinfo : EIATTR_CUDA_API_VERSION
	.align		4
        /*0000*/ 	.byte	0x04, 0x37
        /*0002*/ 	.short	(.L_516 - .L_515)
.L_515:
        /*0004*/ 	.word	0x00000082


	//----- nvinfo : EIATTR_KPARAM_INFO
	.align		4
.L_516:
        /*0008*/ 	.byte	0x04, 0x17
        /*000a*/ 	.short	(.L_518 - .L_517)
.L_517:
        /*000c*/ 	.word	0x00000000
        /*0010*/ 	.short	0x0000
        /*0012*/ 	.short	0x0000
        /*0014*/ 	.byte	0x00, 0xf0, 0x21, 0x0a


	//----- nvinfo : EIATTR_SPARSE_MMA_MASK
	.align		4
.L_518:
        /*0018*/ 	.byte	0x03, 0x50
        /*001a*/ 	.short	0x0000


	//----- nvinfo : EIATTR_MAXREG_COUNT
	.align		4
        /*001c*/ 	.byte	0x03, 0x1b
        /*001e*/ 	.short	0x00ff


	//----- nvinfo : EIATTR_MERCURY_ISA_VERSION
	.align		4
        /*0020*/ 	.byte	0x03, 0x5f
        /*0022*/ 	.short	0x0101


	//----- nvinfo : EIATTR_EXIT_INSTR_OFFSETS
	.align		4
        /*0024*/ 	.byte	0x04, 0x1c
        /*0026*/ 	.short	(.L_520 - .L_519)


	//   ....[0]....
.L_519:
        /*0028*/ 	.word	0x00000010


	//----- nvinfo : EIATTR_MAX_THREADS
	.align		4
.L_520:
        /*002c*/ 	.byte	0x04, 0x05
        /*002e*/ 	.short	(.L_522 - .L_521)
.L_521:
        /*0030*/ 	.word	0x00000100
        /*0034*/ 	.word	0x00000001
        /*0038*/ 	.word	0x00000001


	//----- nvinfo : EIATTR_CBANK_PARAM_SIZE
	.align		4
.L_522:
        /*003c*/ 	.byte	0x03, 0x19
        /*003e*/ 	.short	0x0288


	//----- nvinfo : EIATTR_PARAM_CBANK
	.align		4
        /*0040*/ 	.byte	0x04, 0x0a
        /*0042*/ 	.short	(.L_524 - .L_523)
	.align		4
.L_523:
        /*0044*/ 	.word	index@(.nv.constant0._ZN7cutlass13device_kernelIN5flash19enable_sm80_to_sm89INS1_16FlashAttnBwdSm80INS1_25CollectiveMainloopBwdSm80ILi2ELi1EN4cute5tupleIJNS5_1CILi64EEENS7_ILi128EEENS7_ILi96EEEEEENS_10bfloat16_tEfNS_4arch4Sm80ELb1ELb0ELb0ELb0ELb0ELb0ELb0ELb0ELi2ELi2ELi4ELi2ELb1EEENS1_21CollectiveEpilogueBwdISB_SC_SE_Li256ELb0ELb0ELi2EEENS1_25SingleTileBwdLPTSchedulerILb0ELi128ELb0EEEEEEEEEvNT_6ParamsE)
        /*0048*/ 	.short	0x0210
        /*004a*/ 	.short	0x0288


	//----- nvinfo : EIATTR_SW_WAR
	.align		4
.L_524:
        /*004c*/ 	.byte	0x04, 0x36
        /*004e*/ 	.short	(.L_526 - .L_525)
.L_525:
        /*0050*/ 	.word	0x00000008
.L_526:


//--------------------- .nv.info._ZN7cutlass13device_kernelIN5flash19enable_sm80_to_sm89INS1_16FlashAttnBwdSm80INS1_25CollectiveMainloopBwdSm80ILi2ELi1EN4cute5tupleIJNS5_1CILi64EEENS7_ILi128EEENS7_ILi96EEEEEENS_10bfloat16_tEfNS_4arch4Sm80ELb1ELb0ELb0ELb0ELb1ELb0ELb0ELb0ELi2ELi2ELi4ELi2ELb1EEENS1_21CollectiveEpilogueBwdISB_SC_SE_Li256ELb0ELb0ELi2EEENS1_25SingleTileBwdLPTSchedulerILb0ELi128ELb1EEEEEEEEEvNT_6ParamsE --------------------------
	.section	.nv.info._ZN7cutlass13device_kernelIN5flash19enable_sm80_to_sm89INS1_16FlashAttnBwdSm80INS1_25CollectiveMainloopBwdSm80ILi2ELi1EN4cute5tupleIJNS5_1CILi64EEENS7_ILi128EEENS7_ILi96EEEEEENS_10bfloat16_tEfNS_4arch4Sm80ELb1ELb0ELb0ELb0ELb1ELb0ELb0ELb0ELi2ELi2ELi4ELi2ELb1EEENS1_21CollectiveEpilogueBwdISB_SC_SE_Li256ELb0ELb0ELi2EEENS1_25SingleTileBwdLPTSchedulerILb0ELi128ELb1EEEEEEEEEvNT_6ParamsE,"",@"SHT_CUDA_INFO"
	.sectionflags	@""
	.align	4


	//----- nvinfo : EIATTR_CUDA_API_VERSION
	.align		4
        /*0000*/ 	.byte	0x04, 0x37
        /*0002*/ 	.short	(.L_528 - .L_527)
.L_527:
        /*0004*/ 	.word	0x00000082


	//----- nvinfo : EIATTR_KPARAM_INFO
	.align		4
.L_528:
        /*0008*/ 	.byte	0x04, 0x17
        /*000a*/ 	.short	(.L_530 - .L_529)
.L_529:
        /*000c*/ 	.word	0x00000000
        /*0010*/ 	.short	0x0000
        /*0012*/ 	.short	0x0000
        /*0014*/ 	.byte	0x00, 0xf0, 0x21, 0x0a


	//----- nvinfo : EIATTR_SPARSE_MMA_MASK
	.align		4
.L_530:
        /*0018*/ 	.byte	0x03, 0x50
        /*001a*/ 	.short	0x0000


	//----- nvinfo : EIATTR_MAXREG_COUNT
	.align		4
        /*001c*/ 	.byte	0x03, 0x1b
        /*001e*/ 	.short	0x00ff


	//----- nvinfo : EIATTR_MERCURY_ISA_VERSION
	.align		4
        /*0020*/ 	.byte	0x03, 0x5f
        /*0022*/ 	.short	0x0101


	//----- nvinfo : EIATTR_EXIT_INSTR_OFFSETS
	.align		4
        /*0024*/ 	.byte	0x04, 0x1c
        /*0026*/ 	.short	(.L_532 - .L_531)


	//   ....[0]....
.L_531:
        /*0028*/ 	.word	0x00000010


	//----- nvinfo : EIATTR_MAX_THREADS
	.align		4
.L_532:
        /*002c*/ 	.byte	0x04, 0x05
        /*002e*/ 	.short	(.L_534 - .L_533)
.L_533:
        /*0030*/ 	.word	0x00000100
        /*0034*/ 	.word	0x00000001
        /*0038*/ 	.word	0x00000001


	//----- nvinfo : EIATTR_CBANK_PARAM_SIZE
	.align		4
.L_534:
        /*003c*/ 	.byte	0x03, 0x19
        /*003e*/ 	.short	0x0288


	//----- nvinfo : EIATTR_PARAM_CBANK
	.align		4
        /*0040*/ 	.byte	0x04, 0x0a
        /*0042*/ 	.short	(.L_536 - .L_535)
	.align		4
.L_535:
        /*0044*/ 	.word	index@(.nv.constant0._ZN7cutlass13device_kernelIN5flash19enable_sm80_to_sm89INS1_16FlashAttnBwdSm80INS1_25CollectiveMainloopBwdSm80ILi2ELi1EN4cute5tupleIJNS5_1CILi64EEENS7_ILi128EEENS7_ILi96EEEEEENS_10bfloat16_tEfNS_4arch4Sm80ELb1ELb0ELb0ELb0ELb1ELb0ELb0ELb0ELi2ELi2ELi4ELi2ELb1EEENS1_21CollectiveEpilogueBwdISB_SC_SE_Li256ELb0ELb0ELi2EEENS1_25SingleTileBwdLPTSchedulerILb0ELi128ELb1EEEEEEEEEvNT_6ParamsE)
        /*0048*/ 	.short	0x0210
        /*004a*/ 	.short	0x0288


	//----- nvinfo : EIATTR_SW_WAR
	.align		4
.L_536:
        /*004c*/ 	.byte	0x04, 0x36
        /*004e*/ 	.short	(.L_538 - .L_537)
.L_537:
        /*0050*/ 	.word	0x00000008
.L_538:


//--------------------- .nv.info._ZN7cutlass13device_kernelIN5flash19enable_sm80_to_sm89INS1_16FlashAttnBwdSm80INS1_25CollectiveMainloopBwdSm80ILi2ELi1EN4cute5tupleIJNS5_1CILi64EEENS7_ILi128EEENS7_ILi96EEEEEENS_10bfloat16_tEfNS_4arch4Sm80ELb1ELb0ELb0ELb0ELb0ELb0ELb0ELb0ELi2ELi2ELi4ELi2ELb1EEENS1_24CollectiveEpilogueBwdGQAISB_fSE_Li256ELb0ELb0EEENS1_25SingleTileBwdLPTSchedulerILb0ELi128ELb0EEEEEEEEEvNT_6ParamsE --------------------------
	.section	.nv.info._ZN7cutlass13device_kernelIN5flash19enable_sm80_to_sm89INS1_16FlashAttnBwdSm80INS1_25CollectiveMainloopBwdSm80ILi2ELi1EN4cute5tupleIJNS5_1CILi64EEENS7_ILi128EEENS7_ILi96EEEEEENS_10bfloat16_tEfNS_4arch4Sm80ELb1ELb0ELb0ELb0ELb0ELb0ELb0ELb0ELi2ELi2ELi4ELi2ELb1EEENS1_24CollectiveEpilogueBwdGQAISB_fSE_Li256ELb0ELb0EEENS1_25SingleTileBwdLPTSchedulerILb0ELi128ELb0EEEEEEEEEvNT_6ParamsE,"",@"SHT_CUDA_INFO"
	.sectionflags	@""
	.align	4


	//----- nvinfo : EIATTR_CUDA_API_VERSION
	.align		4
        /*0000*/ 	.byte	0x04, 0x37
        /*0002*/ 	.short	(.L_540 - .L_539)
.L_539:
        /*0004*/ 	.word	0x00000082


	//----- nvinfo : EIATTR_KPARAM_INFO
	.align		4
.L_540:
        /*0008*/ 	.byte	0x04, 0x17
        /*000a*/ 	.short	(.L_542 - .L_541)
.L_541:
        /*000c*/ 	.word	0x00000000
        /*0010*/ 	.short	0x0000
        /*0012*/ 	.short	0x0000
        /*0014*/ 	.byte	0x00, 0xf0, 0x41, 0x0a


	//----- nvinfo : EIATTR_SPARSE_MMA_MASK
	.align		4
.L_542:
        /*0018*/ 	.byte	0x03, 0x50
        /*001a*/ 	.short	0x0000


	//----- nvinfo : EIATTR_MAXREG_COUNT
	.align		4
        /*001c*/ 	.byte	0x03, 0x1b
        /*001e*/ 	.short	0x00ff


	//----- nvinfo : EIATTR_MERCURY_ISA_VERSION
	.align		4
        /*0020*/ 	.byte	0x03, 0x5f
        /*0022*/ 	.short	0x0101


	//----- nvinfo : EIATTR_EXIT_INSTR_OFFSETS
	.align		4
        /*0024*/ 	.byte	0x04, 0x1c
        /*0026*/ 	.short	(.L_544 - .L_543)


	//   ....[0]....
.L_543:
        /*0028*/ 	.word	0x00000010


	//----- nvinfo : EIATTR_MAX_THREADS
	.align		4
.L_544:
        /*002c*/ 	.byte	0x04, 0x05
        /*002e*/ 	.short	(.L_546 - .L_545)
.L_545:
        /*0030*/ 	.word	0x00000100
        /*0034*/ 	.word	0x00000001
        /*0038*/ 	.word	0x00000001


	//----- nvinfo : EIATTR_CBANK_PARAM_SIZE
	.align		4
.L_546:
        /*003c*/ 	.byte	0x03, 0x19
        /*003e*/ 	.short	0x0290


	//----- nvinfo : EIATTR_PARAM_CBANK
	.align		4
        /*0040*/ 	.byte	0x04, 0x0a
        /*0042*/ 	.short	(.L_548 - .L_547)
	.align		4
.L_547:
        /*0044*/ 	.word	index@(.nv.constant0._ZN7cutlass13device_kernelIN5flash19enable_sm80_to_sm89INS1_16FlashAttnBwdSm80INS1_25CollectiveMainloopBwdSm80ILi2ELi1EN4cute5tupleIJNS5_1CILi64EEENS7_ILi128EEENS7_ILi96EEEEEENS_10bfloat16_tEfNS_4arch4Sm80ELb1ELb0ELb0ELb0ELb0ELb0ELb0ELb0ELi2ELi2ELi4ELi2ELb1EEENS1_24CollectiveEpilogueBwdGQAISB_fSE_Li256ELb0ELb0EEENS1_25SingleTileBwdLPTSchedulerILb0ELi128ELb0EEEEEEEEEvNT_6ParamsE)
        /*0048*/ 	.short	0x0210
        /*004a*/ 	.short	0x0290


	//----- nvinfo : EIATTR_SW_WAR
	.align		4
.L_548:
        /*004c*/ 	.byte	0x04, 0x36
        /*004e*/ 	.short	(.L_550 - .L_549)
.L_549:
        /*0050*/ 	.word	0x00000008
.L_550:


//--------------------- .nv.info._ZN7cutlass13device_kernelIN5flash19enable_sm80_to_sm89INS1_16FlashAttnBwdSm80INS1_25CollectiveMainloopBwdSm80ILi2ELi1EN4cute5tupleIJNS5_1CILi64EEENS7_ILi128EEENS7_ILi96EEEEEENS_10bfloat16_tEfNS_4arch4Sm80ELb1ELb0ELb0ELb0ELb1ELb0ELb0ELb0ELi2ELi2ELi4ELi2ELb1EEENS1_24CollectiveEpilogueBwdGQAISB_fSE_Li256ELb0ELb1EEENS1_25SingleTileBwdLPTSchedulerILb0ELi128ELb1EEEEEEEEEvNT_6ParamsE --------------------------
	.section	.nv.info._ZN7cutlass13device_kernelIN5flash19enable_sm80_to_sm89INS1_16FlashAttnBwdSm80INS1_25CollectiveMainloopBwdSm80ILi2ELi1EN4cute5tupleIJNS5_1CILi64EEENS7_ILi128EEENS7_ILi96EEEEEENS_10bfloat16_tEfNS_4arch4Sm80ELb1ELb0ELb0ELb0ELb1ELb0ELb0ELb0ELi2ELi2ELi4ELi2ELb1EEENS1_24CollectiveEpilogueBwdGQAISB_fSE_Li256ELb0ELb1EEENS1_25SingleTileBwdLPTSchedulerILb0ELi128ELb1EEEEEEEEEvNT_6ParamsE,"",@"SHT_CUDA_INFO"
	.sectionflags	@""
	.align	4


	//----- nvinfo : EIATTR_CUDA_API_VERSION
	.align		4
        /*0000*/ 	.byte	0x04, 0x37
        /*0002*/ 	.short	(.L_552 - .L_551)
.L_551:
        /*0004*/ 	.word	0x00000082


	//----- nvinfo : EIATTR_KPARAM_INFO
	.align		4
.L_552:
        /*0008*/ 	.byte	0x04, 0x17
        /*000a*/ 	.short	(.L_554 - .L_553)
.L_553:
        /*000c*/ 	.word	0x00000000
        /*0010*/ 	.short	0x0000
        /*0012*/ 	.short	0x0000
        /*0014*/ 	.byte	0x00, 0xf0, 0x41, 0x0a


	//----- nvinfo : EIATTR_SPARSE_MMA_MASK
	.align		4
.L_554:
        /*0018*/ 	.byte	0x03, 0x50
        /*001a*/ 	.short	0x0000


	//----- nvinfo : EIATTR_MAXREG_COUNT
	.align		4
        /*001c*/ 	.byte	0x03, 0x1b
        /*001e*/ 	.short	0x00ff


	//----- nvinfo : EIATTR_MERCURY_ISA_VERSION
	.align		4
        /*0020*/ 	.byte	0x03, 0x5f
        /*0022*/ 	.short	0x0101


	//----- nvinfo : EIATTR_EXIT_INSTR_OFFSETS
	.align		4
        /*0024*/ 	.byte	0x04, 0x1c
        /*0026*/ 	.short	(.L_556 - .L_555)


	//   ....[0]....
.L_555:
        /*0028*/ 	.word	0x00000010


	//----- nvinfo : EIATTR_MAX_THREADS
	.align		4
.L_556:
        /*002c*/ 	.byte	0x04, 0x05
        /*002e*/ 	.short	(.L_558 - .L_557)
.L_557:
        /*0030*/ 	.word	0x00000100
        /*0034*/ 	.word	0x00000001
        /*0038*/ 	.word	0x00000001


	//----- nvinfo : EIATTR_CBANK_PARAM_SIZE
	.align		4
.L_558:
        /*003c*/ 	.byte	0x03, 0x19
        /*003e*/ 	.short	0x0290


	//----- nvinfo : EIATTR_PARAM_CBANK
	.align		4
        /*0040*/ 	.byte	0x04, 0x0a
        /*0042*/ 	.short	(.L_560 - .L_559)
	.align		4
.L_559:
        /*0044*/ 	.word	index@(.nv.constant0._ZN7cutlass13device_kernelIN5flash19enable_sm80_to_sm89INS1_16FlashAttnBwdSm80INS1_25CollectiveMainloopBwdSm80ILi2ELi1EN4cute5tupleIJNS5_1CILi64EEENS7_ILi128EEENS7_ILi96EEEEEENS_10bfloat16_tEfNS_4arch4Sm80ELb1ELb0ELb0ELb0ELb1ELb0ELb0ELb0ELi2ELi2ELi4ELi2ELb1EEENS1_24CollectiveEpilogueBwdGQAISB_fSE_Li256ELb0ELb1EEENS1_25SingleTileBwdLPTSchedulerILb0ELi128ELb1EEEEEEEEEvNT_6ParamsE)
        /*0048*/ 	.short	0x0210
        /*004a*/ 	.short	0x0290


	//----- nvinfo : EIATTR_SW_WAR
	.align		4
.L_560:
        /*004c*/ 	.byte	0x04, 0x36
        /*004e*/ 	.short	(.L_562 - .L_561)
.L_561:
        /*0050*/ 	.word	0x00000008
.L_562:


//--------------------- .nv.info._ZN7cutlass13device_kernelIN5flash19enable_sm80_to_sm89INS1_16FlashAttnBwdSm80INS1_25CollectiveMainloopBwdSm80ILi2ELi1EN4cute5tupleIJNS5_1CILi64EEENS7_ILi128EEENS7_ILi96EEEEEENS_10bfloat16_tEfNS_4arch4Sm80ELb1ELb0ELb0ELb1ELb0ELb0ELb0ELb0ELi2ELi2ELi4ELi2ELb1EEENS1_21CollectiveEpilogueBwdISB_SC_SE_Li256ELb1ELb0ELi2EEENS1_25SingleTileBwdLPTSchedulerILb1ELi128ELb0EEEEEEEEEvNT_6ParamsE --------------------------
	.section	.nv.info._ZN7cutlass13device_kernelIN5flash19enable_sm80_to_sm89INS1_16FlashAttnBwdSm80INS1_25CollectiveMainloopBwdSm80ILi2ELi1EN4cute5tupleIJNS5_1CILi64EEENS7_ILi128EEENS7_ILi96EEEEEENS_10bfloat16_tEfNS_4arch4Sm80ELb1ELb0ELb0ELb1ELb0ELb0ELb0ELb0ELi2ELi2ELi4ELi2ELb1EEENS1_21CollectiveEpilogueBwdISB_SC_SE_Li256ELb1ELb0ELi2EEENS1_25SingleTileBwdLPTSchedulerILb1ELi128ELb0EEEEEEEEEvNT_6ParamsE,"",@"SHT_CUDA_INFO"
	.sectionflags	@""
	.align	4


	//----- nvinfo : EIATTR_CUDA_API_VERSION
	.align		4
        /*0000*/ 	.byte	0x04, 0x37
        /*0002*/ 	.short	(.L_564 - .L_563)
.L_563:
        /*0004*/ 	.word	0x00000082


	//----- nvinfo : EIATTR_KPARAM_INFO
	.align		4
.L_564:
        /*0008*/ 	.byte	0x04, 0x17
        /*000a*/ 	.short	(.L_566 - .L_565)
.L_565:
        /*000c*/ 	.word	0x00000000
        /*0010*/ 	.short	0x0000
        /*0012*/ 	.short	0x0000
        /*0014*/ 	.byte	0x00, 0xf0, 0x21, 0x0a


	//----- nvinfo : EIATTR_SPARSE_MMA_MASK
	.align		4
.L_566:
        /*0018*/ 	.byte	0x03, 0x50
        /*001a*/ 	.short	0x0000


	//----- nvinfo : EIATTR_MAXREG_COUNT
	.align		4
        /*001c*/ 	.byte	0x03, 0x1b
        /*001e*/ 	.short	0x00ff


	//----- nvinfo : EIATTR_MERCURY_ISA_VERSION
	.align		4
        /*0020*/ 	.byte	0x03, 0x5f
        /*0022*/ 	.short	0x0101


	//----- nvinfo : EIATTR_EXIT_INSTR_OFFSETS
	.align		4
        /*0024*/ 	.byte	0x04, 0x1c
        /*0026*/ 	.short	(.L_568 - .L_567)


	//   ....[0]....
.L_567:
        /*0028*/ 	.word	0x00000010


	//----- nvinfo : EIATTR_MAX_THREADS
	.align		4
.L_568:
        /*002c*/ 	.byte	0x04, 0x05
        /*002e*/ 	.short	(.L_570 - .L_569)
.L_569:
        /*0030*/ 	.word	0x00000100
        /*0034*/ 	.word	0x00000001
        /*0038*/ 	.word	0x00000001


	//----- nvinfo : EIATTR_CBANK_PARAM_SIZE
	.align		4
.L_570:
        /*003c*/ 	.byte	0x03, 0x19
        /*003e*/ 	.short	0x0288


	//----- nvinfo : EIATTR_PARAM_CBANK
	.align		4
        /*0040*/ 	.byte	0x04, 0x0a
        /*0042*/ 	.short	(.L_572 - .L_571)
	.align		4
.L_571:
        /*0044*/ 	.word	index@(.nv.constant0._ZN7cutlass13device_kernelIN5flash19enable_sm80_to_sm89INS1_16FlashAttnBwdSm80INS1_25CollectiveMainloopBwdSm80ILi2ELi1EN4cute5tupleIJNS5_1CILi64EEENS7_ILi128EEENS7_ILi96EEEEEENS_10bfloat16_tEfNS_4arch4Sm80ELb1ELb0ELb0ELb1ELb0ELb0ELb0ELb0ELi2ELi2ELi4ELi2ELb1EEENS1_21CollectiveEpilogueBwdISB_SC_SE_Li256ELb1ELb0ELi2EEENS1_25SingleTileBwdLPTSchedulerILb1ELi128ELb0EEEEEEEEEvNT_6ParamsE)
        /*0048*/ 	.short	0x0210
        /*004a*/ 	.short	0x0288


	//----- nvinfo : EIATTR_SW_WAR
	.align		4
.L_572:
        /*004c*/ 	.byte	0x04, 0x36
        /*004e*/ 	.short	(.L_574 - .L_573)
.L_573:
        /*0050*/ 	.word	0x00000008
.L_574:


//--------------------- .nv.info._ZN7cutlass13device_kernelIN5flash19enable_sm80_to_sm89INS1_16FlashAttnBwdSm80INS1_25CollectiveMainloopBwdSm80ILi2ELi1EN4cute5tupleIJNS5_1CILi64EEENS7_ILi128EEENS7_ILi96EEEEEENS_10bfloat16_tEfNS_4arch4Sm80ELb1ELb0ELb0ELb1ELb1ELb0ELb0ELb0ELi2ELi2ELi4ELi2ELb1EEENS1_21CollectiveEpilogueBwdISB_SC_SE_Li256ELb1ELb0ELi2EEENS1_25SingleTileBwdLPTSchedulerILb1ELi128ELb1EEEEEEEEEvNT_6ParamsE --------------------------
	.section	.nv.info._ZN7cutlass13device_kernelIN5flash19enable_sm80_to_sm89INS1_16FlashAttnBwdSm80INS1_25CollectiveMainloopBwdSm80ILi2ELi1EN4cute5tupleIJNS5_1CILi64EEENS7_ILi128EEENS7_ILi96EEEEEENS_10bfloat16_tEfNS_4arch4Sm80ELb1ELb0ELb0ELb1ELb1ELb0ELb0ELb0ELi2ELi2ELi4ELi2ELb1EEENS1_21CollectiveEpilogueBwdISB_SC_SE_Li256ELb1ELb0ELi2EEENS1_25SingleTileBwdLPTSchedulerILb1ELi128ELb1EEEEEEEEEvNT_6ParamsE,"",@"SHT_CUDA_INFO"
	.sectionflags	@""
	.align	4


	//----- nvinfo : EIATTR_CUDA_API_VERSION
	.align		4
        /*0000*/ 	.byte	0x04, 0x37
        /*0002*/ 	.short	(.L_576 - .L_575)
.L_575:
        /*0004*/ 	.word	0x00000082


	//----- nvinfo : EIATTR_KPARAM_INFO
	.align		4
.L_576:
        /*0008*/ 	.byte	0x04, 0x17
        /*000a*/ 	.short	(.L_578 - .L_577)
.L_577:
        /*000c*/ 	.word	0x00000000
        /*0010*/ 	.short	0x0000
        /*0012*/ 	.short	0x0000
        /*0014*/ 	.byte	0x00, 0xf0, 0x21, 0x0a


	//----- nvinfo : EIATTR_SPARSE_MMA_MASK
	.align		4
.L_578:
        /*0018*/ 	.byte	0x03, 0x50
        /*001a*/ 	.short	0x0000


	//----- nvinfo : EIATTR_MAXREG_COUNT
	.align		4
        /*001c*/ 	.byte	0x03, 0x1b
        /*001e*/ 	.short	0x00ff


	//----- nvinfo : EIATTR_MERCURY_ISA_VERSION
	.align		4
        /*0020*/ 	.byte	0x03, 0x5f
        /*0022*/ 	.short	0x0101


	//----- nvinfo : EIATTR_EXIT_INSTR_OFFSETS
	.align		4
        /*0024*/ 	.byte	0x04, 0x1c
        /*0026*/ 	.short	(.L_580 - .L_579)


	//   ....[0]....
.L_579:
        /*0028*/ 	.word	0x00000010


	//----- nvinfo : EIATTR_MAX_THREADS
	.align		4
.L_580:
        /*002c*/ 	.byte	0x04, 0x05
        /*002e*/ 	.short	(.L_582 - .L_581)
.L_581:
        /*0030*/ 	.word	0x00000100
        /*0034*/ 	.word	0x00000001
        /*0038*/ 	.word	0x00000001


	//----- nvinfo : EIATTR_CBANK_PARAM_SIZE
	.align		4
.L_582:
        /*003c*/ 	.byte	0x03, 0x19
        /*003e*/ 	.short	0x0288


	//----- nvinfo : EIATTR_PARAM_CBANK
	.align		4
        /*0040*/ 	.byte	0x04, 0x0a
        /*0042*/ 	.short	(.L_584 - .L_583)
	.align		4
.L_583:
        /*0044*/ 	.word	index@(.nv.constant0._ZN7cutlass13device_kernelIN5flash19enable_sm80_to_sm89INS1_16FlashAttnBwdSm80INS1_25CollectiveMainloopBwdSm80ILi2ELi1EN4cute5tupleIJNS5_1CILi64EEENS7_ILi128EEENS7_ILi96EEEEEENS_10bfloat16_tEfNS_4arch4Sm80ELb1ELb0ELb0ELb1ELb1ELb0ELb0ELb0ELi2ELi2ELi4ELi2ELb1EEENS1_21CollectiveEpilogueBwdISB_SC_SE_Li256ELb1ELb0ELi2EEENS1_25SingleTileBwdLPTSchedulerILb1ELi128ELb1EEEEEEEEEvNT_6ParamsE)
        /*0048*/ 	.short	0x0210
        /*004a*/ 	.short	0x0288


	//----- nvinfo : EIATTR_SW_WAR
	.align		4
.L_584:
        /*004c*/ 	.byte	0x04, 0x36
        /*004e*/ 	.short	(.L_586 - .L_585)
.L_585:
        /*0050*/ 	.word	0x00000008
.L_586:


//--------------------- .nv.info._ZN7cutlass13device_kernelIN5flash19enable_sm80_to_sm89INS1_16FlashAttnBwdSm80INS1_25CollectiveMainloopBwdSm80ILi2ELi1EN4cute5tupleIJNS5_1CILi64EEENS7_ILi128EEENS7_ILi96EEEEEENS_10bfloat16_tEfNS_4arch4Sm80ELb1ELb0ELb0ELb1ELb0ELb0ELb0ELb0ELi2ELi2ELi4ELi2ELb1EEENS1_24CollectiveEpilogueBwdGQAISB_fSE_Li256ELb1ELb0EEENS1_25SingleTileBwdLPTSchedulerILb1ELi128ELb0EEEEEEEEEvNT_6ParamsE --------------------------
	.section	.nv.info._ZN7cutlass13device_kernelIN5flash19enable_sm80_to_sm89INS1_16FlashAttnBwdSm80INS1_25CollectiveMainloopBwdSm80ILi2ELi1EN4cute5tupleIJNS5_1CILi64EEENS7_ILi128EEENS7_ILi96EEEEEENS_10bfloat16_tEfNS_4arch4Sm80ELb1ELb0ELb0ELb1ELb0ELb0ELb0ELb0ELi2ELi2ELi4ELi2ELb1EEENS1_24CollectiveEpilogueBwdGQAISB_fSE_Li256ELb1ELb0EEENS1_25SingleTileBwdLPTSchedulerILb1ELi128ELb0EEEEEEEEEvNT_6ParamsE,"",@"SHT_CUDA_INFO"
	.sectionflags	@""
	.align	4


	//----- nvinfo : EIATTR_CUDA_API_VERSION
	.align		4
        /*0000*/ 	.byte	0x04, 0x37
        /*0002*/ 	.short	(.L_588 - .L_587)
.L_587:
        /*0004*/ 	.word	0x00000082


	//----- nvinfo : EIATTR_KPARAM_INFO
	.align		4
.L_588:
        /*0008*/ 	.byte	0x04, 0x17
        /*000a*/ 	.short	(.L_590 - .L_589)
.L_589:
        /*000c*/ 	.word	0x00000000
        /*0010*/ 	.short	0x0000
        /*0012*/ 	.short	0x0000
        /*0014*/ 	.byte	0x00, 0xf0, 0x41, 0x0a


	//----- nvinfo : EIATTR_SPARSE_MMA_MASK
	.align		4
.L_590:
        /*0018*/ 	.byte	0x03, 0x50
        /*001a*/ 	.short	0x0000


	//----- nvinfo : EIATTR_MAXREG_COUNT
	.align		4
        /*001c*/ 	.byte	0x03, 0x1b
        /*001e*/ 	.short	0x00ff


	//----- nvinfo : EIATTR_MERCURY_ISA_VERSION
	.align		4
        /*0020*/ 	.byte	0x03, 0x5f
        /*0022*/ 	.short	0x0101


	//----- nvinfo : EIATTR_EXIT_INSTR_OFFSETS
	.align		4
        /*0024*/ 	.byte	0x04, 0x1c
        /*0026*/ 	.short	(.L_592 - .L_591)


	//   ....[0]....
.L_591:
        /*0028*/ 	.word	0x00000010


	//----- nvinfo : EIATTR_MAX_THREADS
	.align		4
.L_592:
        /*002c*/ 	.byte	0x04, 0x05
        /*002e*/ 	.short	(.L_594 - .L_593)
.L_593:
        /*0030*/ 	.word	0x00000100
        /*0034*/ 	.word	0x00000001
        /*0038*/ 	.word	0x00000001


	//----- nvinfo : EIATTR_CBANK_PARAM_SIZE
	.align		4
.L_594:
        /*003c*/ 	.byte	0x03, 0x19
        /*003e*/ 	.short	0x0290


	//----- nvinfo : EIATTR_PARAM_CBANK
	.align		4
        /*0040*/ 	.byte	0x04, 0x0a
        /*0042*/ 	.short	(.L_596 - .L_595)
	.align		4
.L_595:
        /*0044*/ 	.word	index@(.nv.constant0._ZN7cutlass13device_kernelIN5flash19enable_sm80_to_sm89INS1_16FlashAttnBwdSm80INS1_25CollectiveMainloopBwdSm80ILi2ELi1EN4cute5tupleIJNS5_1CILi64EEENS7_ILi128EEENS7_ILi96EEEEEENS_10bfloat16_tEfNS_4arch4Sm80ELb1ELb0ELb0ELb1ELb0ELb0ELb0ELb0ELi2ELi2ELi4ELi2ELb1EEENS1_24CollectiveEpilogueBwdGQAISB_fSE_Li256ELb1ELb0EEENS1_25SingleTileBwdLPTSchedulerILb1ELi128ELb0EEEEEEEEEvNT_6ParamsE)
        /*0048*/ 	.short	0x0210
        /*004a*/ 	.short	0x0290


	//----- nvinfo : EIATTR_SW_WAR
	.align		4
.L_596:
        /*004c*/ 	.byte	0x04, 0x36
        /*004e*/ 	.short	(.L_598 - .L_597)
.L_597:
        /*0050*/ 	.word	0x00000008
.L_598:


//--------------------- .nv.info._ZN7cutlass13device_kernelIN5flash19enable_sm80_to_sm89INS1_16FlashAttnBwdSm80INS1_25CollectiveMainloopBwdSm80ILi2ELi1EN4cute5tupleIJNS5_1CILi64EEENS7_ILi128EEENS7_ILi96EEEEEENS_10bfloat16_tEfNS_4arch4Sm80ELb1ELb0ELb0ELb1ELb1ELb0ELb0ELb0ELi2ELi2ELi4ELi2ELb1EEENS1_24CollectiveEpilogueBwdGQAISB_fSE_Li256ELb1ELb1EEENS1_25SingleTileBwdLPTSchedulerILb1ELi128ELb1EEEEEEEEEvNT_6ParamsE --------------------------
	.section	.nv.info._ZN7cutlass13device_kernelIN5flash19enable_sm80_to_sm89INS1_16FlashAttnBwdSm80INS1_25CollectiveMainloopBwdSm80ILi2ELi1EN4cute5tupleIJNS5_1CILi64EEENS7_ILi128EEENS7_ILi96EEEEEENS_10bfloat16_tEfNS_4arch4Sm80ELb1ELb0ELb0ELb1ELb1ELb0ELb0ELb0ELi2ELi2ELi4ELi2ELb1EEENS1_24CollectiveEpilogueBwdGQAISB_fSE_Li256ELb1ELb1EEENS1_25SingleTileBwdLPTSchedulerILb1ELi128ELb1EEEEEEEEEvNT_6ParamsE,"",@"SHT_CUDA_INFO"
	.sectionflags	@""
	.align	4


	//----- nvinfo : EIATTR_CUDA_API_VERSION
	.align		4
        /*0000*/ 	.byte	0x04, 0x37
        /*0002*/ 	.short	(.L_600 - .L_599)
.L_599:
        /*0004*/ 	.word	0x00000082


	//----- nvinfo : EIATTR_KPARAM_INFO
	.align		4
.L_600:
        /*0008*/ 	.byte	0x04, 0x17
        /*000a*/ 	.short	(.L_602 - .L_601)
.L_601:
        /*000c*/ 	.word	0x00000000
        /*0010*/ 	.short	0x0000
        /*0012*/ 	.short	0x0000
        /*0014*/ 	.byte	0x00, 0xf0, 0x41, 0x0a


	//----- nvinfo : EIATTR_SPARSE_MMA_MASK
	.align		4
.L_602:
        /*0018*/ 	.byte	0x03, 0x50
        /*001a*/ 	.short	0x0000


	//----- nvinfo : EIATTR_MAXREG_COUNT
	.align		4
        /*001c*/ 	.byte	0x03, 0x1b
        /*001e*/ 	.short	0x00ff


	//----- nvinfo : EIATTR_MERCURY_ISA_VERSION
	.align		4
        /*0020*/ 	.byte	0x03, 0x5f
        /*0022*/ 	.short	0x0101


	//----- nvinfo : EIATTR_EXIT_INSTR_OFFSETS
	.align		4
        /*0024*/ 	.byte	0x04, 0x1c
        /*0026*/ 	.short	(.L_604 - .L_603)


	//   ....[0]....
.L_603:
        /*0028*/ 	.word	0x00000010


	//----- nvinfo : EIATTR_MAX_THREADS
	.align		4
.L_604:
        /*002c*/ 	.byte	0x04, 0x05
        /*002e*/ 	.short	(.L_606 - .L_605)
.L_605:
        /*0030*/ 	.word	0x00000100
        /*0034*/ 	.word	0x00000001
        /*0038*/ 	.word	0x00000001


	//----- nvinfo : EIATTR_CBANK_PARAM_SIZE
	.align		4
.L_606:
        /*003c*/ 	.byte	0x03, 0x19
        /*003e*/ 	.short	0x0290


	//----- nvinfo : EIATTR_PARAM_CBANK
	.align		4
        /*0040*/ 	.byte	0x04, 0x0a
        /*0042*/ 	.short	(.L_608 - .L_607)
	.align		4
.L_607:
        /*0044*/ 	.word	index@(.nv.constant0._ZN7cutlass13device_kernelIN5flash19enable_sm80_to_sm89INS1_16FlashAttnBwdSm80INS1_25CollectiveMainloopBwdSm80ILi2ELi1EN4cute5tupleIJNS5_1CILi64EEENS7_ILi128EEENS7_ILi96EEEEEENS_10bfloat16_tEfNS_4arch4Sm80ELb1ELb0ELb0ELb1ELb1ELb0ELb0ELb0ELi2ELi2ELi4ELi2ELb1EEENS1_24CollectiveEpilogueBwdGQAISB_fSE_Li256ELb1ELb1EEENS1_25SingleTileBwdLPTSchedulerILb1ELi128ELb1EEEEEEEEEvNT_6ParamsE)
        /*0048*/ 	.short	0x0210
        /*004a*/ 	.short	0x0290


	//----- nvinfo : EIATTR_SW_WAR
	.align		4
.L_608:
        /*004c*/ 	.byte	0x04, 0x36
        /*004e*/ 	.short	(.L_610 - .L_609)
.L_609:
        /*0050*/ 	.word	0x00000008
.L_610:


//--------------------- .nv.info._ZN7cutlass13device_kernelIN5flash19enable_sm80_to_sm89INS1_16FlashAttnBwdSm80INS1_25CollectiveMainloopBwdSm80ILi2ELi2EN4cute5tupleIJNS5_1CILi64EEENS7_ILi128EEENS7_ILi96EEEEEENS_10bfloat16_tEfNS_4arch4Sm80ELb0ELb0ELb0ELb0ELb0ELb0ELb0ELb0ELi2ELi2ELi4ELi2ELb0EEENS1_21CollectiveEpilogueBwdISB_SC_SE_Li256ELb0ELb0ELi2EEENS1_19SingleTileSchedulerILb0ELb0ELb0ELi128EEEEEEEEEvNT_6ParamsE --------------------------
	.section	.nv.info._ZN7cutlass13device_kernelIN5flash19enable_sm80_to_sm89INS1_16FlashAttnBwdSm80INS1_25CollectiveMainloopBwdSm80ILi2ELi2EN4cute5tupleIJNS5_1CILi64EEENS7_ILi128EEENS7_ILi96EEEEEENS_10bfloat16_tEfNS_4arch4Sm80ELb0ELb0ELb0ELb0ELb0ELb0ELb0ELb0ELi2ELi2ELi4ELi2ELb0EEENS1_21CollectiveEpilogueBwdISB_SC_SE_Li256ELb0ELb0ELi2EEENS1_19SingleTileSchedulerILb0ELb0ELb0ELi128EEEEEEEEEvNT_6ParamsE,"",@"SHT_CUDA_INFO"
	.sectionflags	@""
	.align	4


	//----- nvinfo : EIATTR_CUDA_API_VERSION
	.align		4
        /*0000*/ 	.byte	0x04, 0x37
        /*0002*/ 	.short	(.L_612 - .L_611)
.L_611:
        /*0004*/ 	.word	0x00000082


	//----- nvinfo : EIATTR_KPARAM_INFO
	.align		4
.L_612:
        /*0008*/ 	.byte	0x04, 0x17
        /*000a*/ 	.short	(.L_614 - .L_613)
.L_613:
        /*000c*/ 	.word	0x00000000
        /*0010*/ 	.short	0x0000
        /*0012*/ 	.short	0x0000
        /*0014*/ 	.byte	0x00, 0xf0, 0xc1, 0x09


	//----- nvinfo : EIATTR_SPARSE_MMA_MASK
	.align		4
.L_614:
        /*0018*/ 	.byte	0x03, 0x50
        /*001a*/ 	.short	0x0000


	//----- nvinfo : EIATTR_MAXREG_COUNT
	.align		4
        /*001c*/ 	.byte	0x03, 0x1b
        /*001e*/ 	.short	0x00ff


	//----- nvinfo : EIATTR_MERCURY_ISA_VERSION
	.align		4
        /*0020*/ 	.byte	0x03, 0x5f
        /*0022*/ 	.short	0x0101


	//----- nvinfo : EIATTR_EXIT_INSTR_OFFSETS
	.align		4
        /*0024*/ 	.byte	0x04, 0x1c
        /*0026*/ 	.short	(.L_616 - .L_615)


	//   ....[0]....
.L_615:
        /*0028*/ 	.word	0x00000010


	//----- nvinfo : EIATTR_MAX_THREADS
	.align		4
.L_616:
        /*002c*/ 	.byte	0x04, 0x05
        /*002e*/ 	.short	(.L_618 - .L_617)
.L_617:
        /*0030*/ 	.word	0x00000100
        /*0034*/ 	.word	0x00000001
        /*0038*/ 	.word	0x00000001


	//----- nvinfo : EIATTR_CBANK_PARAM_SIZE
	.align		4
.L_618:
        /*003c*/ 	.byte	0x03, 0x19
        /*003e*/ 	.short	0x0270


	//----- nvinfo : EIATTR_PARAM_CBANK
	.align		4
        /*0040*/ 	.byte	0x04, 0x0a
        /*0042*/ 	.short	(.L_620 - .L_619)
	.align		4
.L_619:
        /*0044*/ 	.word	index@(.nv.constant0._ZN7cutlass13device_kernelIN5flash19enable_sm80_to_sm89INS1_16FlashAttnBwdSm80INS1_25CollectiveMainloopBwdSm80ILi2ELi2EN4cute5tupleIJNS5_1CILi64EEENS7_ILi128EEENS7_ILi96EEEEEENS_10bfloat16_tEfNS_4arch4Sm80ELb0ELb0ELb0ELb0ELb0ELb0ELb0ELb0ELi2ELi2ELi4ELi2ELb0EEENS1_21CollectiveEpilogueBwdISB_SC_SE_Li256ELb0ELb0ELi2EEENS1_19SingleTileSchedulerILb0ELb0ELb0ELi128EEEEEEEEEvNT_6ParamsE)
        /*0048*/ 	.short	0x0210
        /*004a*/ 	.short	0x0270


	//----- nvinfo : EIATTR_SW_WAR
	.align		4
.L_620:
        /*004c*/ 	.byte	0x04, 0x36
        /*004e*/ 	.short	(.L_622 - .L_621)
.L_621:
        /*0050*/ 	.word	0x00000008
.L_622:


//--------------------- .nv.info._ZN7cutlass13device_kernelIN5flash19enable_sm80_to_sm89INS1_16FlashAttnBwdSm80INS1_25CollectiveMainloopBwdSm80ILi2ELi2EN4cute5tupleIJNS5_1CILi64EEENS7_ILi128EEENS7_ILi96EEEEEENS_10bfloat16_tEfNS_4arch4Sm80ELb0ELb0ELb0ELb0ELb1ELb0ELb0ELb0ELi2ELi2ELi4ELi2ELb0EEENS1_21CollectiveEpilogueBwdISB_SC_SE_Li256ELb0ELb0ELi2EEENS1_19SingleTileSchedulerILb0ELb0ELb0ELi128EEEEEEEEEvNT_6ParamsE --------------------------
	.section	.nv.info._ZN7cutlass13device_kernelIN5flash19enable_sm80_to_sm89INS1_16FlashAttnBwdSm80INS1_25CollectiveMainloopBwdSm80ILi2ELi2EN4cute5tupleIJNS5_1CILi64EEENS7_ILi128EEENS7_ILi96EEEEEENS_10bfloat16_tEfNS_4arch4Sm80ELb0ELb0ELb0ELb0ELb1ELb0ELb0ELb0ELi2ELi2ELi4ELi2ELb0EEENS1_21CollectiveEpilogueBwdISB_SC_SE_Li256ELb0ELb0ELi2EEENS1_19SingleTileSchedulerILb0ELb0ELb0ELi128EEEEEEEEEvNT_6ParamsE,"",@"SHT_CUDA_INFO"
	.sectionflags	@""
	.align	4


	//----- nvinfo : EIATTR_CUDA_API_VERSION
	.align		4
        /*0000*/ 	.byte	0x04, 0x37
        /*0002*/ 	.short	(.L_624 - .L_623)
.L_623:
        /*0004*/ 	.word	0x00000082


	//----- nvinfo : EIATTR_KPARAM_INFO
	.align		4
.L_624:
        /*0008*/ 	.byte	0x04, 0x17
        /*000a*/ 	.short	(.L_626 - .L_625)
.L_625:
        /*000c*/ 	.word	0x00000000
        /*0010*/ 	.short	0x0000
        /*0012*/ 	.short	0x0000
        /*0014*/ 	.byte	0x00, 0xf0, 0xc1, 0x09


	//----- nvinfo : EIATTR_SPARSE_MMA_MASK
	.align		4
.L_626:
        /*0018*/ 	.byte	0x03, 0x50
        /*001a*/ 	.short	0x0000


	//----- nvinfo : EIATTR_MAXREG_COUNT
	.align		4
        /*001c*/ 	.byte	0x03, 0x1b
        /*001e*/ 	.short	0x00ff


	//----- nvinfo : EIATTR_MERCURY_ISA_VERSION
	.align		4
        /*0020*/ 	.byte	0x03, 0x5f
        /*0022*/ 	.short	0x0101


	//----- nvinfo : EIATTR_EXIT_INSTR_OFFSETS
	.align		4
        /*0024*/ 	.byte	0x04, 0x1c
        /*0026*/ 	.short	(.L_628 - .L_627)


	//   ....[0]....
.L_627:
        /*0028*/ 	.word	0x00000010


	//----- nvinfo : EIATTR_MAX_THREADS
	.align		4
.L_628:
        /*002c*/ 	.byte	0x04, 0x05
        /*002e*/ 	.short	(.L_630 - .L_629)
.L_629:
        /*0030*/ 	.word	0x00000100
        /*0034*/ 	.word	0x00000001
        /*0038*/ 	.word	0x00000001


	//----- nvinfo : EIATTR_CBANK_PARAM_SIZE
	.align		4
.L_630:
        /*003c*/ 	.byte	0x03, 0x19
        /*003e*/ 	.short	0x0270


	//----- nvinfo : EIATTR_PARAM_CBANK
	.align		4
        /*0040*/ 	.byte	0x04, 0x0a
        /*0042*/ 	.short	(.L_632 - .L_631)
	.align		4
.L_631:
        /*0044*/ 	.word	index@(.nv.constant0._ZN7cutlass13device_kernelIN5flash19enable_sm80_to_sm89INS1_16FlashAttnBwdSm80INS1_25CollectiveMainloopBwdSm80ILi2ELi2EN4cute5tupleIJNS5_1CILi64EEENS7_ILi128EEENS7_ILi96EEEEEENS_10bfloat16_tEfNS_4arch4Sm80ELb0ELb0ELb0ELb0ELb1ELb0ELb0ELb0ELi2ELi2ELi4ELi2ELb0EEENS1_21CollectiveEpilogueBwdISB_SC_SE_Li256ELb0ELb0ELi2EEENS1_19SingleTileSchedulerILb0ELb0ELb0ELi128EEEEEEEEEvNT_6ParamsE)
        /*0048*/ 	.short	0x0210
        /*004a*/ 	.short	0x0270


	//----- nvinfo : EIATTR_SW_WAR
	.align		4
.L_632:
        /*004c*/ 	.byte	0x04, 0x36
        /*004e*/ 	.short	(.L_634 - .L_633)
.L_633:
        /*0050*/ 	.word	0x00000008
.L_634:


//--------------------- .nv.info._ZN7cutlass13device_kernelIN5flash19enable_sm80_to_sm89INS1_16FlashAttnBwdSm80INS1_25CollectiveMainloopBwdSm80ILi2ELi2EN4cute5tupleIJNS5_1CILi64EEENS7_ILi128EEENS7_ILi96EEEEEENS_10bfloat16_tEfNS_4arch4Sm80ELb0ELb0ELb0ELb0ELb0ELb0ELb0ELb0ELi2ELi2ELi4ELi2ELb0EEENS1_24CollectiveEpilogueBwdGQAISB_fSE_Li256ELb0ELb0EEENS1_19SingleTileSchedulerILb0ELb0ELb0ELi128EEEEEEEEEvNT_6ParamsE --------------------------
	.section	.nv.info._ZN7cutlass13device_kernelIN5flash19enable_sm80_to_sm89INS1_16FlashAttnBwdSm80INS1_25CollectiveMainloopBwdSm80ILi2ELi2EN4cute5tupleIJNS5_1CILi64EEENS7_ILi128EEENS7_ILi96EEEEEENS_10bfloat16_tEfNS_4arch4Sm80ELb0ELb0ELb0ELb0ELb0ELb0ELb0ELb0ELi2ELi2ELi4ELi2ELb0EEENS1_24CollectiveEpilogueBwdGQAISB_fSE_Li256ELb0ELb0EEENS1_19SingleTileSchedulerILb0ELb0ELb0ELi128EEEEEEEEEvNT_6ParamsE,"",@"SHT_CUDA_INFO"
	.sectionflags	@""
	.align	4


	//----- nvinfo : EIATTR_CUDA_API_VERSION
	.align		4
        /*0000*/ 	.byte	0x04, 0x37
        /*0002*/ 	.short	(.L_636 - .L_635)
.L_635:
        /*0004*/ 	.word	0x00000082


	//----- nvinfo : EIATTR_KPARAM_INFO
	.align		4
.L_636:
        /*0008*/ 	.byte	0x04, 0x17
        /*000a*/ 	.short	(.L_638 - .L_637)
.L_637:
        /*000c*/ 	.word	0x00000000
        /*0010*/ 	.short	0x0000
        /*0012*/ 	.short	0x0000
        /*0014*/ 	.byte	0x00, 0xf0, 0xe1, 0x09


	//----- nvinfo : EIATTR_SPARSE_MMA_MASK
	.align		4
.L_638:
        /*0018*/ 	.byte	0x03, 0x50
        /*001a*/ 	.short	0x0000


	//----- nvinfo : EIATTR_MAXREG_COUNT
	.align		4
        /*001c*/ 	.byte	0x03, 0x1b
        /*001e*/ 	.short	0x00ff


	//----- nvinfo : EIATTR_MERCURY_ISA_VERSION
	.align		4
        /*0020*/ 	.byte	0x03, 0x5f
        /*0022*/ 	.short	0x0101


	//----- nvinfo : EIATTR_EXIT_INSTR_OFFSETS
	.align		4
        /*0024*/ 	.byte	0x04, 0x1c
        /*0026*/ 	.short	(.L_640 - .L_639)


	//   ....[0]....
.L_639:
        /*0028*/ 	.word	0x00000010


	//----- nvinfo : EIATTR_MAX_THREADS
	.align		4
.L_640:
        /*002c*/ 	.byte	0x04, 0x05
        /*002e*/ 	.short	(.L_642 - .L_641)
.L_641:
        /*0030*/ 	.word	0x00000100
        /*0034*/ 	.word	0x00000001
        /*0038*/ 	.word	0x00000001


	//----- nvinfo : EIATTR_CBANK_PARAM_SIZE
	.align		4
.L_642:
        /*003c*/ 	.byte	0x03, 0x19
        /*003e*/ 	.short	0x0278


	//----- nvinfo : EIATTR_PARAM_CBANK
	.align		4
        /*0040*/ 	.byte	0x04, 0x0a
        /*0042*/ 	.short	(.L_644 - .L_643)
	.align		4
.L_643:
        /*0044*/ 	.word	index@(.nv.constant0._ZN7cutlass13device_kernelIN5flash19enable_sm80_to_sm89INS1_16FlashAttnBwdSm80INS1_25CollectiveMainloopBwdSm80ILi2ELi2EN4cute5tupleIJNS5_1CILi64EEENS7_ILi128EEENS7_ILi96EEEEEENS_10bfloat16_tEfNS_4arch4Sm80ELb0ELb0ELb0ELb0ELb0ELb0ELb0ELb0ELi2ELi2ELi4ELi2ELb0EEENS1_24CollectiveEpilogueBwdGQAISB_fSE_Li256ELb0ELb0EEENS1_19SingleTileSchedulerILb0ELb0ELb0ELi128EEEEEEEEEvNT_6ParamsE)
        /*0048*/ 	.short	0x0210
        /*004a*/ 	.short	0x0278


	//----- nvinfo : EIATTR_SW_WAR
	.align		4
.L_644:
        /*004c*/ 	.byte	0x04, 0x36
        /*004e*/ 	.short	(.L_646 - .L_645)
.L_645:
        /*0050*/ 	.word	0x00000008
.L_646:


//--------------------- .nv.info._ZN7cutlass13device_kernelIN5flash19enable_sm80_to_sm89INS1_16FlashAttnBwdSm80INS1_25CollectiveMainloopBwdSm80ILi2ELi2EN4cute5tupleIJNS5_1CILi64EEENS7_ILi128EEENS7_ILi96EEEEEENS_10bfloat16_tEfNS_4arch4Sm80ELb0ELb0ELb0ELb0ELb1ELb0ELb0ELb0ELi2ELi2ELi4ELi2ELb0EEENS1_24CollectiveEpilogueBwdGQAISB_fSE_Li256ELb0ELb1EEENS1_19SingleTileSchedulerILb0ELb0ELb0ELi128EEEEEEEEEvNT_6ParamsE --------------------------
	.section	.nv.info._ZN7cutlass13device_kernelIN5flash19enable_sm80_to_sm89INS1_16FlashAttnBwdSm80INS1_25CollectiveMainloopBwdSm80ILi2ELi2EN4cute5tupleIJNS5_1CILi64EEENS7_ILi128EEENS7_ILi96EEEEEENS_10bfloat16_tEfNS_4arch4Sm80ELb0ELb0ELb0ELb0ELb1ELb0ELb0ELb0ELi2ELi2ELi4ELi2ELb0EEENS1_24CollectiveEpilogueBwdGQAISB_fSE_Li256ELb0ELb1EEENS1_19SingleTileSchedulerILb0ELb0ELb0ELi128EEEEEEEEEvNT_6ParamsE,"",@"SHT_CUDA_INFO"
	.sectionflags	@""
	.align	4


	//----- nvinfo : EIATTR_CUDA_API_VERSION
	.align		4
        /*0000*/ 	.byte	0x04, 0x37
        /*0002*/ 	.short	(.L_648 - .L_647)
.L_647:
        /*0004*/ 	.word	0x00000082


	//----- nvinfo : EIATTR_KPARAM_INFO
	.align		4
.L_648:
        /*0008*/ 	.byte	0x04, 0x17
        /*000a*/ 	.short	(.L_650 - .L_649)
.L_649:
        /*000c*/ 	.word	0x00000000
        /*0010*/ 	.short	0x0000
        /*0012*/ 	.short	0x0000
        /*0014*/ 	.byte	0x00, 0xf0, 0xe1, 0x09


	//----- nvinfo : EIATTR_SPARSE_MMA_MASK
	.align		4
.L_650:
        /*0018*/ 	.byte	0x03, 0x50
        /*001a*/ 	.short	0x0000


	//----- nvinfo : EIATTR_MAXREG_COUNT
	.align		4
        /*001c*/ 	.byte	0x03, 0x1b
        /*001e*/ 	.short	0x00ff


	//----- nvinfo : EIATTR_MERCURY_ISA_VERSION
	.align		4
        /*0020*/ 	.byte	0x03, 0x5f
        /*0022*/ 	.short	0x0101


	//----- nvinfo : EIATTR_EXIT_INSTR_OFFSETS
	.align		4
        /*0024*/ 	.byte	0x04, 0x1c
        /*0026*/ 	.short	(.L_652 - .L_651)


	//   ....[0]....
.L_651:
        /*0028*/ 	.word	0x00000010


	//----- nvinfo : EIATTR_MAX_THREADS
	.align		4
.L_652:
        /*002c*/ 	.byte	0x04, 0x05
        /*002e*/ 	.short	(.L_654 - .L_653)
.L_653:
        /*0030*/ 	.word	0x00000100
        /*0034*/ 	.word	0x00000001
        /*0038*/ 	.word	0x00000001


	//----- nvinfo : EIATTR_CBANK_PARAM_SIZE
	.align		4
.L_654:
        /*003c*/ 	.byte	0x03, 0x19
        /*003e*/ 	.short	0x0278


	//----- nvinfo : EIATTR_PARAM_CBANK
	.align		4
        /*0040*/ 	.byte	0x04, 0x0a
        /*0042*/ 	.short	(.L_656 - .L_655)
	.align		4
.L_655:
        /*0044*/ 	.word	index@(.nv.constant0._ZN7cutlass13device_kernelIN5flash19enable_sm80_to_sm89INS1_16FlashAttnBwdSm80INS1_25CollectiveMainloopBwdSm80ILi2ELi2EN4cute5tupleIJNS5_1CILi64EEENS7_ILi128EEENS7_ILi96EEEEEENS_10bfloat16_tEfNS_4arch4Sm80ELb0ELb0ELb0ELb0ELb1ELb0ELb0ELb0ELi2ELi2ELi4ELi2ELb0EEENS1_24CollectiveEpilogueBwdGQAISB_fSE_Li256ELb0ELb1EEENS1_19SingleTileSchedulerILb0ELb0ELb0ELi128EEEEEEEEEvNT_6ParamsE)
        /*0048*/ 	.short	0x0210
        /*004a*/ 	.short	0x0278


	//----- nvinfo : EIATTR_SW_WAR
	.align		4
.L_656:
        /*004c*/ 	.byte	0x04, 0x36
        /*004e*/ 	.short	(.L_658 - .L_657)
.L_657:
        /*0050*/ 	.word	0x00000008
.L_658:


//--------------------- .nv.info._ZN7cutlass13device_kernelIN5flash19enable_sm80_to_sm89INS1_16FlashAttnBwdSm80INS1_25CollectiveMainloopBwdSm80ILi2ELi2EN4cute5tupleIJNS5_1CILi64EEENS7_ILi128EEENS7_ILi96EEEEEENS_10bfloat16_tEfNS_4arch4Sm80ELb0ELb0ELb0ELb1ELb0ELb0ELb0ELb0ELi2ELi2ELi4ELi2ELb0EEENS1_21CollectiveEpilogueBwdISB_SC_SE_Li256ELb1ELb0ELi2EEENS1_19SingleTileSchedulerILb1ELb0ELb0ELi128EEEEEEEEEvNT_6ParamsE --------------------------
	.section	.nv.info._ZN7cutlass13device_kernelIN5flash19enable_sm80_to_sm89INS1_16FlashAttnBwdSm80INS1_25CollectiveMainloopBwdSm80ILi2ELi2EN4cute5tupleIJNS5_1CILi64EEENS7_ILi128EEENS7_ILi96EEEEEENS_10bfloat16_tEfNS_4arch4Sm80ELb0ELb0ELb0ELb1ELb0ELb0ELb0ELb0ELi2ELi2ELi4ELi2ELb0EEENS1_21CollectiveEpilogueBwdISB_SC_SE_Li256ELb1ELb0ELi2EEENS1_19SingleTileSchedulerILb1ELb0ELb0ELi128EEEEEEEEEvNT_6ParamsE,"",@"SHT_CUDA_INFO"
	.sectionflags	@""
	.align	4


	//----- nvinfo : EIATTR_CUDA_API_VERSION
	.align		4
        /*0000*/ 	.byte	0x04, 0x37
        /*0002*/ 	.short	(.L_660 - .L_659)
.L_659:
        /*0004*/ 	.word	0x00000082


	//----- nvinfo : EIATTR_KPARAM_INFO
	.align		4
.L_660:
        /*0008*/ 	.byte	0x04, 0x17
        /*000a*/ 	.short	(.L_662 - .L_661)
.L_661:
        /*000c*/ 	.word	0x00000000
        /*0010*/ 	.short	0x0000
        /*0012*/ 	.short	0x0000
        /*0014*/ 	.byte	0x00, 0xf0, 0xc1, 0x09


	//----- nvinfo : EIATTR_SPARSE_MMA_MASK
	.align		4
.L_662:
        /*0018*/ 	.byte	0x03, 0x50
        /*001a*/ 	.short	0x0000


	//----- nvinfo : EIATTR_MAXREG_COUNT
	.align		4
        /*001c*/ 	.byte	0x03, 0x1b
        /*001e*/ 	.short	0x00ff


	//----- nvinfo : EIATTR_MERCURY_ISA_VERSION
	.align		4
        /*0020*/ 	.byte	0x03, 0x5f
        /*0022*/ 	.short	0x0101


	//----- nvinfo : EIATTR_EXIT_INSTR_OFFSETS
	.align		4
        /*0024*/ 	.byte	0x04, 0x1c
        /*0026*/ 	.short	(.L_664 - .L_663)


	//   ....[0]....
.L_663:
        /*0028*/ 	.word	0x00000010


	//----- nvinfo : EIATTR_MAX_THREADS
	.align		4
.L_664:
        /*002c*/ 	.byte	0x04, 0x05
        /*002e*/ 	.short	(.L_666 - .L_665)
.L_665:
        /*0030*/ 	.word	0x00000100
        /*0034*/ 	.word	0x00000001
        /*0038*/ 	.word	0x00000001


	//----- nvinfo : EIATTR_CBANK_PARAM_SIZE
	.align		4
.L_666:
        /*003c*/ 	.byte	0x03, 0x19
        /*003e*/ 	.short	0x0270


	//----- nvinfo : EIATTR_PARAM_CBANK
	.align		4
        /*0040*/ 	.byte	0x04, 0x0a
        /*0042*/ 	.short	(.L_668 - .L_667)
	.align		4
.L_667:
        /*0044*/ 	.word	index@(.nv.constant0._ZN7cutlass13device_kernelIN5flash19enable_sm80_to_sm89INS1_16FlashAttnBwdSm80INS1_25CollectiveMainloopBwdSm80ILi2ELi2EN4cute5tupleIJNS5_1CILi64EEENS7_ILi128EEENS7_ILi96EEEEEENS_10bfloat16_tEfNS_4arch4Sm80ELb0ELb0ELb0ELb1ELb0ELb0ELb0ELb0ELi2ELi2ELi4ELi2ELb0EEENS1_21CollectiveEpilogueBwdISB_SC_SE_Li256ELb1ELb0ELi2EEENS1_19SingleTileSchedulerILb1ELb0ELb0ELi128EEEEEEEEEvNT_6ParamsE)
        /*0048*/ 	.short	0x0210
        /*004a*/ 	.short	0x0270


	//----- nvinfo : EIATTR_SW_WAR
	.align		4
.L_668:
        /*004c*/ 	.byte	0x04, 0x36
        /*004e*/ 	.short	(.L_670 - .L_669)
.L_669:
        /*0050*/ 	.word	0x00000008
.L_670:


//--------------------- .nv.info._ZN7cutlass13device_kernelIN5flash19enable_sm80_to_sm89INS1_16FlashAttnBwdSm80INS1_25CollectiveMainloopBwdSm80ILi2ELi2EN4cute5tupleIJNS5_1CILi64EEENS7_ILi128EEENS7_ILi96EEEEEENS_10bfloat16_tEfNS_4arch4Sm80ELb0ELb0ELb0ELb1ELb1ELb0ELb0ELb0ELi2ELi2ELi4ELi2ELb0EEENS1_21CollectiveEpilogueBwdISB_SC_SE_Li256ELb1ELb0ELi2EEENS1_19SingleTileSchedulerILb1ELb0ELb0ELi128EEEEEEEEEvNT_6ParamsE --------------------------
	.section	.nv.info._ZN7cutlass13device_kernelIN5flash19enable_sm80_to_sm89INS1_16FlashAttnBwdSm80INS1_25CollectiveMainloopBwdSm80ILi2ELi2EN4cute5tupleIJNS5_1CILi64EEENS7_ILi128EEENS7_ILi96EEEEEENS_10bfloat16_tEfNS_4arch4Sm80ELb0ELb0ELb0ELb1ELb1ELb0ELb0ELb0ELi2ELi2ELi4ELi2ELb0EEENS1_21CollectiveEpilogueBwdISB_SC_SE_Li256ELb1ELb0ELi2EEENS1_19SingleTileSchedulerILb1ELb0ELb0ELi128EEEEEEEEEvNT_6ParamsE,"",@"SHT_CUDA_INFO"
	.sectionflags	@""
	.align	4


	//----- nvinfo : EIATTR_CUDA_API_VERSION
	.align		4
        /*0000*/ 	.byte	0x04, 0x37
        /*0002*/ 	.short	(.L_672 - .L_671)
.L_671:
        /*0004*/ 	.word	0x00000082


	//----- nvinfo : EIATTR_KPARAM_INFO
	.align		4
.L_672:
        /*0008*/ 	.byte	0x04, 0x17
        /*000a*/ 	.short	(.L_674 - .L_673)
.L_673:
        /*000c*/ 	.word	0x00000000
        /*0010*/ 	.short	0x0000
        /*0012*/ 	.short	0x0000
        /*0014*/ 	.byte	0x00, 0xf0, 0xc1, 0x09


	//----- nvinfo : EIATTR_SPARSE_MMA_MASK
	.align		4
.L_674:
        /*0018*/ 	.byte	0x03, 0x50
        /*001a*/ 	.short	0x0000


	//----- nvinfo : EIATTR_MAXREG_COUNT
	.align		4
        /*001c*/ 	.byte	0x03, 0x1b
        /*001e*/ 	.short	0x00ff


	//----- nvinfo : EIATTR_MERCURY_ISA_VERSION
	.align		4
        /*0020*/ 	.byte	0x03, 0x5f
        /*0022*/ 	.short	0x0101


	//----- nvinfo : EIATTR_EXIT_INSTR_OFFSETS
	.align		4
        /*0024*/ 	.byte	0x04, 0x1c
        /*0026*/ 	.short	(.L_676 - .L_675)


	//   ....[0]....
.L_675:
        /*0028*/ 	.word	0x00000010


	//----- nvinfo : EIATTR_MAX_THREADS
	.align		4
.L_676:
        /*002c*/ 	.byte	0x04, 0x05
        /*002e*/ 	.short	(.L_678 - .L_677)
.L_677:
        /*0030*/ 	.word	0x00000100
        /*0034*/ 	.word	0x00000001
        /*0038*/ 	.word	0x00000001


	//----- nvinfo : EIATTR_CBANK_PARAM_SIZE
	.align		4
.L_678:
        /*003c*/ 	.byte	0x03, 0x19
        /*003e*/ 	.short	0x0270


	//----- nvinfo : EIATTR_PARAM_CBANK
	.align		4
        /*0040*/ 	.byte	0x04, 0x0a
        /*0042*/ 	.short	(.L_680 - .L_679)
	.align		4
.L_679:
        /*0044*/ 	.word	index@(.nv.constant0._ZN7cutlass13device_kernelIN5flash19enable_sm80_to_sm89INS1_16FlashAttnBwdSm80INS1_25CollectiveMainloopBwdSm80ILi2ELi2EN4cute5tupleIJNS5_1CILi64EEENS7_ILi128EEENS7_ILi96EEEEEENS_10bfloat16_tEfNS_4arch4Sm80ELb0ELb0ELb0ELb1ELb1ELb0ELb0ELb0ELi2ELi2ELi4ELi2ELb0EEENS1_21CollectiveEpilogueBwdISB_SC_SE_Li256ELb1ELb0ELi2EEENS1_19SingleTileSchedulerILb1ELb0ELb0ELi128EEEEEEEEEvNT_6ParamsE)
        /*0048*/ 	.short	0x0210
        /*004a*/ 	.short	0x0270


	//----- nvinfo : EIATTR_SW_WAR
	.align		4
.L_680:
        /*004c*/ 	.byte	0x04, 0x36
        /*004e*/ 	.short	(.L_682 - .L_681)
.L_681:
        /*0050*/ 	.word	0x00000008
.L_682:


//--------------------- .nv.info._ZN7cutlass13device_kernelIN5flash19enable_sm80_to_sm89INS1_16FlashAttnBwdSm80INS1_25CollectiveMainloopBwdSm80ILi2ELi2EN4cute5tupleIJNS5_1CILi64EEENS7_ILi128EEENS7_ILi96EEEEEENS_10bfloat16_tEfNS_4arch4Sm80ELb0ELb0ELb0ELb1ELb0ELb0ELb0ELb0ELi2ELi2ELi4ELi2ELb0EEENS1_24CollectiveEpilogueBwdGQAISB_fSE_Li256ELb1ELb0EEENS1_19SingleTileSchedulerILb1ELb0ELb0ELi128EEEEEEEEEvNT_6ParamsE --------------------------
	.section	.nv.info._ZN7cutlass13device_kernelIN5flash19enable_sm80_to_sm89INS1_16FlashAttnBwdSm80INS1_25CollectiveMainloopBwdSm80ILi2ELi2EN4cute5tupleIJNS5_1CILi64EEENS7_ILi128EEENS7_ILi96EEEEEENS_10bfloat16_tEfNS_4arch4Sm80ELb0ELb0ELb0ELb1ELb0ELb0ELb0ELb0ELi2ELi2ELi4ELi2ELb0EEENS1_24CollectiveEpilogueBwdGQAISB_fSE_Li256ELb1ELb0EEENS1_19SingleTileSchedulerILb1ELb0ELb0ELi128EEEEEEEEEvNT_6ParamsE,"",@"SHT_CUDA_INFO"
	.sectionflags	@""
	.align	4


	//----- nvinfo : EIATTR_CUDA_API_VERSION
	.align		4
        /*0000*/ 	.byte	0x04, 0x37
        /*0002*/ 	.short	(.L_684 - .L_683)
.L_683:
        /*0004*/ 	.word	0x00000082


	//----- nvinfo : EIATTR_KPARAM_INFO
	.align		4
.L_684:
        /*0008*/ 	.byte	0x04, 0x17
        /*000a*/ 	.short	(.L_686 - .L_685)
.L_685:
        /*000c*/ 	.word	0x00000000
        /*0010*/ 	.short	0x0000
        /*0012*/ 	.short	0x0000
        /*0014*/ 	.byte	0x00, 0xf0, 0xe1, 0x09


	//----- nvinfo : EIATTR_SPARSE_MMA_MASK
	.align		4
.L_686:
        /*0018*/ 	.byte	0x03, 0x50
        /*001a*/ 	.short	0x0000


	//----- nvinfo : EIATTR_MAXREG_COUNT
	.align		4
        /*001c*/ 	.byte	0x03, 0x1b
        /*001e*/ 	.short	0x00ff


	//----- nvinfo : EIATTR_MERCURY_ISA_VERSION
	.align		4
        /*0020*/ 	.byte	0x03, 0x5f
        /*0022*/ 	.short	0x0101


	//----- nvinfo : EIATTR_EXIT_INSTR_OFFSETS
	.align		4
        /*0024*/ 	.byte	0x04, 0x1c
        /*0026*/ 	.short	(.L_688 - .L_687)


	//   ....[0]....
.L_687:
        /*0028*/ 	.word	0x00000010


	//----- nvinfo : EIATTR_MAX_THREADS
	.align		4
.L_688:
        /*002c*/ 	.byte	0x04, 0x05
        /*002e*/ 	.short	(.L_690 - .L_689)
.L_689:
        /*0030*/ 	.word	0x00000100
        /*0034*/ 	.word	0x00000001
        /*0038*/ 	.word	0x00000001


	//----- nvinfo : EIATTR_CBANK_PARAM_SIZE
	.align		4
.L_690:
        /*003c*/ 	.byte	0x03, 0x19
        /*003e*/ 	.short	0x0278


	//----- nvinfo : EIATTR_PARAM_CBANK
	.align		4
        /*0040*/ 	.byte	0x04, 0x0a
        /*0042*/ 	.short	(.L_692 - .L_691)
	.align		4
.L_691:
        /*0044*/ 	.word	index@(.nv.constant0._ZN7cutlass13device_kernelIN5flash19enable_sm80_to_sm89INS1_16FlashAttnBwdSm80INS1_25CollectiveMainloopBwdSm80ILi2ELi2EN4cute5tupleIJNS5_1CILi64EEENS7_ILi128EEENS7_ILi96EEEEEENS_10bfloat16_tEfNS_4arch4Sm80ELb0ELb0ELb0ELb1ELb0ELb0ELb0ELb0ELi2ELi2ELi4ELi2ELb0EEENS1_24CollectiveEpilogueBwdGQAISB_fSE_Li256ELb1ELb0EEENS1_19SingleTileSchedulerILb1ELb0ELb0ELi128EEEEEEEEEvNT_6ParamsE)
        /*0048*/ 	.short	0x0210
        /*004a*/ 	.short	0x0278


	//----- nvinfo : EIATTR_SW_WAR
	.align		4
.L_692:
        /*004c*/ 	.byte	0x04, 0x36
        /*004e*/ 	.short	(.L_694 - .L_693)
.L_693:
        /*0050*/ 	.word	0x00000008
.L_694:


//--------------------- .nv.info._ZN7cutlass13device_kernelIN5flash19enable_sm80_to_sm89INS1_16FlashAttnBwdSm80INS1_25CollectiveMainloopBwdSm80ILi2ELi2EN4cute5tupleIJNS5_1CILi64EEENS7_ILi128EEENS7_ILi96EEEEEENS_10bfloat16_tEfNS_4arch4Sm80ELb0ELb0ELb0ELb1ELb1ELb0ELb0ELb0ELi2ELi2ELi4ELi2ELb0EEENS1_24CollectiveEpilogueBwdGQAISB_fSE_Li256ELb1ELb1EEENS1_19SingleTileSchedulerILb1ELb0ELb0ELi128EEEEEEEEEvNT_6ParamsE --------------------------
	.section	.nv.info._ZN7cutlass13device_kernelIN5flash19enable_sm80_to_sm89INS1_16FlashAttnBwdSm80INS1_25CollectiveMainloopBwdSm80ILi2ELi2EN4cute5tupleIJNS5_1CILi64EEENS7_ILi128EEENS7_ILi96EEEEEENS_10bfloat16_tEfNS_4arch4Sm80ELb0ELb0ELb0ELb1ELb1ELb0ELb0ELb0ELi2ELi2ELi4ELi2ELb0EEENS1_24CollectiveEpilogueBwdGQAISB_fSE_Li256ELb1ELb1EEENS1_19SingleTileSchedulerILb1ELb0ELb0ELi128EEEEEEEEEvNT_6ParamsE,"",@"SHT_CUDA_INFO"
	.sectionflags	@""
	.align	4


	//----- nvinfo : EIATTR_CUDA_API_VERSION
	.align		4
        /*0000*/ 	.byte	0x04, 0x37
        /*0002*/ 	.short	(.L_696 - .L_695)
.L_695:
        /*0004*/ 	.word	0x00000082


	//----- nvinfo : EIATTR_KPARAM_INFO
	.align		4
.L_696:
        /*0008*/ 	.byte	0x04, 0x17
        /*000a*/ 	.short	(.L_698 - .L_697)
.L_697:
        /*000c*/ 	.word	0x00000000
        /*0010*/ 	.short	0x0000
        /*0012*/ 	.short	0x0000
        /*0014*/ 	.byte	0x00, 0xf0, 0xe1, 0x09


	//----- nvinfo : EIATTR_SPARSE_MMA_MASK
	.align		4
.L_698:
        /*0018*/ 	.byte	0x03, 0x50
        /*001a*/ 	.short	0x0000


	//----- nvinfo : EIATTR_MAXREG_COUNT
	.align		4
        /*001c*/ 	.byte	0x03, 0x1b
        /*001e*/ 	.short	0x00ff


	//----- nvinfo : EIATTR_MERCURY_ISA_VERSION
	.align		4
        /*0020*/ 	.byte	0x03, 0x5f
        /*0022*/ 	.short	0x0101


	//----- nvinfo : EIATTR_EXIT_INSTR_OFFSETS
	.align		4
        /*0024*/ 	.byte	0x04, 0x1c
        /*0026*/ 	.short	(.L_700 - .L_699)


	//   ....[0]....
.L_699:
        /*0028*/ 	.word	0x00000010


	//----- nvinfo : EIATTR_MAX_THREADS
	.align		4
.L_700:
        /*002c*/ 	.byte	0x04, 0x05
        /*002e*/ 	.short	(.L_702 - .L_701)
.L_701:
        /*0030*/ 	.word	0x00000100
        /*0034*/ 	.word	0x00000001
        /*0038*/ 	.word	0x00000001


	//----- nvinfo : EIATTR_CBANK_PARAM_SIZE
	.align		4
.L_702:
        /*003c*/ 	.byte	0x03, 0x19
        /*003e*/ 	.short	0x0278


	//----- nvinfo : EIATTR_PARAM_CBANK
	.align		4
        /*0040*/ 	.byte	0x04, 0x0a
        /*0042*/ 	.short	(.L_704 - .L_703)
	.align		4
.L_703:
        /*0044*/ 	.word	index@(.nv.constant0._ZN7cutlass13device_kernelIN5flash19enable_sm80_to_sm89INS1_16FlashAttnBwdSm80INS1_25CollectiveMainloopBwdSm80ILi2ELi2EN4cute5tupleIJNS5_1CILi64EEENS7_ILi128EEENS7_ILi96EEEEEENS_10bfloat16_tEfNS_4arch4Sm80ELb0ELb0ELb0ELb1ELb1ELb0ELb0ELb0ELi2ELi2ELi4ELi2ELb0EEENS1_24CollectiveEpilogueBwdGQAISB_fSE_Li256ELb1ELb1EEENS1_19SingleTileSchedulerILb1ELb0ELb0ELi128EEEEEEEEEvNT_6ParamsE)
        /*0048*/ 	.short	0x0210
        /*004a*/ 	.short	0x0278


	//----- nvinfo : EIATTR_SW_WAR
	.align		4
.L_704:
        /*004c*/ 	.byte	0x04, 0x36
        /*004e*/ 	.short	(.L_706 - .L_705)
.L_705:
        /*0050*/ 	.word	0x00000008
.L_706:


//--------------------- .nv.info._ZN7cutlass13device_kernelIN5flash19enable_sm80_to_sm89INS1_16FlashAttnBwdSm80INS1_25CollectiveMainloopBwdSm80ILi2ELi2EN4cute5tupleIJNS5_1CILi64EEENS7_ILi128EEENS7_ILi96EEEEEENS_10bfloat16_tEfNS_4arch4Sm80ELb0ELb1ELb0ELb0ELb0ELb0ELb0ELb0ELi2ELi2ELi4ELi2ELb0EEENS1_21CollectiveEpilogueBwdISB_SC_SE_Li256ELb0ELb0ELi2EEENS1_19SingleTileSchedulerILb0ELb0ELb0ELi128EEEEEEEEEvNT_6ParamsE --------------------------
	.section	.nv.info._ZN7cutlass13device_kernelIN5flash19enable_sm80_to_sm89INS1_16FlashAttnBwdSm80INS1_25CollectiveMainloopBwdSm80ILi2ELi2EN4cute5tupleIJNS5_1CILi64EEENS7_ILi128EEENS7_ILi96EEEEEENS_10bfloat16_tEfNS_4arch4Sm80ELb0ELb1ELb0ELb0ELb0ELb0ELb0ELb0ELi2ELi2ELi4ELi2ELb0EEENS1_21CollectiveEpilogueBwdISB_SC_SE_Li256ELb0ELb0ELi2EEENS1_19SingleTileSchedulerILb0ELb0ELb0ELi128EEEEEEEEEvNT_6ParamsE,"",@"SHT_CUDA_INFO"
	.sectionflags	@""
	.align	4


	//----- nvinfo : EIATTR_CUDA_API_VERSION
	.align		4
        /*0000*/ 	.byte	0x04, 0x37
        /*0002*/ 	.short	(.L_708 - .L_707)
.L_707:
        /*0004*/ 	.word	0x00000082


	//----- nvinfo : EIATTR_KPARAM_INFO
	.align		4
.L_708:
        /*0008*/ 	.byte	0x04, 0x17
        /*000a*/ 	.short	(.L_710 - .L_709)
.L_709:
        /*000c*/ 	.word	0x00000000
        /*0010*/ 	.short	0x0000
        /*0012*/ 	.short	0x0000
        /*0014*/ 	.byte	0x00, 0xf0, 0xc1, 0x09


	//----- nvinfo : EIATTR_SPARSE_MMA_MASK
	.align		4
.L_710:
        /*0018*/ 	.byte	0x03, 0x50
        /*001a*/ 	.short	0x0000


	//----- nvinfo : EIATTR_MAXREG_COUNT
	.align		4
        /*001c*/ 	.byte	0x03, 0x1b
        /*001e*/ 	.short	0x00ff


	//----- nvinfo : EIATTR_MERCURY_ISA_VERSION
	.align		4
        /*0020*/ 	.byte	0x03, 0x5f
        /*0022*/ 	.short	0x0101


	//----- nvinfo : EIATTR_EXIT_INSTR_OFFSETS
	.align		4
        /*0024*/ 	.byte	0x04, 0x1c
        /*0026*/ 	.short	(.L_712 - .L_711)


	//   ....[0]....
.L_711:
        /*0028*/ 	.word	0x00000010


	//----- nvinfo : EIATTR_MAX_THREADS
	.align		4
.L_712:
        /*002c*/ 	.byte	0x04, 0x05
        /*002e*/ 	.short	(.L_714 - .L_713)
.L_713:
        /*0030*/ 	.word	0x00000100
        /*0034*/ 	.word	0x00000001
        /*0038*/ 	.word	0x00000001


	//----- nvinfo : EIATTR_CBANK_PARAM_SIZE
	.align		4
.L_714:
        /*003c*/ 	.byte	0x03, 0x19
        /*003e*/ 	.short	0x0270


	//----- nvinfo : EIATTR_PARAM_CBANK
	.align		4
        /*0040*/ 	.byte	0x04, 0x0a
        /*0042*/ 	.short	(.L_716 - .L_715)
	.align		4
.L_715:
        /*0044*/ 	.word	index@(.nv.constant0._ZN7cutlass13device_kernelIN5flash19enable_sm80_to_sm89INS1_16FlashAttnBwdSm80INS1_25CollectiveMainloopBwdSm80ILi2ELi2EN4cute5tupleIJNS5_1CILi64EEENS7_ILi128EEENS7_ILi96EEEEEENS_10bfloat16_tEfNS_4arch4Sm80ELb0ELb1ELb0ELb0ELb0ELb0ELb0ELb0ELi2ELi2ELi4ELi2ELb0EEENS1_21CollectiveEpilogueBwdISB_SC_SE_Li256ELb0ELb0ELi2EEENS1_19SingleTileSchedulerILb0ELb0ELb0ELi128EEEEEEEEEvNT_6ParamsE)
        /*0048*/ 	.short	0x0210
        /*004a*/ 	.short	0x0270


	//----- nvinfo : EIATTR_SW_WAR
	.align		4
.L_716:
        /*004c*/ 	.byte	0x04, 0x36
        /*004e*/ 	.short	(.L_718 - .L_717)
.L_717:
        /*0050*/ 	.word	0x00000008
.L_718:


//--------------------- .nv.info._ZN7cutlass13device_kernelIN5flash19enable_sm80_to_sm89INS1_16FlashAttnBwdSm80INS1_25CollectiveMainloopBwdSm80ILi2ELi2EN4cute5tupleIJNS5_1CILi64EEENS7_ILi128EEENS7_ILi96EEEEEENS_10bfloat16_tEfNS_4arch4Sm80ELb0ELb1ELb0ELb0ELb1ELb0ELb0ELb0ELi2ELi2ELi4ELi2ELb0EEENS1_21CollectiveEpilogueBwdISB_SC_SE_Li256ELb0ELb0ELi2EEENS1_19SingleTileSchedulerILb0ELb0ELb0ELi128EEEEEEEEEvNT_6ParamsE --------------------------
	.section	.nv.info._ZN7cutlass13device_kernelIN5flash19enable_sm80_to_sm89INS1_16FlashAttnBwdSm80INS1_25CollectiveMainloopBwdSm80ILi2ELi2EN4cute5tupleIJNS5_1CILi64EEENS7_ILi128EEENS7_ILi96EEEEEENS_10bfloat16_tEfNS_4arch4Sm80ELb0ELb1ELb0ELb0ELb1ELb0ELb0ELb0ELi2ELi2ELi4ELi2ELb0EEENS1_21CollectiveEpilogueBwdISB_SC_SE_Li256ELb0ELb0ELi2EEENS1_19SingleTileSchedulerILb0ELb0ELb0ELi128EEEEEEEEEvNT_6ParamsE,"",@"SHT_CUDA_INFO"
	.sectionflags	@""
	.align	4


	//----- nvinfo : EIATTR_CUDA_API_VERSION
	.align		4
        /*0000*/ 	.byte	0x04, 0x37
        /*0002*/ 	.short	(.L_720 - .L_719)
.L_719:
        /*0004*/ 	.word	0x00000082


	//----- nvinfo : EIATTR_KPARAM_INFO
	.align		4
.L_720:
        /*0008*/ 	.byte	0x04, 0x17
        /*000a*/ 	.short	(.L_722 - .L_721)
.L_721:
        /*000c*/ 	.word	0x00000000
        /*0010*/ 	.short	0x0000
        /*0012*/ 	.short	0x0000
        /*0014*/ 	.byte	0x00, 0xf0, 0xc1, 0x09


	//----- nvinfo : EIATTR_SPARSE_MMA_MASK
	.align		4
.L_722:
        /*0018*/ 	.byte	0x03, 0x50
        /*001a*/ 	.short	0x0000


	//----- nvinfo : EIATTR_MAXREG_COUNT
	.align		4
        /*001c*/ 	.byte	0x03, 0x1b
        /*001e*/ 	.short	0x00ff


	//----- nvinfo : EIATTR_MERCURY_ISA_VERSION
	.align		4
        /*0020*/ 	.byte	0x03, 0x5f
        /*0022*/ 	.short	0x0101


	//----- nvinfo : EIATTR_EXIT_INSTR_OFFSETS
	.align		4
        /*0024*/ 	.byte	0x04, 0x1c
        /*0026*/ 	.short	(.L_724 - .L_723)


	//   ....[0]....
.L_723:
        /*0028*/ 	.word	0x00000010


	//----- nvinfo : EIATTR_MAX_THREADS
	.align		4
.L_724:
        /*002c*/ 	.byte	0x04, 0x05
        /*002e*/ 	.short	(.L_726 - .L_725)
.L_725:
        /*0030*/ 	.word	0x00000100
        /*0034*/ 	.word	0x00000001
        /*0038*/ 	.word	0x00000001


	//----- nvinfo : EIATTR_CBANK_PARAM_SIZE
	.align		4
.L_726:
        /*003c*/ 	.byte	0x03, 0x19
        /*003e*/ 	.short	0x0270


	//----- nvinfo : EIATTR_PARAM_CBANK
	.align		4
        /*0040*/ 	.byte	0x04, 0x0a
        /*0042*/ 	.short	(.L_728 - .L_727)
	.align		4
.L_727:
        /*0044*/ 	.word	index@(.nv.constant0._ZN7cutlass13device_kernelIN5flash19enable_sm80_to_sm89INS1_16FlashAttnBwdSm80INS1_25CollectiveMainloopBwdSm80ILi2ELi2EN4cute5tupleIJNS5_1CILi64EEENS7_ILi128EEENS7_ILi96EEEEEENS_10bfloat16_tEfNS_4arch4Sm80ELb0ELb1ELb0ELb0ELb1ELb0ELb0ELb0ELi2ELi2ELi4ELi2ELb0EEENS1_21CollectiveEpilogueBwdISB_SC_SE_Li256ELb0ELb0ELi2EEENS1_19SingleTileSchedulerILb0ELb0ELb0ELi128EEEEEEEEEvNT_6ParamsE)
        /*0048*/ 	.short	0x0210
        /*004a*/ 	.short	0x0270


	//----- nvinfo : EIATTR_SW_WAR
	.align		4
.L_728:
        /*004c*/ 	.byte	0x04, 0x36
        /*004e*/ 	.short	(.L_730 - .L_729)
.L_729:
        /*0050*/ 	.word	0x00000008
.L_730:


//--------------------- .nv.info._ZN7cutlass13device_kernelIN5flash19enable_sm80_to_sm89INS1_16FlashAttnBwdSm80INS1_25CollectiveMainloopBwdSm80ILi2ELi2EN4cute5tupleIJNS5_1CILi64EEENS7_ILi128EEENS7_ILi96EEEEEENS_10bfloat16_tEfNS_4arch4Sm80ELb0ELb1ELb0ELb0ELb0ELb0ELb0ELb0ELi2ELi2ELi4ELi2ELb0EEENS1_24CollectiveEpilogueBwdGQAISB_fSE_Li256ELb0ELb0EEENS1_19SingleTileSchedulerILb0ELb0ELb0ELi128EEEEEEEEEvNT_6ParamsE --------------------------
	.section	.nv.info._ZN7cutlass13device_kernelIN5flash19enable_sm80_to_sm89INS1_16FlashAttnBwdSm80INS1_25CollectiveMainloopBwdSm80ILi2ELi2EN4cute5tupleIJNS5_1CILi64EEENS7_ILi128EEENS7_ILi96EEEEEENS_10bfloat16_tEfNS_4arch4Sm80ELb0ELb1ELb0ELb0ELb0ELb0ELb0ELb0ELi2ELi2ELi4ELi2ELb0EEENS1_24CollectiveEpilogueBwdGQAISB_fSE_Li256ELb0ELb0EEENS1_19SingleTileSchedulerILb0ELb0ELb0ELi128EEEEEEEEEvNT_6ParamsE,"",@"SHT_CUDA_INFO"
	.sectionflags	@""
	.align	4


	//----- nvinfo : EIATTR_CUDA_API_VERSION
	.align		4
        /*0000*/ 	.byte	0x04, 0x37
        /*0002*/ 	.short	(.L_732 - .L_731)
.L_731:
        /*0004*/ 	.word	0x00000082


	//----- nvinfo : EIATTR_KPARAM_INFO
	.align		4
.L_732:
        /*0008*/ 	.byte	0x04, 0x17
        /*000a*/ 	.short	(.L_734 - .L_733)
.L_733:
        /*000c*/ 	.word	0x00000000
        /*0010*/ 	.short	0x0000
        /*0012*/ 	.short	0x0000
        /*0014*/ 	.byte	0x00, 0xf0, 0xe1, 0x09


	//----- nvinfo : EIATTR_SPARSE_MMA_MASK
	.align		4
.L_734:
        /*0018*/ 	.byte	0x03, 0x50
        /*001a*/ 	.short	0x0000


	//----- nvinfo : EIATTR_MAXREG_COUNT
	.align		4
        /*001c*/ 	.byte	0x03, 0x1b
        /*001e*/ 	.short	0x00ff


	//----- nvinfo : EIATTR_MERCURY_ISA_VERSION
	.align		4
        /*0020*/ 	.byte	0x03, 0x5f
        /*0022*/ 	.short	0x0101


	//----- nvinfo : EIATTR_EXIT_INSTR_OFFSETS
	.align		4
        /*0024*/ 	.byte	0x04, 0x1c
        /*0026*/ 	.short	(.L_736 - .L_735)


	//   ....[0]....
.L_735:
        /*0028*/ 	.word	0x00000010


	//----- nvinfo : EIATTR_MAX_THREADS
	.align		4
.L_736:
        /*002c*/ 	.byte	0x04, 0x05
        /*002e*/ 	.short	(.L_738 - .L_737)
.L_737:
        /*0030*/ 	.word	0x00000100
        /*0034*/ 	.word	0x00000001
        /*0038*/ 	.word	0x00000001


	//----- nvinfo : EIATTR_CBANK_PARAM_SIZE
	.align		4
.L_738:
        /*003c*/ 	.byte	0x03, 0x19
        /*003e*/ 	.short	0x0278


	//----- nvinfo : EIATTR_PARAM_CBANK
	.align		4
        /*0040*/ 	.byte	0x04, 0x0a
        /*0042*/ 	.short	(.L_740 - .L_739)
	.align		4
.L_739:
        /*0044*/ 	.word	index@(.nv.constant0._ZN7cutlass13device_kernelIN5flash19enable_sm80_to_sm89INS1_16FlashAttnBwdSm80INS1_25CollectiveMainloopBwdSm80ILi2ELi2EN4cute5tupleIJNS5_1CILi64EEENS7_ILi128EEENS7_ILi96EEEEEENS_10bfloat16_tEfNS_4arch4Sm80ELb0ELb1ELb0ELb0ELb0ELb0ELb0ELb0ELi2ELi2ELi4ELi2ELb0EEENS1_24CollectiveEpilogueBwdGQAISB_fSE_Li256ELb0ELb0EEENS1_19SingleTileSchedulerILb0ELb0ELb0ELi128EEEEEEEEEvNT_6ParamsE)
        /*0048*/ 	.short	0x0210
        /*004a*/ 	.short	0x0278


	//----- nvinfo : EIATTR_SW_WAR
	.align		4
.L_740:
        /*004c*/ 	.byte	0x04, 0x36
        /*004e*/ 	.short	(.L_742 - .L_741)
.L_741:
        /*0050*/ 	.word	0x00000008
.L_742:


//--------------------- .nv.info._ZN7cutlass13device_kernelIN5flash19enable_sm80_to_sm89INS1_16FlashAttnBwdSm80INS1_25CollectiveMainloopBwdSm80ILi2ELi2EN4cute5tupleIJNS5_1CILi64EEENS7_ILi128EEENS7_ILi96EEEEEENS_10bfloat16_tEfNS_4arch4Sm80ELb0ELb1ELb0ELb0ELb1ELb0ELb0ELb0ELi2ELi2ELi4ELi2ELb0EEENS1_24CollectiveEpilogueBwdGQAISB_fSE_Li256ELb0ELb1EEENS1_19SingleTileSchedulerILb0ELb0ELb0ELi128EEEEEEEEEvNT_6ParamsE --------------------------
	.section	.nv.info._ZN7cutlass13device_kernelIN5flash19enable_sm80_to_sm89INS1_16FlashAttnBwdSm80INS1_25CollectiveMainloopBwdSm80ILi2ELi2EN4cute5tupleIJNS5_1CILi64EEENS7_ILi128EEENS7_ILi96EEEEEENS_10bfloat16_tEfNS_4arch4Sm80ELb0ELb1ELb0ELb0ELb1ELb0ELb0ELb0ELi2ELi2ELi4ELi2ELb0EEENS1_24CollectiveEpilogueBwdGQAISB_fSE_Li256ELb0ELb1EEENS1_19SingleTileSchedulerILb0ELb0ELb0ELi128EEEEEEEEEvNT_6ParamsE,"",@"SHT_CUDA_INFO"
	.sectionflags	@""
	.align	4


	//----- nvinfo : EIATTR_CUDA_API_VERSION
	.align		4
        /*0000*/ 	.byte	0x04, 0x37
        /*0002*/ 	.short	(.L_744 - .L_743)
.L_743:
        /*0004*/ 	.word	0x00000082


	//----- nvinfo : EIATTR_KPARAM_INFO
	.align		4
.L_744:
        /*0008*/ 	.byte	0x04, 0x17
        /*000a*/ 	.short	(.L_746 - .L_745)
.L_745:
        /*000c*/ 	.word	0x00000000
        /*0010*/ 	.short	0x0000
        /*0012*/ 	.short	0x0000
        /*0014*/ 	.byte	0x00, 0xf0, 0xe1, 0x09


	//----- nvinfo : EIATTR_SPARSE_MMA_MASK
	.align		4
.L_746:
        /*0018*/ 	.byte	0x03, 0x50
        /*001a*/ 	.short	0x0000


	//----- nvinfo : EIATTR_MAXREG_COUNT
	.align		4
        /*001c*/ 	.byte	0x03, 0x1b
        /*001e*/ 	.short	0x00ff


	//----- nvinfo : EIATTR_MERCURY_ISA_VERSION
	.align		4
        /*0020*/ 	.byte	0x03, 0x5f
        /*0022*/ 	.short	0x0101


	//----- nvinfo : EIATTR_EXIT_INSTR_OFFSETS
	.align		4
        /*0024*/ 	.byte	0x04, 0x1c
        /*0026*/ 	.short	(.L_748 - .L_747)


	//   ....[0]....
.L_747:
        /*0028*/ 	.word	0x00000010


	//----- nvinfo : EIATTR_MAX_THREADS
	.align		4
.L_748:
        /*002c*/ 	.byte	0x04, 0x05
        /*002e*/ 	.short	(.L_750 - .L_749)
.L_749:
        /*0030*/ 	.word	0x00000100
        /*0034*/ 	.word	0x00000001
        /*0038*/ 	.word	0x00000001


	//----- nvinfo : EIATTR_CBANK_PARAM_SIZE
	.align		4
.L_750:
        /*003c*/ 	.byte	0x03, 0x19
        /*003e*/ 	.short	0x0278


	//----- nvinfo : EIATTR_PARAM_CBANK
	.align		4
        /*0040*/ 	.byte	0x04, 0x0a
        /*0042*/ 	.short	(.L_752 - .L_751)
	.align		4
.L_751:
        /*0044*/ 	.word	index@(.nv.constant0._ZN7cutlass13device_kernelIN5flash19enable_sm80_to_sm89INS1_16FlashAttnBwdSm80INS1_25CollectiveMainloopBwdSm80ILi2ELi2EN4cute5tupleIJNS5_1CILi64EEENS7_ILi128EEENS7_ILi96EEEEEENS_10bfloat16_tEfNS_4arch4Sm80ELb0ELb1ELb0ELb0ELb1ELb0ELb0ELb0ELi2ELi2ELi4ELi2ELb0EEENS1_24CollectiveEpilogueBwdGQAISB_fSE_Li256ELb0ELb1EEENS1_19SingleTileSchedulerILb0ELb0ELb0ELi128EEEEEEEEEvNT_6ParamsE)
        /*0048*/ 	.short	0x0210
        /*004a*/ 	.short	0x0278


	//----- nvinfo : EIATTR_SW_WAR
	.align		4
.L_752:
        /*004c*/ 	.byte	0x04, 0x36
        /*004e*/ 	.short	(.L_754 - .L_753)
.L_753:
        /*0050*/ 	.word	0x00000008
.L_754:


//--------------------- .nv.info._ZN7cutlass13device_kernelIN5flash19enable_sm80_to_sm89INS1_16FlashAttnBwdSm80INS1_25CollectiveMainloopBwdSm80ILi2ELi2EN4cute5tupleIJNS5_1CILi64EEENS7_ILi128EEENS7_ILi96EEEEEENS_10bfloat16_tEfNS_4arch4Sm80ELb0ELb1ELb0ELb1ELb0ELb0ELb0ELb0ELi2ELi2ELi4ELi2ELb0EEENS1_21CollectiveEpilogueBwdISB_SC_SE_Li256ELb1ELb0ELi2EEENS1_19SingleTileSchedulerILb1ELb0ELb0ELi128EEEEEEEEEvNT_6ParamsE --------------------------
	.section	.nv.info._ZN7cutlass13device_kernelIN5flash19enable_sm80_to_sm89INS1_16FlashAttnBwdSm80INS1_25CollectiveMainloopBwdSm80ILi2ELi2EN4cute5tupleIJNS5_1CILi64EEENS7_ILi128EEENS7_ILi96EEEEEENS_10bfloat16_tEfNS_4arch4Sm80ELb0ELb1ELb0ELb1ELb0ELb0ELb0ELb0ELi2ELi2ELi4ELi2ELb0EEENS1_21CollectiveEpilogueBwdISB_SC_SE_Li256ELb1ELb0ELi2EEENS1_19SingleTileSchedulerILb1ELb0ELb0ELi128EEEEEEEEEvNT_6ParamsE,"",@"SHT_CUDA_INFO"
	.sectionflags	@""
	.align	4


	//----- nvinfo : EIATTR_CUDA_API_VERSION
	.align		4
        /*0000*/ 	.byte	0x04, 0x37
        /*0002*/ 	.short	(.L_756 - .L_755)
.L_755:
        /*0004*/ 	.word	0x00000082


	//----- nvinfo : EIATTR_KPARAM_INFO
	.align		4
.L_756:
        /*0008*/ 	.byte	0x04, 0x17
        /*000a*/ 	.short	(.L_758 - .L_757)
.L_757:
        /*000c*/ 	.word	0x00000000
        /*0010*/ 	.short	0x0000
        /*0012*/ 	.short	0x0000
        /*0014*/ 	.byte	0x00, 0xf0, 0xc1, 0x09


	//----- nvinfo : EIATTR_SPARSE_MMA_MASK
	.align		4
.L_758:
        /*0018*/ 	.byte	0x03, 0x50
        /*001a*/ 	.short	0x0000


	//----- nvinfo : EIATTR_MAXREG_COUNT
	.align		4
        /*001c*/ 	.byte	0x03, 0x1b
        /*001e*/ 	.short	0x00ff


	//----- nvinfo : EIATTR_MERCURY_ISA_VERSION
	.align		4
        /*0020*/ 	.byte	0x03, 0x5f
        /*0022*/ 	.short	0x0101


	//----- nvinfo : EIATTR_EXIT_INSTR_OFFSETS
	.align		4
        /*0024*/ 	.byte	0x04, 0x1c
        /*0026*/ 	.short	(.L_760 - .L_759)


	//   ....[0]....
.L_759:
        /*0028*/ 	.word	0x00000010


	//----- nvinfo : EIATTR_MAX_THREADS
	.align		4
.L_760:
        /*002c*/ 	.byte	0x04, 0x05
        /*002e*/ 	.short	(.L_762 - .L_761)
.L_761:
        /*0030*/ 	.word	0x00000100
        /*0034*/ 	.word	0x00000001
        /*0038*/ 	.word	0x00000001


	//----- nvinfo : EIATTR_CBANK_PARAM_SIZE
	.align		4
.L_762:
        /*003c*/ 	.byte	0x03, 0x19
        /*003e*/ 	.short	0x0270


	//----- nvinfo : EIATTR_PARAM_CBANK
	.align		4
        /*0040*/ 	.byte	0x04, 0x0a
        /*0042*/ 	.short	(.L_764 - .L_763)
	.align		4
.L_763:
        /*0044*/ 	.word	index@(.nv.constant0._ZN7cutlass13device_kernelIN5flash19enable_sm80_to_sm89INS1_16FlashAttnBwdSm80INS1_25CollectiveMainloopBwdSm80ILi2ELi2EN4cute5tupleIJNS5_1CILi64EEENS7_ILi128EEENS7_ILi96EEEEEENS_10bfloat16_tEfNS_4arch4Sm80ELb0ELb1ELb0ELb1ELb0ELb0ELb0ELb0ELi2ELi2ELi4ELi2ELb0EEENS1_21CollectiveEpilogueBwdISB_SC_SE_Li256ELb1ELb0ELi2EEENS1_19SingleTileSchedulerILb1ELb0ELb0ELi128EEEEEEEEEvNT_6ParamsE)
        /*0048*/ 	.short	0x0210
        /*004a*/ 	.short	0x0270


	//----- nvinfo : EIATTR_SW_WAR
	.align		4
.L_764:
        /*004c*/ 	.byte	0x04, 0x36
        /*004e*/ 	.short	(.L_766 - .L_765)
.L_765:
        /*0050*/ 	.word	0x00000008
.L_766:


//--------------------- .nv.info._ZN7cutlass13device_kernelIN5flash19enable_sm80_to_sm89INS1_16FlashAttnBwdSm80INS1_25CollectiveMainloopBwdSm80ILi2ELi2EN4cute5tupleIJNS5_1CILi64EEENS7_ILi128EEENS7_ILi96EEEEEENS_10bfloat16_tEfNS_4arch4Sm80ELb0ELb1ELb0ELb1ELb1ELb0ELb0ELb0ELi2ELi2ELi4ELi2ELb0EEENS1_21CollectiveEpilogueBwdISB_SC_SE_Li256ELb1ELb0ELi2EEENS1_19SingleTileSchedulerILb1ELb0ELb0ELi128EEEEEEEEEvNT_6ParamsE --------------------------
	.section	.nv.info._ZN7cutlass13device_kernelIN5flash19enable_sm80_to_sm89INS1_16FlashAttnBwdSm80INS1_25CollectiveMainloopBwdSm80ILi2ELi2EN4cute5tupleIJNS5_1CILi64EEENS7_ILi128EEENS7_ILi96EEEEEENS_10bfloat16_tEfNS_4arch4Sm80ELb0ELb1ELb0ELb1ELb1ELb0ELb0ELb0ELi2ELi2ELi4ELi2ELb0EEENS1_21CollectiveEpilogueBwdISB_SC_SE_Li256ELb1ELb0ELi2EEENS1_19SingleTileSchedulerILb1ELb0ELb0ELi128EEEEEEEEEvNT_6ParamsE,"",@"SHT_CUDA_INFO"
	.sectionflags	@""
	.align	4


	//----- nvinfo : EIATTR_CUDA_API_VERSION
	.align		4
        /*0000*/ 	.byte	0x04, 0x37
        /*0002*/ 	.short	(.L_768 - .L_767)
.L_767:
        /*0004*/ 	.word	0x00000082


	//----- nvinfo : EIATTR_KPARAM_INFO
	.align		4
.L_768:
        /*0008*/ 	.byte	0x04, 0x17
        /*000a*/ 	.short	(.L_770 - .L_769)
.L_769:
        /*000c*/ 	.word	0x00000000
        /*0010*/ 	.short	0x0000
        /*0012*/ 	.short	0x0000
        /*0014*/ 	.byte	0x00, 0xf0, 0xc1, 0x09


	//----- nvinfo : EIATTR_SPARSE_MMA_MASK
	.align		4
.L_770:
        /*0018*/ 	.byte	0x03, 0x50
        /*001a*/ 	.short	0x0000


	//----- nvinfo : EIATTR_MAXREG_COUNT
	.align		4
        /*001c*/ 	.byte	0x03, 0x1b
        /*001e*/ 	.short	0x00ff


	//----- nvinfo : EIATTR_MERCURY_ISA_VERSION
	.align		4
        /*0020*/ 	.byte	0x03, 0x5f
        /*0022*/ 	.short	0x0101


	//----- nvinfo : EIATTR_EXIT_INSTR_OFFSETS
	.align		4
        /*0024*/ 	.byte	0x04, 0x1c
        /*0026*/ 	.short	(.L_772 - .L_771)


	//   ....[0]....
.L_771:
        /*0028*/ 	.word	0x00000010


	//----- nvinfo : EIATTR_MAX_THREADS
	.align		4
.L_772:
        /*002c*/ 	.byte	0x04, 0x05
        /*002e*/ 	.short	(.L_774 - .L_773)
.L_773:
        /*0030*/ 	.word	0x00000100
        /*0034*/ 	.word	0x00000001
        /*0038*/ 	.word	0x00000001


	//----- nvinfo : EIATTR_CBANK_PARAM_SIZE
	.align		4
.L_774:
        /*003c*/ 	.byte	0x03, 0x19
        /*003e*/ 	.short	0x0270


	//----- nvinfo : EIATTR_PARAM_CBANK
	.align		4
        /*0040*/ 	.byte	0x04, 0x0a
        /*0042*/ 	.short	(.L_776 - .L_775)
	.align		4
.L_775:
        /*0044*/ 	.word	index@(.nv.constant0._ZN7cutlass13device_kernelIN5flash19enable_sm80_to_sm89INS1_16FlashAttnBwdSm80INS1_25CollectiveMainloopBwdSm80ILi2ELi2EN4cute5tupleIJNS5_1CILi64EEENS7_ILi128EEENS7_ILi96EEEEEENS_10bfloat16_tEfNS_4arch4Sm80ELb0ELb1ELb0ELb1ELb1ELb0ELb0ELb0ELi2ELi2ELi4ELi2ELb0EEENS1_21CollectiveEpilogueBwdISB_SC_SE_Li256ELb1ELb0ELi2EEENS1_19SingleTileSchedulerILb1ELb0ELb0ELi128EEEEEEEEEvNT_6ParamsE)
        /*0048*/ 	.short	0x0210
        /*004a*/ 	.short	0x0270


	//----- nvinfo : EIATTR_SW_WAR
	.align		4
.L_776:
        /*004c*/ 	.byte	0x04, 0x36
        /*004e*/ 	.short	(.L_778 - .L_777)
.L_777:
        /*0050*/ 	.word	0x00000008
.L_778:


//--------------------- .nv.info._ZN7cutlass13device_kernelIN5flash19enable_sm80_to_sm89INS1_16FlashAttnBwdSm80INS1_25CollectiveMainloopBwdSm80ILi2ELi2EN4cute5tupleIJNS5_1CILi64EEENS7_ILi128EEENS7_ILi96EEEEEENS_10bfloat16_tEfNS_4arch4Sm80ELb0ELb1ELb0ELb1ELb0ELb0ELb0ELb0ELi2ELi2ELi4ELi2ELb0EEENS1_24CollectiveEpilogueBwdGQAISB_fSE_Li256ELb1ELb0EEENS1_19SingleTileSchedulerILb1ELb0ELb0ELi128EEEEEEEEEvNT_6ParamsE --------------------------
	.section	.nv.info._ZN7cutlass13device_kernelIN5flash19enable_sm80_to_sm89INS1_16FlashAttnBwdSm80INS1_25CollectiveMainloopBwdSm80ILi2ELi2EN4cute5tupleIJNS5_1CILi64EEENS7_ILi128EEENS7_ILi96EEEEEENS_10bfloat16_tEfNS_4arch4Sm80ELb0ELb1ELb0ELb1ELb0ELb0ELb0ELb0ELi2ELi2ELi4ELi2ELb0EEENS1_24CollectiveEpilogueBwdGQAISB_fSE_Li256ELb1ELb0EEENS1_19SingleTileSchedulerILb1ELb0ELb0ELi128EEEEEEEEEvNT_6ParamsE,"",@"SHT_CUDA_INFO"
	.sectionflags	@""
	.align	4


	//----- nvinfo : EIATTR_CUDA_API_VERSION
	.align		4
        /*0000*/ 	.byte	0x04, 0x37
        /*0002*/ 	.short	(.L_780 - .L_779)
.L_779:
        /*0004*/ 	.word	0x00000082


	//----- nvinfo : EIATTR_KPARAM_INFO
	.align		4
.L_780:
        /*0008*/ 	.byte	0x04, 0x17
        /*000a*/ 	.short	(.L_782 - .L_781)
.L_781:
        /*000c*/ 	.word	0x00000000
        /*0010*/ 	.short	0x0000
        /*0012*/ 	.short	0x0000
        /*0014*/ 	.byte	0x00, 0xf0, 0xe1, 0x09


	//----- nvinfo : EIATTR_SPARSE_MMA_MASK
	.align		4
.L_782:
        /*0018*/ 	.byte	0x03, 0x50
        /*001a*/ 	.short	0x0000


	//----- nvinfo : EIATTR_MAXREG_COUNT
	.align		4
        /*001c*/ 	.byte	0x03, 0x1b
        /*001e*/ 	.short	0x00ff


	//----- nvinfo : EIATTR_MERCURY_ISA_VERSION
	.align		4
        /*0020*/ 	.byte	0x03, 0x5f
        /*0022*/ 	.short	0x0101


	//----- nvinfo : EIATTR_EXIT_INSTR_OFFSETS
	.align		4
        /*0024*/ 	.byte	0x04, 0x1c
        /*0026*/ 	.short	(.L_784 - .L_783)


	//   ....[0]....
.L_783:
        /*0028*/ 	.word	0x00000010


	//----- nvinfo : EIATTR_MAX_THREADS
	.align		4
.L_784:
        /*002c*/ 	.byte	0x04, 0x05
        /*002e*/ 	.short	(.L_786 - .L_785)
.L_785:
        /*0030*/ 	.word	0x00000100
        /*0034*/ 	.word	0x00000001
        /*0038*/ 	.word	0x00000001


	//----- nvinfo : EIATTR_CBANK_PARAM_SIZE
	.align		4
.L_786:
        /*003c*/ 	.byte	0x03, 0x19
        /*003e*/ 	.short	0x0278


	//----- nvinfo : EIATTR_PARAM_CBANK
	.align		4
        /*0040*/ 	.byte	0x04, 0x0a
        /*0042*/ 	.short	(.L_788 - .L_787)
	.align		4
.L_787:
        /*0044*/ 	.word	index@(.nv.constant0._ZN7cutlass13device_kernelIN5flash19enable_sm80_to_sm89INS1_16FlashAttnBwdSm80INS1_25CollectiveMainloopBwdSm80ILi2ELi2EN4cute5tupleIJNS5_1CILi64EEENS7_ILi128EEENS7_ILi96EEEEEENS_10bfloat16_tEfNS_4arch4Sm80ELb0ELb1ELb0ELb1ELb0ELb0ELb0ELb0ELi2ELi2ELi4ELi2ELb0EEENS1_24CollectiveEpilogueBwdGQAISB_fSE_Li256ELb1ELb0EEENS1_19SingleTileSchedulerILb1ELb0ELb0ELi128EEEEEEEEEvNT_6ParamsE)
        /*0048*/ 	.short	0x0210
        /*004a*/ 	.short	0x0278


	//----- nvinfo : EIATTR_SW_WAR
	.align		4
.L_788:
        /*004c*/ 	.byte	0x04, 0x36
        /*004e*/ 	.short	(.L_790 - .L_789)
.L_789:
        /*0050*/ 	.word	0x00000008
.L_790:


//--------------------- .nv.info._ZN7cutlass13device_kernelIN5flash19enable_sm80_to_sm89INS1_16FlashAttnBwdSm80INS1_25CollectiveMainloopBwdSm80ILi2ELi2EN4cute5tupleIJNS5_1CILi64EEENS7_ILi128EEENS7_ILi96EEEEEENS_10bfloat16_tEfNS_4arch4Sm80ELb0ELb1ELb0ELb1ELb1ELb0ELb0ELb0ELi2ELi2ELi4ELi2ELb0EEENS1_24CollectiveEpilogueBwdGQAISB_fSE_Li256ELb1ELb1EEENS1_19SingleTileSchedulerILb1ELb0ELb0ELi128EEEEEEEEEvNT_6ParamsE --------------------------
	.section	.nv.info._ZN7cutlass13device_kernelIN5flash19enable_sm80_to_sm89INS1_16FlashAttnBwdSm80INS1_25CollectiveMainloopBwdSm80ILi2ELi2EN4cute5tupleIJNS5_1CILi64EEENS7_ILi128EEENS7_ILi96EEEEEENS_10bfloat16_tEfNS_4arch4Sm80ELb0ELb1ELb0ELb1ELb1ELb0ELb0ELb0ELi2ELi2ELi4ELi2ELb0EEENS1_24CollectiveEpilogueBwdGQAISB_fSE_Li256ELb1ELb1EEENS1_19SingleTileSchedulerILb1ELb0ELb0ELi128EEEEEEEEEvNT_6ParamsE,"",@"SHT_CUDA_INFO"
	.sectionflags	@""
	.align	4


	//----- nvinfo : EIATTR_CUDA_API_VERSION
	.align		4
        /*0000*/ 	.byte	0x04, 0x37
        /*0002*/ 	.short	(.L_792 - .L_791)
.L_791:
        /*0004*/ 	.word	0x00000082


	//----- nvinfo : EIATTR_KPARAM_INFO
	.align		4
.L_792:
        /*0008*/ 	.byte	0x04, 0x17
        /*000a*/ 	.short	(.L_794 - .L_793)
.L_793:
        /*000c*/ 	.word	0x00000000
        /*0010*/ 	.short	0x0000
        /*0012*/ 	.short	0x0000
        /*0014*/ 	.byte	0x00, 0xf0, 0xe1, 0x09


	//----- nvinfo : EIATTR_SPARSE_MMA_MASK
	.align		4
.L_794:
        /*0018*/ 	.byte	0x03, 0x50
        /*001a*/ 	.short	0x0000


	//----- nvinfo : EIATTR_MAXREG_COUNT
	.align		4
        /*001c*/ 	.byte	0x03, 0x1b
        /*001e*/ 	.short	0x00ff


	//----- nvinfo : EIATTR_MERCURY_ISA_VERSION
	.align		4
        /*0020*/ 	.byte	0x03, 0x5f
        /*0022*/ 	.short	0x0101


	//----- nvinfo : EIATTR_EXIT_INSTR_OFFSETS
	.align		4
        /*0024*/ 	.byte	0x04, 0x1c
        /*0026*/ 	.short	(.L_796 - .L_795)


	//   ....[0]....
.L_795:
        /*0028*/ 	.word	0x00000010


	//----- nvinfo : EIATTR_MAX_THREADS
	.align		4
.L_796:
        /*002c*/ 	.byte	0x04, 0x05
        /*002e*/ 	.short	(.L_798 - .L_797)
.L_797:
        /*0030*/ 	.word	0x00000100
        /*0034*/ 	.word	0x00000001
        /*0038*/ 	.word	0x00000001


	//----- nvinfo : EIATTR_CBANK_PARAM_SIZE
	.align		4
.L_798:
        /*003c*/ 	.byte	0x03, 0x19
        /*003e*/ 	.short	0x0278


	//----- nvinfo : EIATTR_PARAM_CBANK
	.align		4
        /*0040*/ 	.byte	0x04, 0x0a
        /*0042*/ 	.short	(.L_800 - .L_799)
	.align		4
.L_799:
        /*0044*/ 	.word	index@(.nv.constant0._ZN7cutlass13device_kernelIN5flash19enable_sm80_to_sm89INS1_16FlashAttnBwdSm80INS1_25CollectiveMainloopBwdSm80ILi2ELi2EN4cute5tupleIJNS5_1CILi64EEENS7_ILi128EEENS7_ILi96EEEEEENS_10bfloat16_tEfNS_4arch4Sm80ELb0ELb1ELb0ELb1ELb1ELb0ELb0ELb0ELi2ELi2ELi4ELi2ELb0EEENS1_24CollectiveEpilogueBwdGQAISB_fSE_Li256ELb1ELb1EEENS1_19SingleTileSchedulerILb1ELb0ELb0ELi128EEEEEEEEEvNT_6ParamsE)
        /*0048*/ 	.short	0x0210
        /*004a*/ 	.short	0x0278


	//----- nvinfo : EIATTR_SW_WAR
	.align		4
.L_800:
        /*004c*/ 	.byte	0x04, 0x36
        /*004e*/ 	.short	(.L_802 - .L_801)
.L_801:
        /*0050*/ 	.word	0x00000008
.L_802:


//--------------------- .nv.info._ZN7cutlass13device_kernelIN5flash19enable_sm80_to_sm89INS1_16FlashAttnBwdSm80INS1_25CollectiveMainloopBwdSm80ILi2ELi2EN4cute5tupleIJNS5_1CILi64EEENS7_ILi128EEENS7_ILi96EEEEEENS_10bfloat16_tEfNS_4arch4Sm80ELb1ELb0ELb0ELb0ELb0ELb0ELb0ELb0ELi2ELi2ELi4ELi2ELb0EEENS1_21CollectiveEpilogueBwdISB_SC_SE_Li256ELb0ELb0ELi2EEENS1_25SingleTileBwdLPTSchedulerILb0ELi128ELb0EEEEEEEEEvNT_6ParamsE --------------------------
	.section	.nv.info._ZN7cutlass13device_kernelIN5flash19enable_sm80_to_sm89INS1_16FlashAttnBwdSm80INS1_25CollectiveMainloopBwdSm80ILi2ELi2EN4cute5tupleIJNS5_1CILi64EEENS7_ILi128EEENS7_ILi96EEEEEENS_10bfloat16_tEfNS_4arch4Sm80ELb1ELb0ELb0ELb0ELb0ELb0ELb0ELb0ELi2ELi2ELi4ELi2ELb0EEENS1_21CollectiveEpilogueBwdISB_SC_SE_Li256ELb0ELb0ELi2EEENS1_25SingleTileBwdLPTSchedulerILb0ELi128ELb0EEEEEEEEEvNT_6ParamsE,"",@"SHT_CUDA_INFO"
	.sectionflags	@""
	.align	4


	//----- nvinfo : EIATTR_CUDA_API_VERSION
	.align		4
        /*0000*/ 	.byte	0x04, 0x37
        /*0002*/ 	.short	(.L_804 - .L_803)
.L_803:
        /*0004*/ 	.word	0x00000082


	//----- nvinfo : EIATTR_KPARAM_INFO
	.align		4
.L_804:
        /*0008*/ 	.byte	0x04, 0x17
        /*000a*/ 	.short	(.L_806 - .L_805)
.L_805:
        /*000c*/ 	.word	0x00000000
        /*0010*/ 	.short	0x0000
        /*0012*/ 	.short	0x0000
        /*0014*/ 	.byte	0x00, 0xf0, 0x21, 0x0a


	//----- nvinfo : EIATTR_SPARSE_MMA_MASK
	.align		4
.L_806:
        /*0018*/ 	.byte	0x03, 0x50
        /*001a*/ 	.short	0x0000


	//----- nvinfo : EIATTR_MAXREG_COUNT
	.align		4
        /*001c*/ 	.byte	0x03, 0x1b
        /*001e*/ 	.short	0x00ff


	//----- nvinfo : EIATTR_MERCURY_ISA_VERSION
	.align		4
        /*0020*/ 	.byte	0x03, 0x5f
        /*0022*/ 	.short	0x0101


	//----- nvinfo : EIATTR_EXIT_INSTR_OFFSETS
	.align		4
        /*0024*/ 	.byte	0x04, 0x1c
        /*0026*/ 	.short	(.L_808 - .L_807)


	//   ....[0]....
.L_807:
        /*0028*/ 	.word	0x00000010


	//----- nvinfo : EIATTR_MAX_THREADS
	.align		4
.L_808:
        /*002c*/ 	.byte	0x04, 0x05
        /*002e*/ 	.short	(.L_810 - .L_809)
.L_809:
        /*0030*/ 	.word	0x00000100
        /*0034*/ 	.word	0x00000001
        /*0038*/ 	.word	0x00000001


	//----- nvinfo : EIATTR_CBANK_PARAM_SIZE
	.align		4
.L_810:
        /*003c*/ 	.byte	0x03, 0x19
        /*003e*/ 	.short	0x0288


	//----- nvinfo : EIATTR_PARAM_CBANK
	.align		4
        /*0040*/ 	.byte	0x04, 0x0a
        /*0042*/ 	.short	(.L_812 - .L_811)
	.align		4
.L_811:
        /*0044*/ 	.word	index@(.nv.constant0._ZN7cutlass13device_kernelIN5flash19enable_sm80_to_sm89INS1_16FlashAttnBwdSm80INS1_25CollectiveMainloopBwdSm80ILi2ELi2EN4cute5tupleIJNS5_1CILi64EEENS7_ILi128EEENS7_ILi96EEEEEENS_10bfloat16_tEfNS_4arch4Sm80ELb1ELb0ELb0ELb0ELb0ELb0ELb0ELb0ELi2ELi2ELi4ELi2ELb0EEENS1_21CollectiveEpilogueBwdISB_SC_SE_Li256ELb0ELb0ELi2EEENS1_25SingleTileBwdLPTSchedulerILb0ELi128ELb0EEEEEEEEEvNT_6ParamsE)
        /*0048*/ 	.short	0x0210
        /*004a*/ 	.short	0x0288


	//----- nvinfo : EIATTR_SW_WAR
	.align		4
.L_812:
        /*004c*/ 	.byte	0x04, 0x36
        /*004e*/ 	.short	(.L_814 - .L_813)
.L_813:
        /*0050*/ 	.word	0x00000008
.L_814:


//--------------------- .nv.info._ZN7cutlass13device_kernelIN5flash19enable_sm80_to_sm89INS1_16FlashAttnBwdSm80INS1_25CollectiveMainloopBwdSm80ILi2ELi2EN4cute5tupleIJNS5_1CILi64EEENS7_ILi128EEENS7_ILi96EEEEEENS_10bfloat16_tEfNS_4arch4Sm80ELb1ELb0ELb0ELb0ELb1ELb0ELb0ELb0ELi2ELi2ELi4ELi2ELb0EEENS1_21CollectiveEpilogueBwdISB_SC_SE_Li256ELb0ELb0ELi2EEENS1_25SingleTileBwdLPTSchedulerILb0ELi128ELb1EEEEEEEEEvNT_6ParamsE --------------------------
	.section	.nv.info._ZN7cutlass13device_kernelIN5flash19enable_sm80_to_sm89INS1_16FlashAttnBwdSm80INS1_25CollectiveMainloopBwdSm80ILi2ELi2EN4cute5tupleIJNS5_1CILi64EEENS7_ILi128EEENS7_ILi96EEEEEENS_10bfloat16_tEfNS_4arch4Sm80ELb1ELb0ELb0ELb0ELb1ELb0ELb0ELb0ELi2ELi2ELi4ELi2ELb0EEENS1_21CollectiveEpilogueBwdISB_SC_SE_Li256ELb0ELb0ELi2EEENS1_25SingleTileBwdLPTSchedulerILb0ELi128ELb1EEEEEEEEEvNT_6ParamsE,"",@"SHT_CUDA_INFO"
	.sectionflags	@""
	.align	4


	//----- nvinfo : EIATTR_CUDA_API_VERSION
	.align		4
        /*0000*/ 	.byte	0x04, 0x37
        /*0002*/ 	.short	(.L_816 - .L_815)
.L_815:
        /*0004*/ 	.word	0x00000082


	//----- nvinfo : EIATTR_KPARAM_INFO
	.align		4
.L_816:
        /*0008*/ 	.byte	0x04, 0x17
        /*000a*/ 	.short	(.L_818 - .L_817)
.L_817:
        /*000c*/ 	.word	0x00000000
        /*0010*/ 	.short	0x0000
        /*0012*/ 	.short	0x0000
        /*0014*/ 	.byte	0x00, 0xf0, 0x21, 0x0a


	//----- nvinfo : EIATTR_SPARSE_MMA_MASK
	.align		4
.L_818:
        /*0018*/ 	.byte	0x03, 0x50
        /*001a*/ 	.short	0x0000


	//----- nvinfo : EIATTR_MAXREG_COUNT
	.align		4
        /*001c*/ 	.byte	0x03, 0x1b
        /*001e*/ 	.short	0x00ff


	//----- nvinfo : EIATTR_MERCURY_ISA_VERSION
	.align		4
        /*0020*/ 	.byte	0x03, 0x5f
        /*0022*/ 	.short	0x0101


	//----- nvinfo : EIATTR_EXIT_INSTR_OFFSETS
	.align		4
        /*0024*/ 	.byte	0x04, 0x1c
        /*0026*/ 	.short	(.L_820 - .L_819)


	//   ....[0]....
.L_819:
        /*0028*/ 	.word	0x00000010


	//----- nvinfo : EIATTR_MAX_THREADS
	.align		4
.L_820:
        /*002c*/ 	.byte	0x04, 0x05
        /*002e*/ 	.short	(.L_822 - .L_821)
.L_821:
        /*0030*/ 	.word	0x00000100
        /*0034*/ 	.word	0x00000001
        /*0038*/ 	.word	0x00000001


	//----- nvinfo : EIATTR_CBANK_PARAM_SIZE
	.align		4
.L_822:
        /*003c*/ 	.byte	0x03, 0x19
        /*003e*/ 	.short	0x0288


	//----- nvinfo : EIATTR_PARAM_CBANK
	.align		4
        /*0040*/ 	.byte	0x04, 0x0a
        /*0042*/ 	.short	(.L_824 - .L_823)
	.align		4
.L_823:
        /*0044*/ 	.word	index@(.nv.constant0._ZN7cutlass13device_kernelIN5flash19enable_sm80_to_sm89INS1_16FlashAttnBwdSm80INS1_25CollectiveMainloopBwdSm80ILi2ELi2EN4cute5tupleIJNS5_1CILi64EEENS7_ILi128EEENS7_ILi96EEEEEENS_10bfloat16_tEfNS_4arch4Sm80ELb1ELb0ELb0ELb0ELb1ELb0ELb0ELb0ELi2ELi2ELi4ELi2ELb0EEENS1_21CollectiveEpilogueBwdISB_SC_SE_Li256ELb0ELb0ELi2EEENS1_25SingleTileBwdLPTSchedulerILb0ELi128ELb1EEEEEEEEEvNT_6ParamsE)
        /*0048*/ 	.short	0x0210
        /*004a*/ 	.short	0x0288


	//----- nvinfo : EIATTR_SW_WAR
	.align		4
.L_824:
        /*004c*/ 	.byte	0x04, 0x36
        /*004e*/ 	.short	(.L_826 - .L_825)
.L_825:
        /*0050*/ 	.word	0x00000008
.L_826:


//--------------------- .nv.info._ZN7cutlass13device_kernelIN5flash19enable_sm80_to_sm89INS1_16FlashAttnBwdSm80INS1_25CollectiveMainloopBwdSm80ILi2ELi2EN4cute5tupleIJNS5_1CILi64EEENS7_ILi128EEENS7_ILi96EEEEEENS_10bfloat16_tEfNS_4arch4Sm80ELb1ELb0ELb0ELb0ELb0ELb0ELb0ELb0ELi2ELi2ELi4ELi2ELb0EEENS1_24CollectiveEpilogueBwdGQAISB_fSE_Li256ELb0ELb0EEENS1_25SingleTileBwdLPTSchedulerILb0ELi128ELb0EEEEEEEEEvNT_6ParamsE --------------------------
	.section	.nv.info._ZN7cutlass13device_kernelIN5flash19enable_sm80_to_sm89INS1_16FlashAttnBwdSm80INS1_25CollectiveMainloopBwdSm80ILi2ELi2EN4cute5tupleIJNS5_1CILi64EEENS7_ILi128EEENS7_ILi96EEEEEENS_10bfloat16_tEfNS_4arch4Sm80ELb1ELb0ELb0ELb0ELb0ELb0ELb0ELb0ELi2ELi2ELi4ELi2ELb0EEENS1_24CollectiveEpilogueBwdGQAISB_fSE_Li256ELb0ELb0EEENS1_25SingleTileBwdLPTSchedulerILb0ELi128ELb0EEEEEEEEEvNT_6ParamsE,"",@"SHT_CUDA_INFO"
	.sectionflags	@""
	.align	4


	//----- nvinfo : EIATTR_CUDA_API_VERSION
	.align		4
        /*0000*/ 	.byte	0x04, 0x37
        /*0002*/ 	.short	(.L_828 - .L_827)
.L_827:
        /*0004*/ 	.word	0x00000082


	//----- nvinfo : EIATTR_KPARAM_INFO
	.align		4
.L_828:
        /*0008*/ 	.byte	0x04, 0x17
        /*000a*/ 	.short	(.L_830 - .L_829)
.L_829:
        /*000c*/ 	.word	0x00000000
        /*0010*/ 	.short	0x0000
        /*0012*/ 	.short	0x0000
        /*0014*/ 	.byte	0x00, 0xf0, 0x41, 0x0a


	//----- nvinfo : EIATTR_SPARSE_MMA_MASK
	.align		4
.L_830:
        /*0018*/ 	.byte	0x03, 0x50
        /*001a*/ 	.short	0x0000


	//----- nvinfo : EIATTR_MAXREG_COUNT
	.align		4
        /*001c*/ 	.byte	0x03, 0x1b
        /*001e*/ 	.short	0x00ff


	//----- nvinfo : EIATTR_MERCURY_ISA_VERSION
	.align		4
        /*0020*/ 	.byte	0x03, 0x5f
        /*0022*/ 	.short	0x0101


	//----- nvinfo : EIATTR_EXIT_INSTR_OFFSETS
	.align		4
        /*0024*/ 	.byte	0x04, 0x1c
        /*0026*/ 	.short	(.L_832 - .L_831)


	//   ....[0]....
.L_831:
        /*0028*/ 	.word	0x00000010


	//----- nvinfo : EIATTR_MAX_THREADS
	.align		4
.L_832:
        /*002c*/ 	.byte	0x04, 0x05
        /*002e*/ 	.short	(.L_834 - .L_833)
.L_833:
        /*0030*/ 	.word	0x00000100
        /*0034*/ 	.word	0x00000001
        /*0038*/ 	.word	0x00000001


	//----- nvinfo : EIATTR_CBANK_PARAM_SIZE
	.align		4
.L_834:
        /*003c*/ 	.byte	0x03, 0x19
        /*003e*/ 	.short	0x0290


	//----- nvinfo : EIATTR_PARAM_CBANK
	.align		4
        /*0040*/ 	.byte	0x04, 0x0a
        /*0042*/ 	.short	(.L_836 - .L_835)
	.align		4
.L_835:
        /*0044*/ 	.word	index@(.nv.constant0._ZN7cutlass13device_kernelIN5flash19enable_sm80_to_sm89INS1_16FlashAttnBwdSm80INS1_25CollectiveMainloopBwdSm80ILi2ELi2EN4cute5tupleIJNS5_1CILi64EEENS7_ILi128EEENS7_ILi96EEEEEENS_10bfloat16_tEfNS_4arch4Sm80ELb1ELb0ELb0ELb0ELb0ELb0ELb0ELb0ELi2ELi2ELi4ELi2ELb0EEENS1_24CollectiveEpilogueBwdGQAISB_fSE_Li256ELb0ELb0EEENS1_25SingleTileBwdLPTSchedulerILb0ELi128ELb0EEEEEEEEEvNT_6ParamsE)
        /*0048*/ 	.short	0x0210
        /*004a*/ 	.short	0x0290


	//----- nvinfo : EIATTR_SW_WAR
	.align		4
.L_836:
        /*004c*/ 	.byte	0x04, 0x36
        /*004e*/ 	.short	(.L_838 - .L_837)
.L_837:
        /*0050*/ 	.word	0x00000008
.L_838:


//--------------------- .nv.info._ZN7cutlass13device_kernelIN5flash19enable_sm80_to_sm89INS1_16FlashAttnBwdSm80INS1_25CollectiveMainloopBwdSm80ILi2ELi2EN4cute5tupleIJNS5_1CILi64EEENS7_ILi128EEENS7_ILi96EEEEEENS_10bfloat16_tEfNS_4arch4Sm80ELb1ELb0ELb0ELb0ELb1ELb0ELb0ELb0ELi2ELi2ELi4ELi2ELb0EEENS1_24CollectiveEpilogueBwdGQAISB_fSE_Li256ELb0ELb1EEENS1_25SingleTileBwdLPTSchedulerILb0ELi128ELb1EEEEEEEEEvNT_6ParamsE --------------------------
	.section	.nv.info._ZN7cutlass13device_kernelIN5flash19enable_sm80_to_sm89INS1_16FlashAttnBwdSm80INS1_25CollectiveMainloopBwdSm80ILi2ELi2EN4cute5tupleIJNS5_1CILi64EEENS7_ILi128EEENS7_ILi96EEEEEENS_10bfloat16_tEfNS_4arch4Sm80ELb1ELb0ELb0ELb0ELb1ELb0ELb0ELb0ELi2ELi2ELi4ELi2ELb0EEENS1_24CollectiveEpilogueBwdGQAISB_fSE_Li256ELb0ELb1EEENS1_25SingleTileBwdLPTSchedulerILb0ELi128ELb1EEEEEEEEEvNT_6ParamsE,"",@"SHT_CUDA_INFO"
	.sectionflags	@""
	.align	4


	//----- nvinfo : EIATTR_CUDA_API_VERSION
	.align		4
        /*0000*/ 	.byte	0x04, 0x37
        /*0002*/ 	.short	(.L_840 - .L_839)
.L_839:
        /*0004*/ 	.word	0x00000082


	//----- nvinfo : EIATTR_KPARAM_INFO
	.align		4
.L_840:
        /*0008*/ 	.byte	0x04, 0x17
        /*000a*/ 	.short	(.L_842 - .L_841)
.L_841:
        /*000c*/ 	.word	0x00000000
        /*0010*/ 	.short	0x0000
        /*0012*/ 	.short	0x0000
        /*0014*/ 	.byte	0x00, 0xf0, 0x41, 0x0a


	//----- nvinfo : EIATTR_SPARSE_MMA_MASK
	.align		4
.L_842:
        /*0018*/ 	.byte	0x03, 0x50
        /*001a*/ 	.short	0x0000


	//----- nvinfo : EIATTR_MAXREG_COUNT
	.align		4
        /*001c*/ 	.byte	0x03, 0x1b
        /*001e*/ 	.short	0x00ff


	//----- nvinfo : EIATTR_MERCURY_ISA_VERSION
	.align		4
        /*0020*/ 	.byte	0x03, 0x5f
        /*0022*/ 	.short	0x0101


	//----- nvinfo : EIATTR_EXIT_INSTR_OFFSETS
	.align		4
        /*0024*/ 	.byte	0x04, 0x1c
        /*0026*/ 	.short	(.L_844 - .L_843)


	//   ....[0]....
.L_843:
        /*0028*/ 	.word	0x00000010


	//----- nvinfo : EIATTR_MAX_THREADS
	.align		4
.L_844:
        /*002c*/ 	.byte	0x04, 0x05
        /*002e*/ 	.short	(.L_846 - .L_845)
.L_845:
        /*0030*/ 	.word	0x00000100
        /*0034*/ 	.word	0x00000001
        /*0038*/ 	.word	0x00000001


	//----- nvinfo : EIATTR_CBANK_PARAM_SIZE
	.align		4
.L_846:
        /*003c*/ 	.byte	0x03, 0x19
        /*003e*/ 	.short	0x0290


	//----- nvinfo : EIATTR_PARAM_CBANK
	.align		4
        /*0040*/ 	.byte	0x04, 0x0a
        /*0042*/ 	.short	(.L_848 - .L_847)
	.align		4
.L_847:
        /*0044*/ 	.word	index@(.nv.constant0._ZN7cutlass13device_kernelIN5flash19enable_sm80_to_sm89INS1_16FlashAttnBwdSm80INS1_25CollectiveMainloopBwdSm80ILi2ELi2EN4cute5tupleIJNS5_1CILi64EEENS7_ILi128EEENS7_ILi96EEEEEENS_10bfloat16_tEfNS_4arch4Sm80ELb1ELb0ELb0ELb0ELb1ELb0ELb0ELb0ELi2ELi2ELi4ELi2ELb0EEENS1_24CollectiveEpilogueBwdGQAISB_fSE_Li256ELb0ELb1EEENS1_25SingleTileBwdLPTSchedulerILb0ELi128ELb1EEEEEEEEEvNT_6ParamsE)
        /*0048*/ 	.short	0x0210
        /*004a*/ 	.short	0x0290


	//----- nvinfo : EIATTR_SW_WAR
	.align		4
.L_848:
        /*004c*/ 	.byte	0x04, 0x36
        /*004e*/ 	.short	(.L_850 - .L_849)
.L_849:
        /*0050*/ 	.word	0x00000008
.L_850:


//--------------------- .nv.info._ZN7cutlass13device_kernelIN5flash22FlashAttnBwdPreprocessIN4cute5tupleIJNS3_1CILi64EEENS5_ILi96EEEEEENS_10bfloat16_tEfNS_4arch4Sm80ELb1ELb0EEEEEvNT_6ParamsE --------------------------
	.section	.nv.info._ZN7cutlass13device_kernelIN5flash22FlashAttnBwdPreprocessIN4cute5tupleIJNS3_1CILi64EEENS5_ILi96EEEEEENS_10bfloat16_tEfNS_4arch4Sm80ELb1ELb0EEEEEvNT_6ParamsE,"",@"SHT_CUDA_INFO"
	.sectionflags	@""
	.align	4


	//----- nvinfo : EIATTR_CUDA_API_VERSION
	.align		4
        /*0000*/ 	.byte	0x04, 0x37
        /*0002*/ 	.short	(.L_852 - .L_851)
.L_851:
        /*0004*/ 	.word	0x00000082


	//----- nvinfo : EIATTR_KPARAM_INFO
	.align		4
.L_852:
        /*0008*/ 	.byte	0x04, 0x17
        /*000a*/ 	.short	(.L_854 - .L_853)
.L_853:
        /*000c*/ 	.word	0x00000000
        /*0010*/ 	.short	0x0000
        /*0012*/ 	.short	0x0000
        /*0014*/ 	.byte	0x00, 0xf0, 0xc1, 0x03


	//----- nvinfo : EIATTR_SPARSE_MMA_MASK
	.align		4
.L_854:
        /*0018*/ 	.byte	0x03, 0x50
        /*001a*/ 	.short	0x0000


	//----- nvinfo : EIATTR_MAXREG_COUNT
	.align		4
        /*001c*/ 	.byte	0x03, 0x1b
        /*001e*/ 	.short	0x0080


	//----- nvinfo : EIATTR_MERCURY_ISA_VERSION
	.align		4
        /*0020*/ 	.byte	0x03, 0x5f
        /*0022*/ 	.short	0x0101


	//----- nvinfo : EIATTR_COOP_GROUP_MASK_REGIDS
	.align		4
        /*0024*/ 	.byte	0x04, 0x29
        /*0026*/ 	.short	(.L_856 - .L_855)


	//   ....[0]....
.L_855:
        /*0028*/ 	.word	0xffffffff


	//   ....[1]....
        /*002c*/ 	.word	0xffffffff


	//----- nvinfo : EIATTR_COOP_GROUP_INSTR_OFFSETS
	.align		4
.L_856:
        /*0030*/ 	.byte	0x04, 0x28
        /*0032*/ 	.short	(.L_858 - .L_857)


	//   ....[0]....
.L_857:
        /*0034*/ 	.word	0x00000c10


	//   ....[1]....
        /*0038*/ 	.word	0x00000c40


	//----- nvinfo : EIATTR_EXIT_INSTR_OFFSETS
	.align		4
.L_858:
        /*003c*/ 	.byte	0x04, 0x1c
        /*003e*/ 	.short	(.L_860 - .L_859)


	//   ....[0]....
.L_859:
        /*0040*/ 	.word	0x000010f0


	//   ....[1]....
        /*0044*/ 	.word	0x00001170


	//----- nvinfo : EIATTR_MAX_THREADS
	.align		4
.L_860:
        /*0048*/ 	.byte	0x04, 0x05
        /*004a*/ 	.short	(.L_862 - .L_861)
.L_861:
        /*004c*/ 	.word	0x00000100
        /*0050*/ 	.word	0x00000001
        /*0054*/ 	.word	0x00000001


	//----- nvinfo : EIATTR_CRS_STACK_SIZE
	.align		4
.L_862:
        /*0058*/ 	.byte	0x04, 0x1e
        /*005a*/ 	.short	(.L_864 - .L_863)
.L_863:
        /*005c*/ 	.word	0x00000000


	//----- nvinfo : EIATTR_CBANK_PARAM_SIZE
	.align		4
.L_864:
        /*0060*/ 	.byte	0x03, 0x19
        /*0062*/ 	.short	0x00f0


	//----- nvinfo : EIATTR_PARAM_CBANK
	.align		4
        /*0064*/ 	.byte	0x04, 0x0a
        /*0066*/ 	.short	(.L_866 - .L_865)
	.align		4
.L_865:
        /*0068*/ 	.word	index@(.nv.constant0._ZN7cutlass13device_kernelIN5flash22FlashAttnBwdPreprocessIN4cute5tupleIJNS3_1CILi64EEENS5_ILi96EEEEEENS_10bfloat16_tEfNS_4arch4Sm80ELb1ELb0EEEEEvNT_6ParamsE)
        /*006c*/ 	.short	0x0210
        /*006e*/ 	.short	0x00f0


	//----- nvinfo : EIATTR_SW_WAR
	.align		4
.L_866:
        /*0070*/ 	.byte	0x04, 0x36
        /*0072*/ 	.short	(.L_868 - .L_867)
.L_867:
        /*0074*/ 	.word	0x00000008
.L_868:


//--------------------- .nv.info._ZN7cutlass13device_kernelIN5flash19enable_sm80_to_sm89INS1_16FlashAttnBwdSm80INS1_25CollectiveMainloopBwdSm80ILi2ELi2EN4cute5tupleIJNS5_1CILi64EEENS7_ILi128EEENS7_ILi96EEEEEENS_10bfloat16_tEfNS_4arch4Sm80ELb1ELb0ELb0ELb1ELb0ELb0ELb0ELb0ELi2ELi2ELi4ELi2ELb0EEENS1_21CollectiveEpilogueBwdISB_SC_SE_Li256ELb1ELb0ELi2EEENS1_25SingleTileBwdLPTSchedulerILb1ELi128ELb0EEEEEEEEEvNT_6ParamsE --------------------------
	.section	.nv.info._ZN7cutlass13device_kernelIN5flash19enable_sm80_to_sm89INS1_16FlashAttnBwdSm80INS1_25CollectiveMainloopBwdSm80ILi2ELi2EN4cute5tupleIJNS5_1CILi64EEENS7_ILi128EEENS7_ILi96EEEEEENS_10bfloat16_tEfNS_4arch4Sm80ELb1ELb0ELb0ELb1ELb0ELb0ELb0ELb0ELi2ELi2ELi4ELi2ELb0EEENS1_21CollectiveEpilogueBwdISB_SC_SE_Li256ELb1ELb0ELi2EEENS1_25SingleTileBwdLPTSchedulerILb1ELi128ELb0EEEEEEEEEvNT_6ParamsE,"",@"SHT_CUDA_INFO"
	.sectionflags	@""
	.align	4


	//----- nvinfo : EIATTR_CUDA_API_VERSION
	.align		4
        /*0000*/ 	.byte	0x04, 0x37
        /*0002*/ 	.short	(.L_870 - .L_869)
.L_869:
        /*0004*/ 	.word	0x00000082


	//----- nvinfo : EIATTR_KPARAM_INFO
	.align		4
.L_870:
        /*0008*/ 	.byte	0x04, 0x17
        /*000a*/ 	.short	(.L_872 - .L_871)
.L_871:
        /*000c*/ 	.word	0x00000000
        /*0010*/ 	.short	0x0000
        /*0012*/ 	.short	0x0000
        /*0014*/ 	.byte	0x00, 0xf0, 0x21, 0x0a


	//----- nvinfo : EIATTR_SPARSE_MMA_MASK
	.align		4
.L_872:
        /*0018*/ 	.byte	0x03, 0x50
        /*001a*/ 	.short	0x0000


	//----- nvinfo : EIATTR_MAXREG_COUNT
	.align		4
        /*001c*/ 	.byte	0x03, 0x1b
        /*001e*/ 	.short	0x00ff


	//----- nvinfo : EIATTR_MERCURY_ISA_VERSION
	.align		4
        /*0020*/ 	.byte	0x03, 0x5f
        /*0022*/ 	.short	0x0101


	//----- nvinfo : EIATTR_EXIT_INSTR_OFFSETS
	.align		4
        /*0024*/ 	.byte	0x04, 0x1c
        /*0026*/ 	.short	(.L_874 - .L_873)


	//   ....[0]....
.L_873:
        /*0028*/ 	.word	0x00000010


	//----- nvinfo : EIATTR_MAX_THREADS
	.align		4
.L_874:
        /*002c*/ 	.byte	0x04, 0x05
        /*002e*/ 	.short	(.L_876 - .L_875)
.L_875:
        /*0030*/ 	.word	0x00000100
        /*0034*/ 	.word	0x00000001
        /*0038*/ 	.word	0x00000001


	//----- nvinfo : EIATTR_CBANK_PARAM_SIZE
	.align		4
.L_876:
        /*003c*/ 	.byte	0x03, 0x19
        /*003e*/ 	.short	0x0288


	//----- nvinfo : EIATTR_PARAM_CBANK
	.align		4
        /*0040*/ 	.byte	0x04, 0x0a
        /*0042*/ 	.short	(.L_878 - .L_877)
	.align		4
.L_877:
        /*0044*/ 	.word	index@(.nv.constant0._ZN7cutlass13device_kernelIN5flash19enable_sm80_to_sm89INS1_16FlashAttnBwdSm80INS1_25CollectiveMainloopBwdSm80ILi2ELi2EN4cute5tupleIJNS5_1CILi64EEENS7_ILi128EEENS7_ILi96EEEEEENS_10bfloat16_tEfNS_4arch4Sm80ELb1ELb0ELb0ELb1ELb0ELb0ELb0ELb0ELi2ELi2ELi4ELi2ELb0EEENS1_21CollectiveEpilogueBwdISB_SC_SE_Li256ELb1ELb0ELi2EEENS1_25SingleTileBwdLPTSchedulerILb1ELi128ELb0EEEEEEEEEvNT_6ParamsE)
        /*0048*/ 	.short	0x0210
        /*004a*/ 	.short	0x0288


	//----- nvinfo : EIATTR_SW_WAR
	.align		4
.L_878:
        /*004c*/ 	.byte	0x04, 0x36
        /*004e*/ 	.short	(.L_880 - .L_879)
.L_879:
        /*0050*/ 	.word	0x00000008
.L_880:


//--------------------- .nv.info._ZN7cutlass13device_kernelIN5flash19enable_sm80_to_sm89INS1_16FlashAttnBwdSm80INS1_25CollectiveMainloopBwdSm80ILi2ELi2EN4cute5tupleIJNS5_1CILi64EEENS7_ILi128EEENS7_ILi96EEEEEENS_10bfloat16_tEfNS_4arch4Sm80ELb1ELb0ELb0ELb1ELb1ELb0ELb0ELb0ELi2ELi2ELi4ELi2ELb0EEENS1_21CollectiveEpilogueBwdISB_SC_SE_Li256ELb1ELb0ELi2EEENS1_25SingleTileBwdLPTSchedulerILb1ELi128ELb1EEEEEEEEEvNT_6ParamsE --------------------------
	.section	.nv.info._ZN7cutlass13device_kernelIN5flash19enable_sm80_to_sm89INS1_16FlashAttnBwdSm80INS1_25CollectiveMainloopBwdSm80ILi2ELi2EN4cute5tupleIJNS5_1CILi64EEENS7_ILi128EEENS7_ILi96EEEEEENS_10bfloat16_tEfNS_4arch4Sm80ELb1ELb0ELb0ELb1ELb1ELb0ELb0ELb0ELi2ELi2ELi4ELi2ELb0EEENS1_21CollectiveEpilogueBwdISB_SC_SE_Li256ELb1ELb0ELi2EEENS1_25SingleTileBwdLPTSchedulerILb1ELi128ELb1EEEEEEEEEvNT_6ParamsE,"",@"SHT_CUDA_INFO"
	.sectionflags	@""
	.align	4


	//----- nvinfo : EIATTR_CUDA_API_VERSION
	.align		4
        /*0000*/ 	.byte	0x04, 0x37
        /*0002*/ 	.short	(.L_882 - .L_881)
.L_881:
        /*0004*/ 	.word	0x00000082


	//----- nvinfo : EIATTR_KPARAM_INFO
	.align		4
.L_882:
        /*0008*/ 	.byte	0x04, 0x17
        /*000a*/ 	.short	(.L_884 - .L_883)
.L_883:
        /*000c*/ 	.word	0x00000000
        /*0010*/ 	.short	0x0000
        /*0012*/ 	.short	0x0000
        /*0014*/ 	.byte	0x00, 0xf0, 0x21, 0x0a


	//----- nvinfo : EIATTR_SPARSE_MMA_MASK
	.align		4
.L_884:
        /*0018*/ 	.byte	0x03, 0x50
        /*001a*/ 	.short	0x0000


	//----- nvinfo : EIATTR_MAXREG_COUNT
	.align		4
        /*001c*/ 	.byte	0x03, 0x1b
        /*001e*/ 	.short	0x00ff


	//----- nvinfo : EIATTR_MERCURY_ISA_VERSION
	.align		4
        /*0020*/ 	.byte	0x03, 0x5f
        /*0022*/ 	.short	0x0101


	//----- nvinfo : EIATTR_EXIT_INSTR_OFFSETS
	.align		4
        /*0024*/ 	.byte	0x04, 0x1c
        /*0026*/ 	.short	(.L_886 - .L_885)


	//   ....[0]....
.L_885:
        /*0028*/ 	.word	0x00000010


	//----- nvinfo : EIATTR_MAX_THREADS
	.align		4
.L_886:
        /*002c*/ 	.byte	0x04, 0x05
        /*002e*/ 	.short	(.L_888 - .L_887)
.L_887:
        /*0030*/ 	.word	0x00000100
        /*0034*/ 	.word	0x00000001
        /*0038*/ 	.word	0x00000001


	//----- nvinfo : EIATTR_CBANK_PARAM_SIZE
	.align		4
.L_888:
        /*003c*/ 	.byte	0x03, 0x19
        /*003e*/ 	.short	0x0288


	//----- nvinfo : EIATTR_PARAM_CBANK
	.align		4
        /*0040*/ 	.byte	0x04, 0x0a
        /*0042*/ 	.short	(.L_890 - .L_889)
	.align		4
.L_889:
        /*0044*/ 	.word	index@(.nv.constant0._ZN7cutlass13device_kernelIN5flash19enable_sm80_to_sm89INS1_16FlashAttnBwdSm80INS1_25CollectiveMainloopBwdSm80ILi2ELi2EN4cute5tupleIJNS5_1CILi64EEENS7_ILi128EEENS7_ILi96EEEEEENS_10bfloat16_tEfNS_4arch4Sm80ELb1ELb0ELb0ELb1ELb1ELb0ELb0ELb0ELi2ELi2ELi4ELi2ELb0EEENS1_21CollectiveEpilogueBwdISB_SC_SE_Li256ELb1ELb0ELi2EEENS1_25SingleTileBwdLPTSchedulerILb1ELi128ELb1EEEEEEEEEvNT_6ParamsE)
        /*0048*/ 	.short	0x0210
        /*004a*/ 	.short	0x0288


	//----- nvinfo : EIATTR_SW_WAR
	.align		4
.L_890:
        /*004c*/ 	.byte	0x04, 0x36
        /*004e*/ 	.short	(.L_892 - .L_891)
.L_891:
        /*0050*/ 	.word	0x00000008
.L_892:


//--------------------- .nv.info._ZN7cutlass13device_kernelIN5flash19enable_sm80_to_sm89INS1_16FlashAttnBwdSm80INS1_25CollectiveMainloopBwdSm80ILi2ELi2EN4cute5tupleIJNS5_1CILi64EEENS7_ILi128EEENS7_ILi96EEEEEENS_10bfloat16_tEfNS_4arch4Sm80ELb1ELb0ELb0ELb1ELb0ELb0ELb0ELb0ELi2ELi2ELi4ELi2ELb0EEENS1_24CollectiveEpilogueBwdGQAISB_fSE_Li256ELb1ELb0EEENS1_25SingleTileBwdLPTSchedulerILb1ELi128ELb0EEEEEEEEEvNT_6ParamsE --------------------------
	.section	.nv.info._ZN7cutlass13device_kernelIN5flash19enable_sm80_to_sm89INS1_16FlashAttnBwdSm80INS1_25CollectiveMainloopBwdSm80ILi2ELi2EN4cute5tupleIJNS5_1CILi64EEENS7_ILi128EEENS7_ILi96EEEEEENS_10bfloat16_tEfNS_4arch4Sm80ELb1ELb0ELb0ELb1ELb0ELb0ELb0ELb0ELi2ELi2ELi4ELi2ELb0EEENS1_24CollectiveEpilogueBwdGQAISB_fSE_Li256ELb1ELb0EEENS1_25SingleTileBwdLPTSchedulerILb1ELi128ELb0EEEEEEEEEvNT_6ParamsE,"",@"SHT_CUDA_INFO"
	.sectionflags	@""
	.align	4


	//----- nvinfo : EIATTR_CUDA_API_VERSION
	.align		4
        /*0000*/ 	.byte	0x04, 0x37
        /*0002*/ 	.short	(.L_894 - .L_893)
.L_893:
        /*0004*/ 	.word	0x00000082


	//----- nvinfo : EIATTR_KPARAM_INFO
	.align		4
.L_894:
        /*0008*/ 	.byte	0x04, 0x17
        /*000a*/ 	.short	(.L_896 - .L_895)
.L_895:
        /*000c*/ 	.word	0x00000000
        /*0010*/ 	.short	0x0000
        /*0012*/ 	.short	0x0000
        /*0014*/ 	.byte	0x00, 0xf0, 0x41, 0x0a


	//----- nvinfo : EIATTR_SPARSE_MMA_MASK
	.align		4
.L_896:
        /*0018*/ 	.byte	0x03, 0x50
        /*001a*/ 	.short	0x0000


	//----- nvinfo : EIATTR_MAXREG_COUNT
	.align		4
        /*001c*/ 	.byte	0x03, 0x1b
        /*001e*/ 	.short	0x00ff


	//----- nvinfo : EIATTR_MERCURY_ISA_VERSION
	.align		4
        /*0020*/ 	.byte	0x03, 0x5f
        /*0022*/ 	.short	0x0101


	//----- nvinfo : EIATTR_EXIT_INSTR_OFFSETS
	.align		4
        /*0024*/ 	.byte	0x04, 0x1c
        /*0026*/ 	.short	(.L_898 - .L_897)


	//   ....[0]....
.L_897:
        /*0028*/ 	.word	0x00000010


	//----- nvinfo : EIATTR_MAX_THREADS
	.align		4
.L_898:
        /*002c*/ 	.byte	0x04, 0x05
        /*002e*/ 	.short	(.L_900 - .L_899)
.L_899:
        /*0030*/ 	.word	0x00000100
        /*0034*/ 	.word	0x00000001
        /*0038*/ 	.word	0x00000001


	//----- nvinfo : EIATTR_CBANK_PARAM_SIZE
	.align		4
.L_900:
        /*003c*/ 	.byte	0x03, 0x19
        /*003e*/ 	.short	0x0290


	//----- nvinfo : EIATTR_PARAM_CBANK
	.align		4
        /*0040*/ 	.byte	0x04, 0x0a
        /*0042*/ 	.short	(.L_902 - .L_901)
	.align		4
.L_901:
        /*0044*/ 	.word	index@(.nv.constant0._ZN7cutlass13device_kernelIN5flash19enable_sm80_to_sm89INS1_16FlashAttnBwdSm80INS1_25CollectiveMainloopBwdSm80ILi2ELi2EN4cute5tupleIJNS5_1CILi64EEENS7_ILi128EEENS7_ILi96EEEEEENS_10bfloat16_tEfNS_4arch4Sm80ELb1ELb0ELb0ELb1ELb0ELb0ELb0ELb0ELi2ELi2ELi4ELi2ELb0EEENS1_24CollectiveEpilogueBwdGQAISB_fSE_Li256ELb1ELb0EEENS1_25SingleTileBwdLPTSchedulerILb1ELi128ELb0EEEEEEEEEvNT_6ParamsE)
        /*0048*/ 	.short	0x0210
        /*004a*/ 	.short	0x0290


	//----- nvinfo : EIATTR_SW_WAR
	.align		4
.L_902:
        /*004c*/ 	.byte	0x04, 0x36
        /*004e*/ 	.short	(.L_904 - .L_903)
.L_903:
        /*0050*/ 	.word	0x00000008
.L_904:


//--------------------- .nv.info._ZN7cutlass13device_kernelIN5flash32FlashAttnBwdPostprocessConvertdQIN4cute5tupleIJNS3_1CILi128EEENS5_ILi96EEEEEENS_10bfloat16_tEfNS_4arch4Sm80ELi256ENS3_8TiledMMAINS3_8MMA_AtomIJNS3_30SM80_16x8x16_F32BF16BF16F32_TNEEEENS3_6LayoutINS4_IJNS5_ILi4EEENS5_ILi2EEENS5_ILi1EEEEEENS4_IJSJ_SH_NS5_ILi0EEEEEEEENS4_IJNS5_ILi64EEENS5_ILi32EEENS5_ILi16EEEEEEEELb0EEEEEvNT_6ParamsE --------------------------
	.section	.nv.info._ZN7cutlass13device_kernelIN5flash32FlashAttnBwdPostprocessConvertdQIN4cute5tupleIJNS3_1CILi128EEENS5_ILi96EEEEEENS_10bfloat16_tEfNS_4arch4Sm80ELi256ENS3_8TiledMMAINS3_8MMA_AtomIJNS3_30SM80_16x8x16_F32BF16BF16F32_TNEEEENS3_6LayoutINS4_IJNS5_ILi4EEENS5_ILi2EEENS5_ILi1EEEEEENS4_IJSJ_SH_NS5_ILi0EEEEEEEENS4_IJNS5_ILi64EEENS5_ILi32EEENS5_ILi16EEEEEEEELb0EEEEEvNT_6ParamsE,"",@"SHT_CUDA_INFO"
	.sectionflags	@""
	.align	4


	//----- nvinfo : EIATTR_CUDA_API_VERSION
	.align		4
        /*0000*/ 	.byte	0x04, 0x37
        /*0002*/ 	.short	(.L_906 - .L_905)
.L_905:
        /*0004*/ 	.word	0x00000082


	//----- nvinfo : EIATTR_KPARAM_INFO
	.align		4
.L_906:
        /*0008*/ 	.byte	0x04, 0x17
        /*000a*/ 	.short	(.L_908 - .L_907)
.L_907:
        /*000c*/ 	.word	0x00000000
        /*0010*/ 	.short	0x0000
        /*0012*/ 	.short	0x0000
        /*0014*/ 	.byte	0x00, 0xf0, 0xc1, 0x01


	//----- nvinfo : EIATTR_SPARSE_MMA_MASK
	.align		4
.L_908:
        /*0018*/ 	.byte	0x03, 0x50
        /*001a*/ 	.short	0x0000


	//----- nvinfo : EIATTR_MAXREG_COUNT
	.align		4
        /*001c*/ 	.byte	0x03, 0x1b
        /*001e*/ 	.short	0x0080


	//----- nvinfo : EIATTR_NUM_BARRIERS
	.align		4
        /*0020*/ 	.byte	0x02, 0x4c
        /*0022*/ 	.byte	0x01
	.zero		1


	//----- nvinfo : EIATTR_MERCURY_ISA_VERSION
	.align		4
        /*0024*/ 	.byte	0x03, 0x5f
        /*0026*/ 	.short	0x0101


	//----- nvinfo : EIATTR_EXIT_INSTR_OFFSETS
	.align		4
        /*0028*/ 	.byte	0x04, 0x1c
        /*002a*/ 	.short	(.L_910 - .L_909)


	//   ....[0]....
.L_909:
        /*002c*/ 	.word	0x000001b0


	//   ....[1]....
        /*0030*/ 	.word	0x00001490


	//   ....[2]....
        /*0034*/ 	.word	0x00001680


	//   ....[3]....
        /*0038*/ 	.word	0x000016a0


	//----- nvinfo : EIATTR_MAX_THREADS
	.align		4
.L_910:
        /*003c*/ 	.byte	0x04, 0x05
        /*003e*/ 	.short	(.L_912 - .L_911)
.L_911:
        /*0040*/ 	.word	0x00000100
        /*0044*/ 	.word	0x00000001
        /*0048*/ 	.word	0x00000001


	//----- nvinfo : EIATTR_CRS_STACK_SIZE
	.align		4
.L_912:
        /*004c*/ 	.byte	0x04, 0x1e
        /*004e*/ 	.short	(.L_914 - .L_913)
.L_913:
        /*0050*/ 	.word	0x00000000


	//----- nvinfo : EIATTR_CBANK_PARAM_SIZE
	.align		4
.L_914:
        /*0054*/ 	.byte	0x03, 0x19
        /*0056*/ 	.short	0x0070


	//----- nvinfo : EIATTR_PARAM_CBANK
	.align		4
        /*0058*/ 	.byte	0x04, 0x0a
        /*005a*/ 	.short	(.L_916 - .L_915)
	.align		4
.L_915:
        /*005c*/ 	.word	index@(.nv.constant0._ZN7cutlass13device_kernelIN5flash32FlashAttnBwdPostprocessConvertdQIN4cute5tupleIJNS3_1CILi128EEENS5_ILi96EEEEEENS_10bfloat16_tEfNS_4arch4Sm80ELi256ENS3_8TiledMMAINS3_8MMA_AtomIJNS3_30SM80_16x8x16_F32BF16BF16F32_TNEEEENS3_6LayoutINS4_IJNS5_ILi4EEENS5_ILi2EEENS5_ILi1EEEEEENS4_IJSJ_SH_NS5_ILi0EEEEEEEENS4_IJNS5_ILi64EEENS5_ILi32EEENS5_ILi16EEEEEEEELb0EEEEEvNT_6ParamsE)
        /*0060*/ 	.short	0x0210
        /*0062*/ 	.short	0x0070


	//----- nvinfo : EIATTR_SW_WAR
	.align		4
.L_916:
        /*0064*/ 	.byte	0x04, 0x36
        /*0066*/ 	.short	(.L_918 - .L_917)
.L_917:
        /*0068*/ 	.word	0x00000008
.L_918:


//--------------------- .nv.info._ZN7cutlass13device_kernelIN5flash32FlashAttnBwdPostprocessConvertdQIN4cute5tupleIJNS3_1CILi64EEENS5_ILi96EEEEEENS_10bfloat16_tEfNS_4arch4Sm80ELi256ENS3_8TiledMMAINS3_8MMA_AtomIJNS3_30SM80_16x8x16_F32BF16BF16F32_TNEEEENS3_6LayoutINS4_IJNS5_ILi2EEENS5_ILi4EEENS5_ILi1EEEEEENS4_IJSJ_SH_NS5_ILi0EEEEEEEENS4_IJNS5_ILi32EEESO_NS5_ILi16EEEEEEEELb0EEEEEvNT_6ParamsE --------------------------
	.section	.nv.info._ZN7cutlass13device_kernelIN5flash32FlashAttnBwdPostprocessConvertdQIN4cute5tupleIJNS3_1CILi64EEENS5_ILi96EEEEEENS_10bfloat16_tEfNS_4arch4Sm80ELi256ENS3_8TiledMMAINS3_8MMA_AtomIJNS3_30SM80_16x8x16_F32BF16BF16F32_TNEEEENS3_6LayoutINS4_IJNS5_ILi2EEENS5_ILi4EEENS5_ILi1EEEEEENS4_IJSJ_SH_NS5_ILi0EEEEEEEENS4_IJNS5_ILi32EEESO_NS5_ILi16EEEEEEEELb0EEEEEvNT_6ParamsE,"",@"SHT_CUDA_INFO"
	.sectionflags	@""
	.align	4


	//----- nvinfo : EIATTR_CUDA_API_VERSION
	.align		4
        /*0000*/ 	.byte	0x04, 0x37
        /*0002*/ 	.short	(.L_920 - .L_919)
.L_919:
        /*0004*/ 	.word	0x00000082


	//----- nvinfo : EIATTR_KPARAM_INFO
	.align		4
.L_920:
        /*0008*/ 	.byte	0x04, 0x17
        /*000a*/ 	.short	(.L_922 - .L_921)
.L_921:
        /*000c*/ 	.word	0x00000000
        /*0010*/ 	.short	0x0000
        /*0012*/ 	.short	0x0000
        /*0014*/ 	.byte	0x00, 0xf0, 0xc1, 0x01


	//----- nvinfo : EIATTR_SPARSE_MMA_MASK
	.align		4
.L_922:
        /*0018*/ 	.byte	0x03, 0x50
        /*001a*/ 	.short	0x0000


	//----- nvinfo : EIATTR_MAXREG_COUNT
	.align		4
        /*001c*/ 	.byte	0x03, 0x1b
        /*001e*/ 	.short	0x0080


	//----- nvinfo : EIATTR_NUM_BARRIERS
	.align		4
        /*0020*/ 	.byte	0x02, 0x4c
        /*0022*/ 	.byte	0x01
	.zero		1


	//----- nvinfo : EIATTR_MERCURY_ISA_VERSION
	.align		4
        /*0024*/ 	.byte	0x03, 0x5f
        /*0026*/ 	.short	0x0101


	//----- nvinfo : EIATTR_EXIT_INSTR_OFFSETS
	.align		4
        /*0028*/ 	.byte	0x04, 0x1c
        /*002a*/ 	.short	(.L_924 - .L_923)


	//   ....[0]....
.L_923:
        /*002c*/ 	.word	0x000001b0


	//   ....[1]....
        /*0030*/ 	.word	0x00000bf0


	//   ....[2]....
        /*0034*/ 	.word	0x00000f00


	//   ....[3]....
        /*0038*/ 	.word	0x00000f30


	//----- nvinfo : EIATTR_MAX_THREADS
	.align		4
.L_924:
        /*003c*/ 	.byte	0x04, 0x05
        /*003e*/ 	.short	(.L_926 - .L_925)
.L_925:
        /*0040*/ 	.word	0x00000100
        /*0044*/ 	.word	0x00000001
        /*0048*/ 	.word	0x00000001


	//----- nvinfo : EIATTR_CBANK_PARAM_SIZE
	.align		4
.L_926:
        /*004c*/ 	.byte	0x03, 0x19
        /*004e*/ 	.short	0x0070


	//----- nvinfo : EIATTR_PARAM_CBANK
	.align		4
        /*0050*/ 	.byte	0x04, 0x0a
        /*0052*/ 	.short	(.L_928 - .L_927)
	.align		4
.L_927:
        /*0054*/ 	.word	index@(.nv.constant0._ZN7cutlass13device_kernelIN5flash32FlashAttnBwdPostprocessConvertdQIN4cute5tupleIJNS3_1CILi64EEENS5_ILi96EEEEEENS_10bfloat16_tEfNS_4arch4Sm80ELi256ENS3_8TiledMMAINS3_8MMA_AtomIJNS3_30SM80_16x8x16_F32BF16BF16F32_TNEEEENS3_6LayoutINS4_IJNS5_ILi2EEENS5_ILi4EEENS5_ILi1EEEEEENS4_IJSJ_SH_NS5_ILi0EEEEEEEENS4_IJNS5_ILi32EEESO_NS5_ILi16EEEEEEEELb0EEEEEvNT_6ParamsE)
        /*0058*/ 	.short	0x0210
        /*005a*/ 	.short	0x0070


	//----- nvinfo : EIATTR_SW_WAR
	.align		4
.L_928:
        /*005c*/ 	.byte	0x04, 0x36
        /*005e*/ 	.short	(.L_930 - .L_929)
.L_929:
        /*0060*/ 	.word	0x00000008
.L_930:


//--------------------- .nv.info._ZN7cutlass13device_kernelIN5flash19enable_sm80_to_sm89INS1_16FlashAttnBwdSm80INS1_25CollectiveMainloopBwdSm80ILi2ELi2EN4cute5tupleIJNS5_1CILi64EEENS7_ILi128EEENS7_ILi96EEEEEENS_10bfloat16_tEfNS_4arch4Sm80ELb1ELb0ELb0ELb1ELb1ELb0ELb0ELb0ELi2ELi2ELi4ELi2ELb0EEENS1_24CollectiveEpilogueBwdGQAISB_fSE_Li256ELb1ELb1EEENS1_25SingleTileBwdLPTSchedulerILb1ELi128ELb1EEEEEEEEEvNT_6ParamsE --------------------------
	.section	.nv.info._ZN7cutlass13device_kernelIN5flash19enable_sm80_to_sm89INS1_16FlashAttnBwdSm80INS1_25CollectiveMainloopBwdSm80ILi2ELi2EN4cute5tupleIJNS5_1CILi64EEENS7_ILi128EEENS7_ILi96EEEEEENS_10bfloat16_tEfNS_4arch4Sm80ELb1ELb0ELb0ELb1ELb1ELb0ELb0ELb0ELi2ELi2ELi4ELi2ELb0EEENS1_24CollectiveEpilogueBwdGQAISB_fSE_Li256ELb1ELb1EEENS1_25SingleTileBwdLPTSchedulerILb1ELi128ELb1EEEEEEEEEvNT_6ParamsE,"",@"SHT_CUDA_INFO"
	.sectionflags	@""
	.align	4


	//----- nvinfo : EIATTR_CUDA_API_VERSION
	.align		4
        /*0000*/ 	.byte	0x04, 0x37
        /*0002*/ 	.short	(.L_932 - .L_931)
.L_931:
        /*0004*/ 	.word	0x00000082


	//----- nvinfo : EIATTR_KPARAM_INFO
	.align		4
.L_932:
        /*0008*/ 	.byte	0x04, 0x17
        /*000a*/ 	.short	(.L_934 - .L_933)
.L_933:
        /*000c*/ 	.word	0x00000000
        /*0010*/ 	.short	0x0000
        /*0012*/ 	.short	0x0000
        /*0014*/ 	.byte	0x00, 0xf0, 0x41, 0x0a


	//----- nvinfo : EIATTR_SPARSE_MMA_MASK
	.align		4
.L_934:
        /*0018*/ 	.byte	0x03, 0x50
        /*001a*/ 	.short	0x0000


	//----- nvinfo : EIATTR_MAXREG_COUNT
	.align		4
        /*001c*/ 	.byte	0x03, 0x1b
        /*001e*/ 	.short	0x00ff


	//----- nvinfo : EIATTR_MERCURY_ISA_VERSION
	.align		4
        /*0020*/ 	.byte	0x03, 0x5f
        /*0022*/ 	.short	0x0101


	//----- nvinfo : EIATTR_EXIT_INSTR_OFFSETS
	.align		4
        /*0024*/ 	.byte	0x04, 0x1c
        /*0026*/ 	.short	(.L_936 - .L_935)


	//   ....[0]....
.L_935:
        /*0028*/ 	.word	0x00000010


	//----- nvinfo : EIATTR_MAX_THREADS
	.align		4
.L_936:
        /*002c*/ 	.byte	0x04, 0x05
        /*002e*/ 	.short	(.L_938 - .L_937)
.L_937:
        /*0030*/ 	.word	0x00000100
        /*0034*/ 	.word	0x00000001
        /*0038*/ 	.word	0x00000001


	//----- nvinfo : EIATTR_CBANK_PARAM_SIZE
	.align		4
.L_938:
        /*003c*/ 	.byte	0x03, 0x19
        /*003e*/ 	.short	0x0290


	//----- nvinfo : EIATTR_PARAM_CBANK
	.align		4
        /*0040*/ 	.byte	0x04, 0x0a
        /*0042*/ 	.short	(.L_940 - .L_939)
	.align		4
.L_939:
        /*0044*/ 	.word	index@(.nv.constant0._ZN7cutlass13device_kernelIN5flash19enable_sm80_to_sm89INS1_16FlashAttnBwdSm80INS1_25CollectiveMainloopBwdSm80ILi2ELi2EN4cute5tupleIJNS5_1CILi64EEENS7_ILi128EEENS7_ILi96EEEEEENS_10bfloat16_tEfNS_4arch4Sm80ELb1ELb0ELb0ELb1ELb1ELb0ELb0ELb0ELi2ELi2ELi4ELi2ELb0EEENS1_24CollectiveEpilogueBwdGQAISB_fSE_Li256ELb1ELb1EEENS1_25SingleTileBwdLPTSchedulerILb1ELi128ELb1EEEEEEEEEvNT_6ParamsE)
        /*0048*/ 	.short	0x0210
        /*004a*/ 	.short	0x0290


	//----- nvinfo : EIATTR_SW_WAR
	.align		4
.L_940:
        /*004c*/ 	.byte	0x04, 0x36
        /*004e*/ 	.short	(.L_942 - .L_941)
.L_941:
        /*0050*/ 	.word	0x00000008
.L_942:


//--------------------- .nv.info._ZN7cutlass13device_kernelIN5flash22FlashAttnBwdPreprocessIN4cute5tupleIJNS3_1CILi64EEENS5_ILi96EEEEEENS_10bfloat16_tEfNS_4arch4Sm80ELb1ELb1EEEEEvNT_6ParamsE --------------------------
	.section	.nv.info._ZN7cutlass13device_kernelIN5flash22FlashAttnBwdPreprocessIN4cute5tupleIJNS3_1CILi64EEENS5_ILi96EEEEEENS_10bfloat16_tEfNS_4arch4Sm80ELb1ELb1EEEEEvNT_6ParamsE,"",@"SHT_CUDA_INFO"
	.sectionflags	@""
	.align	4


	//----- nvinfo : EIATTR_CUDA_API_VERSION
	.align		4
        /*0000*/ 	.byte	0x04, 0x37
        /*0002*/ 	.short	(.L_944 - .L_943)
.L_943:
        /*0004*/ 	.word	0x00000082


	//----- nvinfo : EIATTR_KPARAM_INFO
	.align		4
.L_944:
        /*0008*/ 	.byte	0x04, 0x17
        /*000a*/ 	.short	(.L_946 - .L_945)
.L_945:
        /*000c*/ 	.word	0x00000000
        /*0010*/ 	.short	0x0000
        /*0012*/ 	.short	0x0000
        /*0014*/ 	.byte	0x00, 0xf0, 0xc1, 0x03


	//----- nvinfo : EIATTR_SPARSE_MMA_MASK
	.align		4
.L_946:
        /*0018*/ 	.byte	0x03, 0x50
        /*001a*/ 	.short	0x0000


	//----- nvinfo : EIATTR_MAXREG_COUNT
	.align		4
        /*001c*/ 	.byte	0x03, 0x1b
        /*001e*/ 	.short	0x0080


	//----- nvinfo : EIATTR_MERCURY_ISA_VERSION
	.align		4
        /*0020*/ 	.byte	0x03, 0x5f
        /*0022*/ 	.short	0x0101


	//----- nvinfo : EIATTR_COOP_GROUP_MASK_REGIDS
	.align		4
        /*0024*/ 	.byte	0x04, 0x29
        /*0026*/ 	.short	(.L_948 - .L_947)


	//   ....[0]....
.L_947:
        /*0028*/ 	.word	0xffffffff


	//   ....[1]....
        /*002c*/ 	.word	0xffffffff


	//----- nvinfo : EIATTR_COOP_GROUP_INSTR_OFFSETS
	.align		4
.L_948:
        /*0030*/ 	.byte	0x04, 0x28
        /*0032*/ 	.short	(.L_950 - .L_949)


	//   ....[0]....
.L_949:
        /*0034*/ 	.word	0x00000e20


	//   ....[1]....
        /*0038*/ 	.word	0x00000e80


	//----- nvinfo : EIATTR_EXIT_INSTR_OFFSETS
	.align		4
.L_950:
        /*003c*/ 	.byte	0x04, 0x1c
        /*003e*/ 	.short	(.L_952 - .L_951)


	//   ....[0]....
.L_951:
        /*0040*/ 	.word	0x000001c0


	//   ....[1]....
        /*0044*/ 	.word	0x000013f0


	//   ....[2]....
        /*0048*/ 	.word	0x00001470


	//----- nvinfo : EIATTR_MAX_THREADS
	.align		4
.L_952:
        /*004c*/ 	.byte	0x04, 0x05
        /*004e*/ 	.short	(.L_954 - .L_953)
.L_953:
        /*0050*/ 	.word	0x00000100
        /*0054*/ 	.word	0x00000001
        /*0058*/ 	.word	0x00000001


	//----- nvinfo : EIATTR_CRS_STACK_SIZE
	.align		4
.L_954:
        /*005c*/ 	.byte	0x04, 0x1e
        /*005e*/ 	.short	(.L_956 - .L_955)
.L_955:
        /*0060*/ 	.word	0x00000000


	//----- nvinfo : EIATTR_CBANK_PARAM_SIZE
	.align		4
.L_956:
        /*0064*/ 	.byte	0x03, 0x19
        /*0066*/ 	.short	0x00f0


	//----- nvinfo : EIATTR_PARAM_CBANK
	.align		4
        /*0068*/ 	.byte	0x04, 0x0a
        /*006a*/ 	.short	(.L_958 - .L_957)
	.align		4
.L_957:
        /*006c*/ 	.word	index@(.nv.constant0._ZN7cutlass13device_kernelIN5flash22FlashAttnBwdPreprocessIN4cute5tupleIJNS3_1CILi64EEENS5_ILi96EEEEEENS_10bfloat16_tEfNS_4arch4Sm80ELb1ELb1EEEEEvNT_6ParamsE)
        /*0070*/ 	.short	0x0210
        /*0072*/ 	.short	0x00f0


	//----- nvinfo : EIATTR_SW_WAR
	.align		4
.L_958:
        /*0074*/ 	.byte	0x04, 0x36
        /*0076*/ 	.short	(.L_960 - .L_959)
.L_959:
        /*0078*/ 	.word	0x00000008
.L_960:


//--------------------- .nv.callgraph             --------------------------
	.section	.nv.callgraph,"",@"SHT_CUDA_CALLGRAPH"
	.align	4
	.sectionentsize	8
	.align		4
        /*0000*/ 	.word	0x00000000
	.align		4
        /*0004*/ 	.word	0xffffffff
	.align		4
        /*0008*/ 	.word	0x00000000
	.align		4
        /*000c*/ 	.word	0xfffffffe
	.align		4
        /*0010*/ 	.word	0x00000000
	.align		4
        /*0014*/ 	.word	0xfffffffd
	.align		4
        /*0018*/ 	.word	0x00000000
	.align		4
        /*001c*/ 	.word	0xfffffffc


//--------------------- .nv.constant4             --------------------------
	.section	.nv.constant4,"a",@progbits
	.align	8
	.align		8
.nv.constant4:
        /*0000*/ 	.dword	_ZN65_INTERNAL_5e585306_29_flash_bwd_hdim96_bf16_sm80_cu_8e232a79_42714cuda3std3__45__cpo5beginE
	.align		8
        /*0008*/ 	.dword	_ZN65_INTERNAL_5e585306_29_flash_bwd_hdim96_bf16_sm80_cu_8e232a79_42714cuda3std3__45__cpo3endE
	.align		8
        /*0010*/ 	.dword	_ZN65_INTERNAL_5e585306_29_flash_bwd_hdim96_bf16_sm80_cu_8e232a79_42714cuda3std3__45__cpo6cbeginE
	.align		8
        /*0018*/ 	.dword	_ZN65_INTERNAL_5e585306_29_flash_bwd_hdim96_bf16_sm80_cu_8e232a79_42714cuda3std3__45__cpo4cendE
	.align		8
        /*0020*/ 	.dword	_ZN65_INTERNAL_5e585306_29_flash_bwd_hdim96_bf16_sm80_cu_8e232a79_42714cuda3std3__467_GLOBAL__N__5e585306_29_flash_bwd_hdim96_bf16_sm80_cu_8e232a79_42716ignoreE
	.align		8
        /*0028*/ 	.dword	_ZN65_INTERNAL_5e585306_29_flash_bwd_hdim96_bf16_sm80_cu_8e232a79_42714cuda3std3__419piecewise_constructE
	.align		8
        /*0030*/ 	.dword	_ZN65_INTERNAL_5e585306_29_flash_bwd_hdim96_bf16_sm80_cu_8e232a79_42714cuda3std3__48in_placeE
	.align		8
        /*0038*/ 	.dword	_ZN65_INTERNAL_5e585306_29_flash_bwd_hdim96_bf16_sm80_cu_8e232a79_42714cuda3std6ranges3__45__cpo4swapE
	.align		8
        /*0040*/ 	.dword	_ZN65_INTERNAL_5e585306_29_flash_bwd_hdim96_bf16_sm80_cu_8e232a79_42714cuda3std6ranges3__45__cpo9iter_moveE
	.align		8
        /*0048*/ 	.dword	_ZN65_INTERNAL_5e585306_29_flash_bwd_hdim96_bf16_sm80_cu_8e232a79_42714cute7productE
	.align		8
        /*0050*/ 	.dword	_ZN65_INTERNAL_5e585306_29_flash_bwd_hdim96_bf16_sm80_cu_8e232a79_42714cute1_E


//--------------------- .text._ZN7cutlass13device_kernelIN5flash19enable_sm80_to_sm89INS1_16FlashAttnBwdSm80INS1_25CollectiveMainloopBwdSm80ILi2ELi1EN4cute5tupleIJNS5_1CILi64EEENS7_ILi128EEENS7_ILi96EEEEEENS_10bfloat16_tEfNS_4arch4Sm80ELb0ELb0ELb0ELb0ELb0ELb0ELb0ELb0ELi2ELi2ELi4ELi2ELb1EEENS1_21CollectiveEpilogueBwdISB_SC_SE_Li256ELb0ELb0ELi2EEENS1_19SingleTileSchedulerILb0ELb0ELb0ELi128EEEEEEEEEvNT_6ParamsE --------------------------
	.section	.text._ZN7cutlass13device_kernelIN5flash19enable_sm80_to_sm89INS1_16FlashAttnBwdSm80INS1_25CollectiveMainloopBwdSm80ILi2ELi1EN4cute5tupleIJNS5_1CILi64EEENS7_ILi128EEENS7_ILi96EEEEEENS_10bfloat16_tEfNS_4arch4Sm80ELb0ELb0ELb0ELb0ELb0ELb0ELb0ELb0ELi2ELi2ELi4ELi2ELb1EEENS1_21CollectiveEpilogueBwdISB_SC_SE_Li256ELb0ELb0ELi2EEENS1_19SingleTileSchedulerILb0ELb0ELb0ELi128EEEEEEEEEvNT_6ParamsE,"ax",@progbits
	.align	128
.text._ZN7cutlass13device_kernelIN5flash19enable_sm80_to_sm89INS1_16FlashAttnBwdSm80INS1_25CollectiveMainloopBwdSm80ILi2ELi1EN4cute5tupleIJNS5_1CILi64EEENS7_ILi128EEENS7_ILi96EEEEEENS_10bfloat16_tEfNS_4arch4Sm80ELb0ELb0ELb0ELb0ELb0ELb0ELb0ELb0ELi2ELi2ELi4ELi2ELb1EEENS1_21CollectiveEpilogueBwdISB_SC_SE_Li256ELb0ELb0ELi2EEENS1_19SingleTileSchedulerILb0ELb0ELb0ELi128EEEEEEEEEvNT_6ParamsE:
        .type           _ZN7cutlass13device_kernelIN5flash19enable_sm80_to_sm89INS1_16FlashAttnBwdSm80INS1_25CollectiveMainloopBwdSm80ILi2ELi1EN4cute5tupleIJNS5_1CILi64EEENS7_ILi128EEENS7_ILi96EEEEEENS_10bfloat16_tEfNS_4arch4Sm80ELb0ELb0ELb0ELb0ELb0ELb0ELb0ELb0ELi2ELi2ELi4ELi2ELb1EEENS1_21CollectiveEpilogueBwdISB_SC_SE_Li256ELb0ELb0ELi2EEENS1_19SingleTileSchedulerILb0ELb0ELb0ELi128EEEEEEEEEvNT_6ParamsE,@function
        .size           _ZN7cutlass13device_kernelIN5flash19enable_sm80_to_sm89INS1_16FlashAttnBwdSm80INS1_25CollectiveMainloopBwdSm80ILi2ELi1EN4cute5tupleIJNS5_1CILi64EEENS7_ILi128EEENS7_ILi96EEEEEENS_10bfloat16_tEfNS_4arch4Sm80ELb0ELb0ELb0ELb0ELb0ELb0ELb0ELb0ELi2ELi2ELi4ELi2ELb1EEENS1_21CollectiveEpilogueBwdISB_SC_SE_Li256ELb0ELb0ELi2EEENS1_19SingleTileSchedulerILb0ELb0ELb0ELi128EEEEEEEEEvNT_6ParamsE,(.L_x_75 - _ZN7cutlass13device_kernelIN5flash19enable_sm80_to_sm89INS1_16FlashAttnBwdSm80INS1_25CollectiveMainloopBwdSm80ILi2ELi1EN4cute5tupleIJNS5_1CILi64EEENS7_ILi128EEENS7_ILi96EEEEEENS_10bfloat16_tEfNS_4arch4Sm80ELb0ELb0ELb0ELb0ELb0ELb0ELb0ELb0ELi2ELi2ELi4ELi2ELb1EEENS1_21CollectiveEpilogueBwdISB_SC_SE_Li256ELb0ELb0ELi2EEENS1_19SingleTileSchedulerILb0ELb0ELb0ELi128EEEEEEEEEvNT_6ParamsE)
        .other          _ZN7cutlass13device_kernelIN5flash19enable_sm80_to_sm89INS1_16FlashAttnBwdSm80INS1_25CollectiveMainloopBwdSm80ILi2ELi1EN4cute5tupleIJNS5_1CILi64EEENS7_ILi128EEENS7_ILi96EEEEEENS_10bfloat16_tEfNS_4arch4Sm80ELb0ELb0ELb0ELb0ELb0ELb0ELb0ELb0ELi2ELi2ELi4ELi2ELb1EEENS1_21CollectiveEpilogueBwdISB_SC_SE_Li256ELb0ELb0ELi2EEENS1_19SingleTileSchedulerILb0ELb0ELb0ELi128EEEEEEEEEvNT_6ParamsE,@"STO_CUDA_ENTRY STV_DEFAULT"
_ZN7cutlass13device_kernelIN5flash19enable_sm80_to_sm89INS1_16FlashAttnBwdSm80INS1_25CollectiveMainloopBwdSm80ILi2ELi1EN4cute5tupleIJNS5_1CILi64EEENS7_ILi128EEENS7_ILi96EEEEEENS_10bfloat16_tEfNS_4arch4Sm80ELb0ELb0ELb0ELb0ELb0ELb0ELb0ELb0ELi2ELi2ELi4ELi2ELb1EEENS1_21CollectiveEpilogueBwdISB_SC_SE_Li256ELb0ELb0ELi2EEENS1_19SingleTileSchedulerILb0ELb0ELb0ELi128EEEEEEEEEvNT_6ParamsE:
[----:B------:R-:W-:Y:S01]  /*0000*/  LDC R1, c[0x0][0x28] ;  /* 0x00000a00ff017b82 */ /* 0x000fe20000000800 */
[----:B------:R-:W-:Y:S05]  /*0010*/  EXIT ;  /* 0x000000000000794d */ /* 0x000fea0003800000 */
.L_x_0:
[----:B------:R-:W-:-:S00]  /*0020*/  BRA `(.L_x_0) ;  /* 0xfffffffc00fc7947 */ /* 0x000fc0000383ffff */
[----:B------:R-:W-:-:S00]  /*0030*/  NOP ;  /* 0x0000000000007918 */ /* 0x000fc00000000000 */
        /* <DEDUP_REMOVED lines=12> */
.L_x_75:


//--------------------- .text._ZN7cutlass13device_kernelIN5flash19enable_sm80_to_sm89INS1_16FlashAttnBwdSm80INS1_25CollectiveMainloopBwdSm80ILi2ELi1EN4cute5tupleIJNS5_1CILi64EEENS7_ILi128EEENS7_ILi96EEEEEENS_10bfloat16_tEfNS_4arch4Sm80ELb0ELb0ELb0ELb0ELb1ELb0ELb0ELb0ELi2ELi2ELi4ELi2ELb1EEENS1_21CollectiveEpilogueBwdISB_SC_SE_Li256ELb0ELb0ELi2EEENS1_19SingleTileSchedulerILb0ELb0ELb0ELi128EEEEEEEEEvNT_6ParamsE --------------------------
	.section	.text._ZN7cutlass13device_kernelIN5flash19enable_sm80_to_sm89INS1_16FlashAttnBwdSm80INS1_25CollectiveMainloopBwdSm80ILi2ELi1EN4cute5tupleIJNS5_1CILi64EEENS7_ILi128EEENS7_ILi96EEEEEENS_10bfloat16_tEfNS_4arch4Sm80ELb0ELb0ELb0ELb0ELb1ELb0ELb0ELb0ELi2ELi2ELi4ELi2ELb1EEENS1_21CollectiveEpilogueBwdISB_SC_SE_Li256ELb0ELb0ELi2EEENS1_19SingleTileSchedulerILb0ELb0ELb0ELi128EEEEEEEEEvNT_6ParamsE,"ax",@progbits
	.align	128
.text._ZN7cutlass13device_kernelIN5flash19enable_sm80_to_sm89INS1_16FlashAttnBwdSm80INS1_25CollectiveMainloopBwdSm80ILi2ELi1EN4cute5tupleIJNS5_1CILi64EEENS7_ILi128EEENS7_ILi96EEEEEENS_10bfloat16_tEfNS_4arch4Sm80ELb0ELb0ELb0ELb0ELb1ELb0ELb0ELb0ELi2ELi2ELi4ELi2ELb1EEENS1_21CollectiveEpilogueBwdISB_SC_SE_Li256ELb0ELb0ELi2EEENS1_19SingleTileSchedulerILb0ELb0ELb0ELi128EEEEEEEEEvNT_6ParamsE:
        .type           _ZN7cutlass13device_kernelIN5flash19enable_sm80_to_sm89INS1_16FlashAttnBwdSm80INS1_25CollectiveMainloopBwdSm80ILi2ELi1EN4cute5tupleIJNS5_1CILi64EEENS7_ILi128EEENS7_ILi96EEEEEENS_10bfloat16_tEfNS_4arch4Sm80ELb0ELb0ELb0ELb0ELb1ELb0ELb0ELb0ELi2ELi2ELi4ELi2ELb1EEENS1_21CollectiveEpilogueBwdISB_SC_SE_Li256ELb0ELb0ELi2EEENS1_19SingleTileSchedulerILb0ELb0ELb0ELi128EEEEEEEEEvNT_6ParamsE,@function
        .size           _ZN7cutlass13device_kernelIN5flash19enable_sm80_to_sm89INS1_16FlashAttnBwdSm80INS1_25CollectiveMainloopBwdSm80ILi2ELi1EN4cute5tupleIJNS5_1CILi64EEENS7_ILi128EEENS7_ILi96EEEEEENS_10bfloat16_tEfNS_4arch4Sm80ELb0ELb0ELb0ELb0ELb1ELb0ELb0ELb0ELi2ELi2ELi4ELi2ELb1EEENS1_21CollectiveEpilogueBwdISB_SC_SE_Li256ELb0ELb0ELi2EEENS1_19SingleTileSchedulerILb0ELb0ELb0ELi128EEEEEEEEEvNT_6ParamsE,(.L_x_76 - _ZN7cutlass13device_kernelIN5flash19enable_sm80_to_sm89INS1_16FlashAttnBwdSm80INS1_25CollectiveMainloopBwdSm80ILi2ELi1EN4cute5tupleIJNS5_1CILi64EEENS7_ILi128EEENS7_ILi96EEEEEENS_10bfloat16_tEfNS_4arch4Sm80ELb0ELb0ELb0ELb0ELb1ELb0ELb0ELb0ELi2ELi2ELi4ELi2ELb1EEENS1_21CollectiveEpilogueBwdISB_SC_SE_Li256ELb0ELb0ELi2EEENS1_19SingleTileSchedulerILb0ELb0ELb0ELi128EEEEEEEEEvNT_6ParamsE)
        .other          _ZN7cutlass13device_kernelIN5flash19enable_sm80_to_sm89INS1_16FlashAttnBwdSm80INS1_25CollectiveMainloopBwdSm80ILi2ELi1EN4cute5tupleIJNS5_1CILi64EEENS7_ILi128EEENS7_ILi96EEEEEENS_10bfloat16_tEfNS_4arch4Sm80ELb0ELb0ELb0ELb0ELb1ELb0ELb0ELb0ELi2ELi2ELi4ELi2ELb1EEENS1_21CollectiveEpilogueBwdISB_SC_SE_Li256ELb0ELb0ELi2EEENS1_19SingleTileSchedulerILb0ELb0ELb0ELi128EEEEEEEEEvNT_6ParamsE,@"STO_CUDA_ENTRY STV_DEFAULT"
_ZN7cutlass13device_kernelIN5flash19enable_sm80_to_sm89INS1_16FlashAttnBwdSm80INS1_25CollectiveMainloopBwdSm80ILi2ELi1EN4cute5tupleIJNS5_1CILi64EEENS7_ILi128EEENS7_ILi96EEEEEENS_10bfloat16_tEfNS_4arch4Sm80ELb0ELb0ELb0ELb0ELb1ELb0ELb0ELb0ELi2ELi2ELi4ELi2ELb1EEENS1_21CollectiveEpilogueBwdISB_SC_SE_Li256ELb0ELb0ELi2EEENS1_19SingleTileSchedulerILb0ELb0ELb0ELi128EEEEEEEEEvNT_6ParamsE:
[----:B------:R-:W-:Y:S01]  /*0000*/  LDC R1, c[0x0][0x28] ;  /* 0x00000a00ff017b82 */ /* 0x000fe20000000800 */
[----:B------:R-:W-:Y:S05]  /*0010*/  EXIT ;  /* 0x000000000000794d */ /* 0x000fea0003800000 */
.L_x_1:
        /* <DEDUP_REMOVED lines=14> */
.L_x_76:


//--------------------- .text._ZN7cutlass13device_kernelIN5flash19enable_sm80_to_sm89INS1_16FlashAttnBwdSm80INS1_25CollectiveMainloopBwdSm80ILi2ELi1EN4cute5tupleIJNS5_1CILi64EEENS7_ILi128EEENS7_ILi96EEEEEENS_10bfloat16_tEfNS_4arch4Sm80ELb0ELb0ELb0ELb0ELb0ELb0ELb0ELb0ELi2ELi2ELi4ELi2ELb1EEENS1_24CollectiveEpilogueBwdGQAISB_fSE_Li256ELb0ELb0EEENS1_19SingleTileSchedulerILb0ELb0ELb0ELi128EEEEEEEEEvNT_6ParamsE --------------------------
	.section	.text._ZN7cutlass13device_kernelIN5flash19enable_sm80_to_sm89INS1_16FlashAttnBwdSm80INS1_25CollectiveMainloopBwdSm80ILi2ELi1EN4cute5tupleIJNS5_1CILi64EEENS7_ILi128EEENS7_ILi96EEEEEENS_10bfloat16_tEfNS_4arch4Sm80ELb0ELb0ELb0ELb0ELb0ELb0ELb0ELb0ELi2ELi2ELi4ELi2ELb1EEENS1_24CollectiveEpilogueBwdGQAISB_fSE_Li256ELb0ELb0EEENS1_19SingleTileSchedulerILb0ELb0ELb0ELi128EEEEEEEEEvNT_6ParamsE,"ax",@progbits
	.align	128
.text._ZN7cutlass13device_kernelIN5flash19enable_sm80_to_sm89INS1_16FlashAttnBwdSm80INS1_25CollectiveMainloopBwdSm80ILi2ELi1EN4cute5tupleIJNS5_1CILi64EEENS7_ILi128EEENS7_ILi96EEEEEENS_10bfloat16_tEfNS_4arch4Sm80ELb0ELb0ELb0ELb0ELb0ELb0ELb0ELb0ELi2ELi2ELi4ELi2ELb1EEENS1_24CollectiveEpilogueBwdGQAISB_fSE_Li256ELb0ELb0EEENS1_19SingleTileSchedulerILb0ELb0ELb0ELi128EEEEEEEEEvNT_6ParamsE:
        .type           _ZN7cutlass13device_kernelIN5flash19enable_sm80_to_sm89INS1_16FlashAttnBwdSm80INS1_25CollectiveMainloopBwdSm80ILi2ELi1EN4cute5tupleIJNS5_1CILi64EEENS7_ILi128EEENS7_ILi96EEEEEENS_10bfloat16_tEfNS_4arch4Sm80ELb0ELb0ELb0ELb0ELb0ELb0ELb0ELb0ELi2ELi2ELi4ELi2ELb1EEENS1_24CollectiveEpilogueBwdGQAISB_fSE_Li256ELb0ELb0EEENS1_19SingleTileSchedulerILb0ELb0ELb0ELi128EEEEEEEEEvNT_6ParamsE,@function
        .size           _ZN7cutlass13device_kernelIN5flash19enable_sm80_to_sm89INS1_16FlashAttnBwdSm80INS1_25CollectiveMainloopBwdSm80ILi2ELi1EN4cute5tupleIJNS5_1CILi64EEENS7_ILi128EEENS7_ILi96EEEEEENS_10bfloat16_tEfNS_4arch4Sm80ELb0ELb0ELb0ELb0ELb0ELb0ELb0ELb0ELi2ELi2ELi4ELi2ELb1EEENS1_24CollectiveEpilogueBwdGQAISB_fSE_Li256ELb0ELb0EEENS1_19SingleTileSchedulerILb0ELb0ELb0ELi128EEEEEEEEEvNT_6ParamsE,(.L_x_77 - _ZN7cutlass13device_kernelIN5flash19enable_sm80_to_sm89INS1_16FlashAttnBwdSm80INS1_25CollectiveMainloopBwdSm80ILi2ELi1EN4cute5tupleIJNS5_1CILi64EEENS7_ILi128EEENS7_ILi96EEEEEENS_10bfloat16_tEfNS_4arch4Sm80ELb0ELb0ELb0ELb0ELb0ELb0ELb0ELb0ELi2ELi2ELi4ELi2ELb1EEENS1_24CollectiveEpilogueBwdGQAISB_fSE_Li256ELb0ELb0EEENS1_19SingleTileSchedulerILb0ELb0ELb0ELi128EEEEEEEEEvNT_6ParamsE)
        .other          _ZN7cutlass13device_kernelIN5flash19enable_sm80_to_sm89INS1_16FlashAttnBwdSm80INS1_25CollectiveMainloopBwdSm80ILi2ELi1EN4cute5tupleIJNS5_1CILi64EEENS7_ILi128EEENS7_ILi96EEEEEENS_10bfloat16_tEfNS_4arch4Sm80ELb0ELb0ELb0ELb0ELb0ELb0ELb0ELb0ELi2ELi2ELi4ELi2ELb1EEENS1_24CollectiveEpilogueBwdGQAISB_fSE_Li256ELb0ELb0EEENS1_19SingleTileSchedulerILb0ELb0ELb0ELi128EEEEEEEEEvNT_6ParamsE,@"STO_CUDA_ENTRY STV_DEFAULT"
_ZN7cutlass13device_kernelIN5flash19enable_sm80_to_sm89INS1_16FlashAttnBwdSm80INS1_25CollectiveMainloopBwdSm80ILi2ELi1EN4cute5tupleIJNS5_1CILi64EEENS7_ILi128EEENS7_ILi96EEEEEENS_10bfloat16_tEfNS_4arch4Sm80ELb0ELb0ELb0ELb0ELb0ELb0ELb0ELb0ELi2ELi2ELi4ELi2ELb1EEENS1_24CollectiveEpilogueBwdGQAISB_fSE_Li256ELb0ELb0EEENS1_19SingleTileSchedulerILb0ELb0ELb0ELi128EEEEEEEEEvNT_6ParamsE:
[----:B------:R-:W-:Y:S01]  /*0000*/  LDC R1, c[0x0][0x28] ;  /* 0x00000a00ff017b82 */ /* 0x000fe20000000800 */
[----:B------:R-:W-:Y:S05]  /*0010*/  EXIT ;  /* 0x000000000000794d */ /* 0x000fea0003800000 */
.L_x_2:
        /* <DEDUP_REMOVED lines=14> */
.L_x_77:


//--------------------- .text._ZN7cutlass13device_kernelIN5flash19enable_sm80_to_sm89INS1_16FlashAttnBwdSm80INS1_25CollectiveMainloopBwdSm80ILi2ELi1EN4cute5tupleIJNS5_1CILi64EEENS7_ILi128EEENS7_ILi96EEEEEENS_10bfloat16_tEfNS_4arch4Sm80ELb0ELb0ELb0ELb0ELb1ELb0ELb0ELb0ELi2ELi2ELi4ELi2ELb1EEENS1_24CollectiveEpilogueBwdGQAISB_fSE_Li256ELb0ELb1EEENS1_19SingleTileSchedulerILb0ELb0ELb0ELi128EEEEEEEEEvNT_6ParamsE --------------------------
	.section	.text._ZN7cutlass13device_kernelIN5flash19enable_sm80_to_sm89INS1_16FlashAttnBwdSm80INS1_25CollectiveMainloopBwdSm80ILi2ELi1EN4cute5tupleIJNS5_1CILi64EEENS7_ILi128EEENS7_ILi96EEEEEENS_10bfloat16_tEfNS_4arch4Sm80ELb0ELb0ELb0ELb0ELb1ELb0ELb0ELb0ELi2ELi2ELi4ELi2ELb1EEENS1_24CollectiveEpilogueBwdGQAISB_fSE_Li256ELb0ELb1EEENS1_19SingleTileSchedulerILb0ELb0ELb0ELi128EEEEEEEEEvNT_6ParamsE,"ax",@progbits
	.align	128
.text._ZN7cutlass13device_kernelIN5flash19enable_sm80_to_sm89INS1_16FlashAttnBwdSm80INS1_25CollectiveMainloopBwdSm80ILi2ELi1EN4cute5tupleIJNS5_1CILi64EEENS7_ILi128EEENS7_ILi96EEEEEENS_10bfloat16_tEfNS_4arch4Sm80ELb0ELb0ELb0ELb0ELb1ELb0ELb0ELb0ELi2ELi2ELi4ELi2ELb1EEENS1_24CollectiveEpilogueBwdGQAISB_fSE_Li256ELb0ELb1EEENS1_19SingleTileSchedulerILb0ELb0ELb0ELi128EEEEEEEEEvNT_6ParamsE:
        .type           _ZN7cutlass13device_kernelIN5flash19enable_sm80_to_sm89INS1_16FlashAttnBwdSm80INS1_25CollectiveMainloopBwdSm80ILi2ELi1EN4cute5tupleIJNS5_1CILi64EEENS7_ILi128EEENS7_ILi96EEEEEENS_10bfloat16_tEfNS_4arch4Sm80ELb0ELb0ELb0ELb0ELb1ELb0ELb0ELb0ELi2ELi2ELi4ELi2ELb1EEENS1_24CollectiveEpilogueBwdGQAISB_fSE_Li256ELb0ELb1EEENS1_19SingleTileSchedulerILb0ELb0ELb0ELi128EEEEEEEEEvNT_6ParamsE,@function
        .size           _ZN7cutlass13device_kernelIN5flash19enable_sm80_to_sm89INS1_16FlashAttnBwdSm80INS1_25CollectiveMainloopBwdSm80ILi2ELi1EN4cute5tupleIJNS5_1CILi64EEENS7_ILi128EEENS7_ILi96EEEEEENS_10bfloat16_tEfNS_4arch4Sm80ELb0ELb0ELb0ELb0ELb1ELb0ELb0ELb0ELi2ELi2ELi4ELi2ELb1EEENS1_24CollectiveEpilogueBwdGQAISB_fSE_Li256ELb0ELb1EEENS1_19SingleTileSchedulerILb0ELb0ELb0ELi128EEEEEEEEEvNT_6ParamsE,(.L_x_78 - _ZN7cutlass13device_kernelIN5flash19enable_sm80_to_sm89INS1_16FlashAttnBwdSm80INS1_25CollectiveMainloopBwdSm80ILi2ELi1EN4cute5tupleIJNS5_1CILi64EEENS7_ILi128EEENS7_ILi96EEEEEENS_10bfloat16_tEfNS_4arch4Sm80ELb0ELb0ELb0ELb0ELb1ELb0ELb0ELb0ELi2ELi2ELi4ELi2ELb1EEENS1_24CollectiveEpilogueBwdGQAISB_fSE_Li256ELb0ELb1EEENS1_19SingleTileSchedulerILb0ELb0ELb0ELi128EEEEEEEEEvNT_6ParamsE)
        .other          _ZN7cutlass13device_kernelIN5flash19enable_sm80_to_sm89INS1_16FlashAttnBwdSm80INS1_25CollectiveMainloopBwdSm80ILi2ELi1EN4cute5tupleIJNS5_1CILi64EEENS7_ILi128EEENS7_ILi96EEEEEENS_10bfloat16_tEfNS_4arch4Sm80ELb0ELb0ELb0ELb0ELb1ELb0ELb0ELb0ELi2ELi2ELi4ELi2ELb1EEENS1_24CollectiveEpilogueBwdGQAISB_fSE_Li256ELb0ELb1EEENS1_19SingleTileSchedulerILb0ELb0ELb0ELi128EEEEEEEEEvNT_6ParamsE,@"STO_CUDA_ENTRY STV_DEFAULT"
_ZN7cutlass13device_kernelIN5flash19enable_sm80_to_sm89INS1_16FlashAttnBwdSm80INS1_25CollectiveMainloopBwdSm80ILi2ELi1EN4cute5tupleIJNS5_1CILi64EEENS7_ILi128EEENS7_ILi96EEEEEENS_10bfloat16_tEfNS_4arch4Sm80ELb0ELb0ELb0ELb0ELb1ELb0ELb0ELb0ELi2ELi2ELi4ELi2ELb1EEENS1_24CollectiveEpilogueBwdGQAISB_fSE_Li256ELb0ELb1EEENS1_19SingleTileSchedulerILb0ELb0ELb0ELi128EEEEEEEEEvNT_6ParamsE:
[----:B------:R-:W-:Y:S01]  /*0000*/  LDC R1, c[0x0][0x28] ;  /* 0x00000a00ff017b82 */ /* 0x000fe20000000800 */
[----:B------:R-:W-:Y:S05]  /*0010*/  EXIT ;  /* 0x000000000000794d */ /* 0x000fea0003800000 */
.L_x_3:
        /* <DEDUP_REMOVED lines=14> */
.L_x_78:


//--------------------- .text._ZN7cutlass13device_kernelIN5flash19enable_sm80_to_sm89INS1_16FlashAttnBwdSm80INS1_25CollectiveMainloopBwdSm80ILi2ELi1EN4cute5tupleIJNS5_1CILi64EEENS7_ILi128EEENS7_ILi96EEEEEENS_10bfloat16_tEfNS_4arch4Sm80ELb0ELb0ELb0ELb1ELb0ELb0ELb0ELb0ELi2ELi2ELi4ELi2ELb1EEENS1_21CollectiveEpilogueBwdISB_SC_SE_Li256ELb1ELb0ELi2EEENS1_19SingleTileSchedulerILb1ELb0ELb0ELi128EEEEEEEEEvNT_6ParamsE --------------------------
	.section	.text._ZN7cutlass13device_kernelIN5flash19enable_sm80_to_sm89INS1_16FlashAttnBwdSm80INS1_25CollectiveMainloopBwdSm80ILi2ELi1EN4cute5tupleIJNS5_1CILi64EEENS7_ILi128EEENS7_ILi96EEEEEENS_10bfloat16_tEfNS_4arch4Sm80ELb0ELb0ELb0ELb1ELb0ELb0ELb0ELb0ELi2ELi2ELi4ELi2ELb1EEENS1_21CollectiveEpilogueBwdISB_SC_SE_Li256ELb1ELb0ELi2EEENS1_19SingleTileSchedulerILb1ELb0ELb0ELi128EEEEEEEEEvNT_6ParamsE,"ax",@progbits
	.align	128
.text._ZN7cutlass13device_kernelIN5flash19enable_sm80_to_sm89INS1_16FlashAttnBwdSm80INS1_25CollectiveMainloopBwdSm80ILi2ELi1EN4cute5tupleIJNS5_1CILi64EEENS7_ILi128EEENS7_ILi96EEEEEENS_10bfloat16_tEfNS_4arch4Sm80ELb0ELb0ELb0ELb1ELb0ELb0ELb0ELb0ELi2ELi2ELi4ELi2ELb1EEENS1_21CollectiveEpilogueBwdISB_SC_SE_Li256ELb1ELb0ELi2EEENS1_19SingleTileSchedulerILb1ELb0ELb0ELi128EEEEEEEEEvNT_6ParamsE:
        .type           _ZN7cutlass13device_kernelIN5flash19enable_sm80_to_sm89INS1_16FlashAttnBwdSm80INS1_25CollectiveMainloopBwdSm80ILi2ELi1EN4cute5tupleIJNS5_1CILi64EEENS7_ILi128EEENS7_ILi96EEEEEENS_10bfloat16_tEfNS_4arch4Sm80ELb0ELb0ELb0ELb1ELb0ELb0ELb0ELb0ELi2ELi2ELi4ELi2ELb1EEENS1_21CollectiveEpilogueBwdISB_SC_SE_Li256ELb1ELb0ELi2EEENS1_19SingleTileSchedulerILb1ELb0ELb0ELi128EEEEEEEEEvNT_6ParamsE,@function
        .size           _ZN7cutlass13device_kernelIN5flash19enable_sm80_to_sm89INS1_16FlashAttnBwdSm80INS1_25CollectiveMainloopBwdSm80ILi2ELi1EN4cute5tupleIJNS5_1CILi64EEENS7_ILi128EEENS7_ILi96EEEEEENS_10bfloat16_tEfNS_4arch4Sm80ELb0ELb0ELb0ELb1ELb0ELb0ELb0ELb0ELi2ELi2ELi4ELi2ELb1EEENS1_21CollectiveEpilogueBwdISB_SC_SE_Li256ELb1ELb0ELi2EEENS1_19SingleTileSchedulerILb1ELb0ELb0ELi128EEEEEEEEEvNT_6ParamsE,(.L_x_79 - _ZN7cutlass13device_kernelIN5flash19enable_sm80_to_sm89INS1_16FlashAttnBwdSm80INS1_25CollectiveMainloopBwdSm80ILi2ELi1EN4cute5tupleIJNS5_1CILi64EEENS7_ILi128EEENS7_ILi96EEEEEENS_10bfloat16_tEfNS_4arch4Sm80ELb0ELb0ELb0ELb1ELb0ELb0ELb0ELb0ELi2ELi2ELi4ELi2ELb1EEENS1_21CollectiveEpilogueBwdISB_SC_SE_Li256ELb1ELb0ELi2EEENS1_19SingleTileSchedulerILb1ELb0ELb0ELi128EEEEEEEEEvNT_6ParamsE)
        .other          _ZN7cutlass13device_kernelIN5flash19enable_sm80_to_sm89INS1_16FlashAttnBwdSm80INS1_25CollectiveMainloopBwdSm80ILi2ELi1EN4cute5tupleIJNS5_1CILi64EEENS7_ILi128EEENS7_ILi96EEEEEENS_10bfloat16_tEfNS_4arch4Sm80ELb0ELb0ELb0ELb1ELb0ELb0ELb0ELb0ELi2ELi2ELi4ELi2ELb1EEENS1_21CollectiveEpilogueBwdISB_SC_SE_Li256ELb1ELb0ELi2EEENS1_19SingleTileSchedulerILb1ELb0ELb0ELi128EEEEEEEEEvNT_6ParamsE,@"STO_CUDA_ENTRY STV_DEFAULT"
_ZN7cutlass13device_kernelIN5flash19enable_sm80_to_sm89INS1_16FlashAttnBwdSm80INS1_25CollectiveMainloopBwdSm80ILi2ELi1EN4cute5tupleIJNS5_1CILi64EEENS7_ILi128EEENS7_ILi96EEEEEENS_10bfloat16_tEfNS_4arch4Sm80ELb0ELb0ELb0ELb1ELb0ELb0ELb0ELb0ELi2ELi2ELi4ELi2ELb1EEENS1_21CollectiveEpilogueBwdISB_SC_SE_Li256ELb1ELb0ELi2EEENS1_19SingleTileSchedulerILb1ELb0ELb0ELi128EEEEEEEEEvNT_6ParamsE:
[----:B------:R-:W-:Y:S01]  /*0000*/  LDC R1, c[0x0][0x28] ;  /* 0x00000a00ff017b82 */ /* 0x000fe20000000800 */
[----:B------:R-:W-:Y:S05]  /*0010*/  EXIT ;  /* 0x000000000000794d */ /* 0x000fea0003800000 */
.L_x_4:
        /* <DEDUP_REMOVED lines=14> */
.L_x_79:


//--------------------- .text._ZN7cutlass13device_kernelIN5flash19enable_sm80_to_sm89INS1_16FlashAttnBwdSm80INS1_25CollectiveMainloopBwdSm80ILi2ELi1EN4cute5tupleIJNS5_1CILi64EEENS7_ILi128EEENS7_ILi96EEEEEENS_10bfloat16_tEfNS_4arch4Sm80ELb0ELb0ELb0ELb1ELb1ELb0ELb0ELb0ELi2ELi2ELi4ELi2ELb1EEENS1_21CollectiveEpilogueBwdISB_SC_SE_Li256ELb1ELb0ELi2EEENS1_19SingleTileSchedulerILb1ELb0ELb0ELi128EEEEEEEEEvNT_6ParamsE --------------------------
	.section	.text._ZN7cutlass13device_kernelIN5flash19enable_sm80_to_sm89INS1_16FlashAttnBwdSm80INS1_25CollectiveMainloopBwdSm80ILi2ELi1EN4cute5tupleIJNS5_1CILi64EEENS7_ILi128EEENS7_ILi96EEEEEENS_10bfloat16_tEfNS_4arch4Sm80ELb0ELb0ELb0ELb1ELb1ELb0ELb0ELb0ELi2ELi2ELi4ELi2ELb1EEENS1_21CollectiveEpilogueBwdISB_SC_SE_Li256ELb1ELb0ELi2EEENS1_19SingleTileSchedulerILb1ELb0ELb0ELi128EEEEEEEEEvNT_6ParamsE,"ax",@progbits
	.align	128
.text._ZN7cutlass13device_kernelIN5flash19enable_sm80_to_sm89INS1_16FlashAttnBwdSm80INS1_25CollectiveMainloopBwdSm80ILi2ELi1EN4cute5tupleIJNS5_1CILi64EEENS7_ILi128EEENS7_ILi96EEEEEENS_10bfloat16_tEfNS_4arch4Sm80ELb0ELb0ELb0ELb1ELb1ELb0ELb0ELb0ELi2ELi2ELi4ELi2ELb1EEENS1_21CollectiveEpilogueBwdISB_SC_SE_Li256ELb1ELb0ELi2EEENS1_19SingleTileSchedulerILb1ELb0ELb0ELi128EEEEEEEEEvNT_6ParamsE:
        .type           _ZN7cutlass13device_kernelIN5flash19enable_sm80_to_sm89INS1_16FlashAttnBwdSm80INS1_25CollectiveMainloopBwdSm80ILi2ELi1EN4cute5tupleIJNS5_1CILi64EEENS7_ILi128EEENS7_ILi96EEEEEENS_10bfloat16_tEfNS_4arch4Sm80ELb0ELb0ELb0ELb1ELb1ELb0ELb0ELb0ELi2ELi2ELi4ELi2ELb1EEENS1_21CollectiveEpilogueBwdISB_SC_SE_Li256ELb1ELb0ELi2EEENS1_19SingleTileSchedulerILb1ELb0ELb0ELi128EEEEEEEEEvNT_6ParamsE,@function
        .size           _ZN7cutlass13device_kernelIN5flash19enable_sm80_to_sm89INS1_16FlashAttnBwdSm80INS1_25CollectiveMainloopBwdSm80ILi2ELi1EN4cute5tupleIJNS5_1CILi64EEENS7_ILi128EEENS7_ILi96EEEEEENS_10bfloat16_tEfNS_4arch4Sm80ELb0ELb0ELb0ELb1ELb1ELb0ELb0ELb0ELi2ELi2ELi4ELi2ELb1EEENS1_21CollectiveEpilogueBwdISB_SC_SE_Li256ELb1ELb0ELi2EEENS1_19SingleTileSchedulerILb1ELb0ELb0ELi128EEEEEEEEEvNT_6ParamsE,(.L_x_80 - _ZN7cutlass13device_kernelIN5flash19enable_sm80_to_sm89INS1_16FlashAttnBwdSm80INS1_25CollectiveMainloopBwdSm80ILi2ELi1EN4cute5tupleIJNS5_1CILi64EEENS7_ILi128EEENS7_ILi96EEEEEENS_10bfloat16_tEfNS_4arch4Sm80ELb0ELb0ELb0ELb1ELb1ELb0ELb0ELb0ELi2ELi2ELi4ELi2ELb1EEENS1_21CollectiveEpilogueBwdISB_SC_SE_Li256ELb1ELb0ELi2EEENS1_19SingleTileSchedulerILb1ELb0ELb0ELi128EEEEEEEEEvNT_6ParamsE)
        .other          _ZN7cutlass13device_kernelIN5flash19enable_sm80_to_sm89INS1_16FlashAttnBwdSm80INS1_25CollectiveMainloopBwdSm80ILi2ELi1EN4cute5tupleIJNS5_1CILi64EEENS7_ILi128EEENS7_ILi96EEEEEENS_10bfloat16_tEfNS_4arch4Sm80ELb0ELb0ELb0ELb1ELb1ELb0ELb0ELb0ELi2ELi2ELi4ELi2ELb1EEENS1_21CollectiveEpilogueBwdISB_SC_SE_Li256ELb1ELb0ELi2EEENS1_19SingleTileSchedulerILb1ELb0ELb0ELi128EEEEEEEEEvNT_6ParamsE,@"STO_CUDA_ENTRY STV_DEFAULT"
_ZN7cutlass13device_kernelIN5flash19enable_sm80_to_sm89INS1_16FlashAttnBwdSm80INS1_25CollectiveMainloopBwdSm80ILi2ELi1EN4cute5tupleIJNS5_1CILi64EEENS7_ILi128EEENS7_ILi96EEEEEENS_10bfloat16_tEfNS_4arch4Sm80ELb0ELb0ELb0ELb1ELb1ELb0ELb0ELb0ELi2ELi2ELi4ELi2ELb1EEENS1_21CollectiveEpilogueBwdISB_SC_SE_Li256ELb1ELb0ELi2EEENS1_19SingleTileSchedulerILb1ELb0ELb0ELi128EEEEEEEEEvNT_6ParamsE:
[----:B------:R-:W-:Y:S01]  /*0000*/  LDC R1, c[0x0][0x28] ;  /* 0x00000a00ff017b82 */ /* 0x000fe20000000800 */
[----:B------:R-:W-:Y:S05]  /*0010*/  EXIT ;  /* 0x000000000000794d */ /* 0x000fea0003800000 */
.L_x_5:
        /* <DEDUP_REMOVED lines=14> */
.L_x_80:


//--------------------- .text._ZN7cutlass13device_kernelIN5flash19enable_sm80_to_sm89INS1_16FlashAttnBwdSm80INS1_25CollectiveMainloopBwdSm80ILi2ELi1EN4cute5tupleIJNS5_1CILi64EEENS7_ILi128EEENS7_ILi96EEEEEENS_10bfloat16_tEfNS_4arch4Sm80ELb0ELb0ELb0ELb1ELb0ELb0ELb0ELb0ELi2ELi2ELi4ELi2ELb1EEENS1_24CollectiveEpilogueBwdGQAISB_fSE_Li256ELb1ELb0EEENS1_19SingleTileSchedulerILb1ELb0ELb0ELi128EEEEEEEEEvNT_6ParamsE --------------------------
	.section	.text._ZN7cutlass13device_kernelIN5flash19enable_sm80_to_sm89INS1_16FlashAttnBwdSm80INS1_25CollectiveMainloopBwdSm80ILi2ELi1EN4cute5tupleIJNS5_1CILi64EEENS7_ILi128EEENS7_ILi96EEEEEENS_10bfloat16_tEfNS_4arch4Sm80ELb0ELb0ELb0ELb1ELb0ELb0ELb0ELb0ELi2ELi2ELi4ELi2ELb1EEENS1_24CollectiveEpilogueBwdGQAISB_fSE_Li256ELb1ELb0EEENS1_19SingleTileSchedulerILb1ELb0ELb0ELi128EEEEEEEEEvNT_6ParamsE,"ax",@progbits
	.align	128
.text._ZN7cutlass13device_kernelIN5flash19enable_sm80_to_sm89INS1_16FlashAttnBwdSm80INS1_25CollectiveMainloopBwdSm80ILi2ELi1EN4cute5tupleIJNS5_1CILi64EEENS7_ILi128EEENS7_ILi96EEEEEENS_10bfloat16_tEfNS_4arch4Sm80ELb0ELb0ELb0ELb1ELb0ELb0ELb0ELb0ELi2ELi2ELi4ELi2ELb1EEENS1_24CollectiveEpilogueBwdGQAISB_fSE_Li256ELb1ELb0EEENS1_19SingleTileSchedulerILb1ELb0ELb0ELi128EEEEEEEEEvNT_6ParamsE:
        .type           _ZN7cutlass13device_kernelIN5flash19enable_sm80_to_sm89INS1_16FlashAttnBwdSm80INS1_25CollectiveMainloopBwdSm80ILi2ELi1EN4cute5tupleIJNS5_1CILi64EEENS7_ILi128EEENS7_ILi96EEEEEENS_10bfloat16_tEfNS_4arch4Sm80ELb0ELb0ELb0ELb1ELb0ELb0ELb0ELb0ELi2ELi2ELi4ELi2ELb1EEENS1_24CollectiveEpilogueBwdGQAISB_fSE_Li256ELb1ELb0EEENS1_19SingleTileSchedulerILb1ELb0ELb0ELi128EEEEEEEEEvNT_6ParamsE,@function
        .size           _ZN7cutlass13device_kernelIN5flash19enable_sm80_to_sm89INS1_16FlashAttnBwdSm80INS1_25CollectiveMainloopBwdSm80ILi2ELi1EN4cute5tupleIJNS5_1CILi64EEENS7_ILi128EEENS7_ILi96EEEEEENS_10bfloat16_tEfNS_4arch4Sm80ELb0ELb0ELb0ELb1ELb0ELb0ELb0ELb0ELi2ELi2ELi4ELi2ELb1EEENS1_24CollectiveEpilogueBwdGQAISB_fSE_Li256ELb1ELb0EEENS1_19SingleTileSchedulerILb1ELb0ELb0ELi128EEEEEEEEEvNT_6ParamsE,(.L_x_81 - _ZN7cutlass13device_kernelIN5flash19enable_sm80_to_sm89INS1_16FlashAttnBwdSm80INS1_25CollectiveMainloopBwdSm80ILi2ELi1EN4cute5tupleIJNS5_1CILi64EEENS7_ILi128EEENS7_ILi96EEEEEENS_10bfloat16_tEfNS_4arch4Sm80ELb0ELb0ELb0ELb1ELb0ELb0ELb0ELb0ELi2ELi2ELi4ELi2ELb1EEENS1_24CollectiveEpilogueBwdGQAISB_fSE_Li256ELb1ELb0EEENS1_19SingleTileSchedulerILb1ELb0ELb0ELi128EEEEEEEEEvNT_6ParamsE)
        .other          _ZN7cutlass13device_kernelIN5flash19enable_sm80_to_sm89INS1_16FlashAttnBwdSm80INS1_25CollectiveMainloopBwdSm80ILi2ELi1EN4cute5tupleIJNS5_1CILi64EEENS7_ILi128EEENS7_ILi96EEEEEENS_10bfloat16_tEfNS_4arch4Sm80ELb0ELb0ELb0ELb1ELb0ELb0ELb0ELb0ELi2ELi2ELi4ELi2ELb1EEENS1_24CollectiveEpilogueBwdGQAISB_fSE_Li256ELb1ELb0EEENS1_19SingleTileSchedulerILb1ELb0ELb0ELi128EEEEEEEEEvNT_6ParamsE,@"STO_CUDA_ENTRY STV_DEFAULT"
_ZN7cutlass13device_kernelIN5flash19enable_sm80_to_sm89INS1_16FlashAttnBwdSm80INS1_25CollectiveMainloopBwdSm80ILi2ELi1EN4cute5tupleIJNS5_1CILi64EEENS7_ILi128EEENS7_ILi96EEEEEENS_10bfloat16_tEfNS_4arch4Sm80ELb0ELb0ELb0ELb1ELb0ELb0ELb0ELb0ELi2ELi2ELi4ELi2ELb1EEENS1_24CollectiveEpilogueBwdGQAISB_fSE_Li256ELb1ELb0EEENS1_19SingleTileSchedulerILb1ELb0ELb0ELi128EEEEEEEEEvNT_6ParamsE:
[----:B------:R-:W-:Y:S01]  /*0000*/  LDC R1, c[0x0][0x28] ;  /* 0x00000a00ff017b82 */ /* 0x000fe20000000800 */
[----:B------:R-:W-:Y:S05]  /*0010*/  EXIT ;  /* 0x000000000000794d */ /* 0x000fea0003800000 */
.L_x_6:
        /* <DEDUP_REMOVED lines=14> */
.L_x_81:


//--------------------- .text._ZN7cutlass13device_kernelIN5flash19enable_sm80_to_sm89INS1_16FlashAttnBwdSm80INS1_25CollectiveMainloopBwdSm80ILi2ELi1EN4cute5tupleIJNS5_1CILi64EEENS7_ILi128EEENS7_ILi96EEEEEENS_10bfloat16_tEfNS_4arch4Sm80ELb0ELb0ELb0ELb1ELb1ELb0ELb0ELb0ELi2ELi2ELi4ELi2ELb1EEENS1_24CollectiveEpilogueBwdGQAISB_fSE_Li256ELb1ELb1EEENS1_19SingleTileSchedulerILb1ELb0ELb0ELi128EEEEEEEEEvNT_6ParamsE --------------------------
	.section	.text._ZN7cutlass13device_kernelIN5flash19enable_sm80_to_sm89INS1_16FlashAttnBwdSm80INS1_25CollectiveMainloopBwdSm80ILi2ELi1EN4cute5tupleIJNS5_1CILi64EEENS7_ILi128EEENS7_ILi96EEEEEENS_10bfloat16_tEfNS_4arch4Sm80ELb0ELb0ELb0ELb1ELb1ELb0ELb0ELb0ELi2ELi2ELi4ELi2ELb1EEENS1_24CollectiveEpilogueBwdGQAISB_fSE_Li256ELb1ELb1EEENS1_19SingleTileSchedulerILb1ELb0ELb0ELi128EEEEEEEEEvNT_6ParamsE,"ax",@progbits
	.align	128
.text._ZN7cutlass13device_kernelIN5flash19enable_sm80_to_sm89INS1_16FlashAttnBwdSm80INS1_25CollectiveMainloopBwdSm80ILi2ELi1EN4cute5tupleIJNS5_1CILi64EEENS7_ILi128EEENS7_ILi96EEEEEENS_10bfloat16_tEfNS_4arch4Sm80ELb0ELb0ELb0ELb1ELb1ELb0ELb0ELb0ELi2ELi2ELi4ELi2ELb1EEENS1_24CollectiveEpilogueBwdGQAISB_fSE_Li256ELb1ELb1EEENS1_19SingleTileSchedulerILb1ELb0ELb0ELi128EEEEEEEEEvNT_6ParamsE:
        .type           _ZN7cutlass13device_kernelIN5flash19enable_sm80_to_sm89INS1_16FlashAttnBwdSm80INS1_25CollectiveMainloopBwdSm80ILi2ELi1EN4cute5tupleIJNS5_1CILi64EEENS7_ILi128EEENS7_ILi96EEEEEENS_10bfloat16_tEfNS_4arch4Sm80ELb0ELb0ELb0ELb1ELb1ELb0ELb0ELb0ELi2ELi2ELi4ELi2ELb1EEENS1_24CollectiveEpilogueBwdGQAISB_fSE_Li256ELb1ELb1EEENS1_19SingleTileSchedulerILb1ELb0ELb0ELi128EEEEEEEEEvNT_6ParamsE,@function
        .size           _ZN7cutlass13device_kernelIN5flash19enable_sm80_to_sm89INS1_16FlashAttnBwdSm80INS1_25CollectiveMainloopBwdSm80ILi2ELi1EN4cute5tupleIJNS5_1CILi64EEENS7_ILi128EEENS7_ILi96EEEEEENS_10bfloat16_tEfNS_4arch4Sm80ELb0ELb0ELb0ELb1ELb1ELb0ELb0ELb0ELi2ELi2ELi4ELi2ELb1EEENS1_24CollectiveEpilogueBwdGQAISB_fSE_Li256ELb1ELb1EEENS1_19SingleTileSchedulerILb1ELb0ELb0ELi128EEEEEEEEEvNT_6ParamsE,(.L_x_82 - _ZN7cutlass13device_kernelIN5flash19enable_sm80_to_sm89INS1_16FlashAttnBwdSm80INS1_25CollectiveMainloopBwdSm80ILi2ELi1EN4cute5tupleIJNS5_1CILi64EEENS7_ILi128EEENS7_ILi96EEEEEENS_10bfloat16_tEfNS_4arch4Sm80ELb0ELb0ELb0ELb1ELb1ELb0ELb0ELb0ELi2ELi2ELi4ELi2ELb1EEENS1_24CollectiveEpilogueBwdGQAISB_fSE_Li256ELb1ELb1EEENS1_19SingleTileSchedulerILb1ELb0ELb0ELi128EEEEEEEEEvNT_6ParamsE)
        .other          _ZN7cutlass13device_kernelIN5flash19enable_sm80_to_sm89INS1_16FlashAttnBwdSm80INS1_25CollectiveMainloopBwdSm80ILi2ELi1EN4cute5tupleIJNS5_1CILi64EEENS7_ILi128EEENS7_ILi96EEEEEENS_10bfloat16_tEfNS_4arch4Sm80ELb0ELb0ELb0ELb1ELb1ELb0ELb0ELb0ELi2ELi2ELi4ELi2ELb1EEENS1_24CollectiveEpilogueBwdGQAISB_fSE_Li256ELb1ELb1EEENS1_19SingleTileSchedulerILb1ELb0ELb0ELi128EEEEEEEEEvNT_6ParamsE,@"STO_CUDA_ENTRY STV_DEFAULT"
_ZN7cutlass13device_kernelIN5flash19enable_sm80_to_sm89INS1_16FlashAttnBwdSm80INS1_25CollectiveMainloopBwdSm80ILi2ELi1EN4cute5tupleIJNS5_1CILi64EEENS7_ILi128EEENS7_ILi96EEEEEENS_10bfloat16_tEfNS_4arch4Sm80ELb0ELb0ELb0ELb1ELb1ELb0ELb0ELb0ELi2ELi2ELi4ELi2ELb1EEENS1_24CollectiveEpilogueBwdGQAISB_fSE_Li256ELb1ELb1EEENS1_19SingleTileSchedulerILb1ELb0ELb0ELi128EEEEEEEEEvNT_6ParamsE:
[----:B------:R-:W-:Y:S01]  /*0000*/  LDC R1, c[0x0][0x28] ;  /* 0x00000a00ff017b82 */ /* 0x000fe20000000800 */
[----:B------:R-:W-:Y:S05]  /*0010*/  EXIT ;  /* 0x000000000000794d */ /* 0x000fea0003800000 */
.L_x_7:
        /* <DEDUP_REMOVED lines=14> */
.L_x_82:


//--------------------- .text._ZN7cutlass13device_kernelIN5flash19enable_sm80_to_sm89INS1_16FlashAttnBwdSm80INS1_25CollectiveMainloopBwdSm80ILi2ELi1EN4cute5tupleIJNS5_1CILi64EEENS7_ILi128EEENS7_ILi96EEEEEENS_10bfloat16_tEfNS_4arch4Sm80ELb0ELb1ELb0ELb0ELb0ELb0ELb0ELb0ELi2ELi2ELi4ELi2ELb1EEENS1_21CollectiveEpilogueBwdISB_SC_SE_Li256ELb0ELb0ELi2EEENS1_19SingleTileSchedulerILb0ELb0ELb0ELi128EEEEEEEEEvNT_6ParamsE --------------------------
	.section	.text._ZN7cutlass13device_kernelIN5flash19enable_sm80_to_sm89INS1_16FlashAttnBwdSm80INS1_25CollectiveMainloopBwdSm80ILi2ELi1EN4cute5tupleIJNS5_1CILi64EEENS7_ILi128EEENS7_ILi96EEEEEENS_10bfloat16_tEfNS_4arch4Sm80ELb0ELb1ELb0ELb0ELb0ELb0ELb0ELb0ELi2ELi2ELi4ELi2ELb1EEENS1_21CollectiveEpilogueBwdISB_SC_SE_Li256ELb0ELb0ELi2EEENS1_19SingleTileSchedulerILb0ELb0ELb0ELi128EEEEEEEEEvNT_6ParamsE,"ax",@progbits
	.align	128
.text._ZN7cutlass13device_kernelIN5flash19enable_sm80_to_sm89INS1_16FlashAttnBwdSm80INS1_25CollectiveMainloopBwdSm80ILi2ELi1EN4cute5tupleIJNS5_1CILi64EEENS7_ILi128EEENS7_ILi96EEEEEENS_10bfloat16_tEfNS_4arch4Sm80ELb0ELb1ELb0ELb0ELb0ELb0ELb0ELb0ELi2ELi2ELi4ELi2ELb1EEENS1_21CollectiveEpilogueBwdISB_SC_SE_Li256ELb0ELb0ELi2EEENS1_19SingleTileSchedulerILb0ELb0ELb0ELi128EEEEEEEEEvNT_6ParamsE:
        .type           _ZN7cutlass13device_kernelIN5flash19enable_sm80_to_sm89INS1_16FlashAttnBwdSm80INS1_25CollectiveMainloopBwdSm80ILi2ELi1EN4cute5tupleIJNS5_1CILi64EEENS7_ILi128EEENS7_ILi96EEEEEENS_10bfloat16_tEfNS_4arch4Sm80ELb0ELb1ELb0ELb0ELb0ELb0ELb0ELb0ELi2ELi2ELi4ELi2ELb1EEENS1_21CollectiveEpilogueBwdISB_SC_SE_Li256ELb0ELb0ELi2EEENS1_19SingleTileSchedulerILb0ELb0ELb0ELi128EEEEEEEEEvNT_6ParamsE,@function
        .size           _ZN7cutlass13device_kernelIN5flash19enable_sm80_to_sm89INS1_16FlashAttnBwdSm80INS1_25CollectiveMainloopBwdSm80ILi2ELi1EN4cute5tupleIJNS5_1CILi64EEENS7_ILi128EEENS7_ILi96EEEEEENS_10bfloat16_tEfNS_4arch4Sm80ELb0ELb1ELb0ELb0ELb0ELb0ELb0ELb0ELi2ELi2ELi4ELi2ELb1EEENS1_21CollectiveEpilogueBwdISB_SC_SE_Li256ELb0ELb0ELi2EEENS1_19SingleTileSchedulerILb0ELb0ELb0ELi128EEEEEEEEEvNT_6ParamsE,(.L_x_83 - _ZN7cutlass13device_kernelIN5flash19enable_sm80_to_sm89INS1_16FlashAttnBwdSm80INS1_25CollectiveMainloopBwdSm80ILi2ELi1EN4cute5tupleIJNS5_1CILi64EEENS7_ILi128EEENS7_ILi96EEEEEENS_10bfloat16_tEfNS_4arch4Sm80ELb0ELb1ELb0ELb0ELb0ELb0ELb0ELb0ELi2ELi2ELi4ELi2ELb1EEENS1_21CollectiveEpilogueBwdISB_SC_SE_Li256ELb0ELb0ELi2EEENS1_19SingleTileSchedulerILb0ELb0ELb0ELi128EEEEEEEEEvNT_6ParamsE)
        .other          _ZN7cutlass13device_kernelIN5flash19enable_sm80_to_sm89INS1_16FlashAttnBwdSm80INS1_25CollectiveMainloopBwdSm80ILi2ELi1EN4cute5tupleIJNS5_1CILi64EEENS7_ILi128EEENS7_ILi96EEEEEENS_10bfloat16_tEfNS_4arch4Sm80ELb0ELb1ELb0ELb0ELb0ELb0ELb0ELb0ELi2ELi2ELi4ELi2ELb1EEENS1_21CollectiveEpilogueBwdISB_SC_SE_Li256ELb0ELb0ELi2EEENS1_19SingleTileSchedulerILb0ELb0ELb0ELi128EEEEEEEEEvNT_6ParamsE,@"STO_CUDA_ENTRY STV_DEFAULT"
_ZN7cutlass13device_kernelIN5flash19enable_sm80_to_sm89INS1_16FlashAttnBwdSm80INS1_25CollectiveMainloopBwdSm80ILi2ELi1EN4cute5tupleIJNS5_1CILi64EEENS7_ILi128EEENS7_ILi96EEEEEENS_10bfloat16_tEfNS_4arch4Sm80ELb0ELb1ELb0ELb0ELb0ELb0ELb0ELb0ELi2ELi2ELi4ELi2ELb1EEENS1_21CollectiveEpilogueBwdISB_SC_SE_Li256ELb0ELb0ELi2EEENS1_19SingleTileSchedulerILb0ELb0ELb0ELi128EEEEEEEEEvNT_6ParamsE:
[----:B------:R-:W-:Y:S01]  /*0000*/  LDC R1, c[0x0][0x28] ;  /* 0x00000a00ff017b82 */ /* 0x000fe20000000800 */
[----:B------:R-:W-:Y:S05]  /*0010*/  EXIT ;  /* 0x000000000000794d */ /* 0x000fea0003800000 */
.L_x_8:
        /* <DEDUP_REMOVED lines=14> */
.L_x_83:


//--------------------- .text._ZN7cutlass13device_kernelIN5flash19enable_sm80_to_sm89INS1_16FlashAttnBwdSm80INS1_25CollectiveMainloopBwdSm80ILi2ELi1EN4cute5tupleIJNS5_1CILi64EEENS7_ILi128EEENS7_ILi96EEEEEENS_10bfloat16_tEfNS_4arch4Sm80ELb0ELb1ELb0ELb0ELb1ELb0ELb0ELb0ELi2ELi2ELi4ELi2ELb1EEENS1_21CollectiveEpilogueBwdISB_SC_SE_Li256ELb0ELb0ELi2EEENS1_19SingleTileSchedulerILb0ELb0ELb0ELi128EEEEEEEEEvNT_6ParamsE --------------------------
	.section	.text._ZN7cutlass13device_kernelIN5flash19enable_sm80_to_sm89INS1_16FlashAttnBwdSm80INS1_25CollectiveMainloopBwdSm80ILi2ELi1EN4cute5tupleIJNS5_1CILi64EEENS7_ILi128EEENS7_ILi96EEEEEENS_10bfloat16_tEfNS_4arch4Sm80ELb0ELb1ELb0ELb0ELb1ELb0ELb0ELb0ELi2ELi2ELi4ELi2ELb1EEENS1_21CollectiveEpilogueBwdISB_SC_SE_Li256ELb0ELb0ELi2EEENS1_19SingleTileSchedulerILb0ELb0ELb0ELi128EEEEEEEEEvNT_6ParamsE,"ax",@progbits
	.align	128
.text._ZN7cutlass13device_kernelIN5flash19enable_sm80_to_sm89INS1_16FlashAttnBwdSm80INS1_25CollectiveMainloopBwdSm80ILi2ELi1EN4cute5tupleIJNS5_1CILi64EEENS7_ILi128EEENS7_ILi96EEEEEENS_10bfloat16_tEfNS_4arch4Sm80ELb0ELb1ELb0ELb0ELb1ELb0ELb0ELb0ELi2ELi2ELi4ELi2ELb1EEENS1_21CollectiveEpilogueBwdISB_SC_SE_Li256ELb0ELb0ELi2EEENS1_19SingleTileSchedulerILb0ELb0ELb0ELi128EEEEEEEEEvNT_6ParamsE:
        .type           _ZN7cutlass13device_kernelIN5flash19enable_sm80_to_sm89INS1_16FlashAttnBwdSm80INS1_25CollectiveMainloopBwdSm80ILi2ELi1EN4cute5tupleIJNS5_1CILi64EEENS7_ILi128EEENS7_ILi96EEEEEENS_10bfloat16_tEfNS_4arch4Sm80ELb0ELb1ELb0ELb0ELb1ELb0ELb0ELb0ELi2ELi2ELi4ELi2ELb1EEENS1_21CollectiveEpilogueBwdISB_SC_SE_Li256ELb0ELb0ELi2EEENS1_19SingleTileSchedulerILb0ELb0ELb0ELi128EEEEEEEEEvNT_6ParamsE,@function
        .size           _ZN7cutlass13device_kernelIN5flash19enable_sm80_to_sm89INS1_16FlashAttnBwdSm80INS1_25CollectiveMainloopBwdSm80ILi2ELi1EN4cute5tupleIJNS5_1CILi64EEENS7_ILi128EEENS7_ILi96EEEEEENS_10bfloat16_tEfNS_4arch4Sm80ELb0ELb1ELb0ELb0ELb1ELb0ELb0ELb0ELi2ELi2ELi4ELi2ELb1EEENS1_21CollectiveEpilogueBwdISB_SC_SE_Li256ELb0ELb0ELi2EEENS1_19SingleTileSchedulerILb0ELb0ELb0ELi128EEEEEEEEEvNT_6ParamsE,(.L_x_84 - _ZN7cutlass13device_kernelIN5flash19enable_sm80_to_sm89INS1_16FlashAttnBwdSm80INS1_25CollectiveMainloopBwdSm80ILi2ELi1EN4cute5tupleIJNS5_1CILi64EEENS7_ILi128EEENS7_ILi96EEEEEENS_10bfloat16_tEfNS_4arch4Sm80ELb0ELb1ELb0ELb0ELb1ELb0ELb0ELb0ELi2ELi2ELi4ELi2ELb1EEENS1_21CollectiveEpilogueBwdISB_SC_SE_Li256ELb0ELb0ELi2EEENS1_19SingleTileSchedulerILb0ELb0ELb0ELi128EEEEEEEEEvNT_6ParamsE)
        .other          _ZN7cutlass13device_kernelIN5flash19enable_sm80_to_sm89INS1_16FlashAttnBwdSm80INS1_25CollectiveMainloopBwdSm80ILi2ELi1EN4cute5tupleIJNS5_1CILi64EEENS7_ILi128EEENS7_ILi96EEEEEENS_10bfloat16_tEfNS_4arch4Sm80ELb0ELb1ELb0ELb0ELb1ELb0ELb0ELb0ELi2ELi2ELi4ELi2ELb1EEENS1_21CollectiveEpilogueBwdISB_SC_SE_Li256ELb0ELb0ELi2EEENS1_19SingleTileSchedulerILb0ELb0ELb0ELi128EEEEEEEEEvNT_6ParamsE,@"STO_CUDA_ENTRY STV_DEFAULT"
_ZN7cutlass13device_kernelIN5flash19enable_sm80_to_sm89INS1_16FlashAttnBwdSm80INS1_25CollectiveMainloopBwdSm80ILi2ELi1EN4cute5tupleIJNS5_1CILi64EEENS7_ILi128EEENS7_ILi96EEEEEENS_10bfloat16_tEfNS_4arch4Sm80ELb0ELb1ELb0ELb0ELb1ELb0ELb0ELb0ELi2ELi2ELi4ELi2ELb1EEENS1_21CollectiveEpilogueBwdISB_SC_SE_Li256ELb0ELb0ELi2EEENS1_19SingleTileSchedulerILb0ELb0ELb0ELi128EEEEEEEEEvNT_6ParamsE:
[----:B------:R-:W-:Y:S01]  /*0000*/  LDC R1, c[0x0][0x28] ;  /* 0x00000a00ff017b82 */ /* 0x000fe20000000800 */
[----:B------:R-:W-:Y:S05]  /*0010*/  EXIT ;  /* 0x000000000000794d */ /* 0x000fea0003800000 */
.L_x_9:
        /* <DEDUP_REMOVED lines=14> */
.L_x_84:


//--------------------- .text._ZN7cutlass13device_kernelIN5flash19enable_sm80_to_sm89INS1_16FlashAttnBwdSm80INS1_25CollectiveMainloopBwdSm80ILi2ELi1EN4cute5tupleIJNS5_1CILi64EEENS7_ILi128EEENS7_ILi96EEEEEENS_10bfloat16_tEfNS_4arch4Sm80ELb0ELb1ELb0ELb0ELb0ELb0ELb0ELb0ELi2ELi2ELi4ELi2ELb1EEENS1_24CollectiveEpilogueBwdGQAISB_fSE_Li256ELb0ELb0EEENS1_19SingleTileSchedulerILb0ELb0ELb0ELi128EEEEEEEEEvNT_6ParamsE --------------------------
	.section	.text._ZN7cutlass13device_kernelIN5flash19enable_sm80_to_sm89INS1_16FlashAttnBwdSm80INS1_25CollectiveMainloopBwdSm80ILi2ELi1EN4cute5tupleIJNS5_1CILi64EEENS7_ILi128EEENS7_ILi96EEEEEENS_10bfloat16_tEfNS_4arch4Sm80ELb0ELb1ELb0ELb0ELb0ELb0ELb0ELb0ELi2ELi2ELi4ELi2ELb1EEENS1_24CollectiveEpilogueBwdGQAISB_fSE_Li256ELb0ELb0EEENS1_19SingleTileSchedulerILb0ELb0ELb0ELi128EEEEEEEEEvNT_6ParamsE,"ax",@progbits
	.align	128
.text._ZN7cutlass13device_kernelIN5flash19enable_sm80_to_sm89INS1_16FlashAttnBwdSm80INS1_25CollectiveMainloopBwdSm80ILi2ELi1EN4cute5tupleIJNS5_1CILi64EEENS7_ILi128EEENS7_ILi96EEEEEENS_10bfloat16_tEfNS_4arch4Sm80ELb0ELb1ELb0ELb0ELb0ELb0ELb0ELb0ELi2ELi2ELi4ELi2ELb1EEENS1_24CollectiveEpilogueBwdGQAISB_fSE_Li256ELb0ELb0EEENS1_19SingleTileSchedulerILb0ELb0ELb0ELi128EEEEEEEEEvNT_6ParamsE:
        .type           _ZN7cutlass13device_kernelIN5flash19enable_sm80_to_sm89INS1_16FlashAttnBwdSm80INS1_25CollectiveMainloopBwdSm80ILi2ELi1EN4cute5tupleIJNS5_1CILi64EEENS7_ILi128EEENS7_ILi96EEEEEENS_10bfloat16_tEfNS_4arch4Sm80ELb0ELb1ELb0ELb0ELb0ELb0ELb0ELb0ELi2ELi2ELi4ELi2ELb1EEENS1_24CollectiveEpilogueBwdGQAISB_fSE_Li256ELb0ELb0EEENS1_19SingleTileSchedulerILb0ELb0ELb0ELi128EEEEEEEEEvNT_6ParamsE,@function
        .size           _ZN7cutlass13device_kernelIN5flash19enable_sm80_to_sm89INS1_16FlashAttnBwdSm80INS1_25CollectiveMainloopBwdSm80ILi2ELi1EN4cute5tupleIJNS5_1CILi64EEENS7_ILi128EEENS7_ILi96EEEEEENS_10bfloat16_tEfNS_4arch4Sm80ELb0ELb1ELb0ELb0ELb0ELb0ELb0ELb0ELi2ELi2ELi4ELi2ELb1EEENS1_24CollectiveEpilogueBwdGQAISB_fSE_Li256ELb0ELb0EEENS1_19SingleTileSchedulerILb0ELb0ELb0ELi128EEEEEEEEEvNT_6ParamsE,(.L_x_85 - _ZN7cutlass13device_kernelIN5flash19enable_sm80_to_sm89INS1_16FlashAttnBwdSm80INS1_25CollectiveMainloopBwdSm80ILi2ELi1EN4cute5tupleIJNS5_1CILi64EEENS7_ILi128EEENS7_ILi96EEEEEENS_10bfloat16_tEfNS_4arch4Sm80ELb0ELb1ELb0ELb0ELb0ELb0ELb0ELb0ELi2ELi2ELi4ELi2ELb1EEENS1_24CollectiveEpilogueBwdGQAISB_fSE_Li256ELb0ELb0EEENS1_19SingleTileSchedulerILb0ELb0ELb0ELi128EEEEEEEEEvNT_6ParamsE)
        .other          _ZN7cutlass13device_kernelIN5flash19enable_sm80_to_sm89INS1_16FlashAttnBwdSm80INS1_25CollectiveMainloopBwdSm80ILi2ELi1EN4cute5tupleIJNS5_1CILi64EEENS7_ILi128EEENS7_ILi96EEEEEENS_10bfloat16_tEfNS_4arch4Sm80ELb0ELb1ELb0ELb0ELb0ELb0ELb0ELb0ELi2ELi2ELi4ELi2ELb1EEENS1_24CollectiveEpilogueBwdGQAISB_fSE_Li256ELb0ELb0EEENS1_19SingleTileSchedulerILb0ELb0ELb0ELi128EEEEEEEEEvNT_6ParamsE,@"STO_CUDA_ENTRY STV_DEFAULT"
_ZN7cutlass13device_kernelIN5flash19enable_sm80_to_sm89INS1_16FlashAttnBwdSm80INS1_25CollectiveMainloopBwdSm80ILi2ELi1EN4cute5tupleIJNS5_1CILi64EEENS7_ILi128EEENS7_ILi96EEEEEENS_10bfloat16_tEfNS_4arch4Sm80ELb0ELb1ELb0ELb0ELb0ELb0ELb0ELb0ELi2ELi2ELi4ELi2ELb1EEENS1_24CollectiveEpilogueBwdGQAISB_fSE_Li256ELb0ELb0EEENS1_19SingleTileSchedulerILb0ELb0ELb0ELi128EEEEEEEEEvNT_6ParamsE:
[----:B------:R-:W-:Y:S01]  /*0000*/  LDC R1, c[0x0][0x28] ;  /* 0x00000a00ff017b82 */ /* 0x000fe20000000800 */
[----:B------:R-:W-:Y:S05]  /*0010*/  EXIT ;  /* 0x000000000000794d */ /* 0x000fea0003800000 */
.L_x_10:
        /* <DEDUP_REMOVED lines=14> */
.L_x_85:


//--------------------- .text._ZN7cutlass13device_kernelIN5flash19enable_sm80_to_sm89INS1_16FlashAttnBwdSm80INS1_25CollectiveMainloopBwdSm80ILi2ELi1EN4cute5tupleIJNS5_1CILi64EEENS7_ILi128EEENS7_ILi96EEEEEENS_10bfloat16_tEfNS_4arch4Sm80ELb0ELb1ELb0ELb0ELb1ELb0ELb0ELb0ELi2ELi2ELi4ELi2ELb1EEENS1_24CollectiveEpilogueBwdGQAISB_fSE_Li256ELb0ELb1EEENS1_19SingleTileSchedulerILb0ELb0ELb0ELi128EEEEEEEEEvNT_6ParamsE --------------------------
	.section	.text._ZN7cutlass13device_kernelIN5flash19enable_sm80_to_sm89INS1_16FlashAttnBwdSm80INS1_25CollectiveMainloopBwdSm80ILi2ELi1EN4cute5tupleIJNS5_1CILi64EEENS7_ILi128EEENS7_ILi96EEEEEENS_10bfloat16_tEfNS_4arch4Sm80ELb0ELb1ELb0ELb0ELb1ELb0ELb0ELb0ELi2ELi2ELi4ELi2ELb1EEENS1_24CollectiveEpilogueBwdGQAISB_fSE_Li256ELb0ELb1EEENS1_19SingleTileSchedulerILb0ELb0ELb0ELi128EEEEEEEEEvNT_6ParamsE,"ax",@progbits
	.align	128
.text._ZN7cutlass13device_kernelIN5flash19enable_sm80_to_sm89INS1_16FlashAttnBwdSm80INS1_25CollectiveMainloopBwdSm80ILi2ELi1EN4cute5tupleIJNS5_1CILi64EEENS7_ILi128EEENS7_ILi96EEEEEENS_10bfloat16_tEfNS_4arch4Sm80ELb0ELb1ELb0ELb0ELb1ELb0ELb0ELb0ELi2ELi2ELi4ELi2ELb1EEENS1_24CollectiveEpilogueBwdGQAISB_fSE_Li256ELb0ELb1EEENS1_19SingleTileSchedulerILb0ELb0ELb0ELi128EEEEEEEEEvNT_6ParamsE:
        .type           _ZN7cutlass13device_kernelIN5flash19enable_sm80_to_sm89INS1_16FlashAttnBwdSm80INS1_25CollectiveMainloopBwdSm80ILi2ELi1EN4cute5tupleIJNS5_1CILi64EEENS7_ILi128EEENS7_ILi96EEEEEENS_10bfloat16_tEfNS_4arch4Sm80ELb0ELb1ELb0ELb0ELb1ELb0ELb0ELb0ELi2ELi2ELi4ELi2ELb1EEENS1_24CollectiveEpilogueBwdGQAISB_fSE_Li256ELb0ELb1EEENS1_19SingleTileSchedulerILb0ELb0ELb0ELi128EEEEEEEEEvNT_6ParamsE,@function
        .size           _ZN7cutlass13device_kernelIN5flash19enable_sm80_to_sm89INS1_16FlashAttnBwdSm80INS1_25CollectiveMainloopBwdSm80ILi2ELi1EN4cute5tupleIJNS5_1CILi64EEENS7_ILi128EEENS7_ILi96EEEEEENS_10bfloat16_tEfNS_4arch4Sm80ELb0ELb1ELb0ELb0ELb1ELb0ELb0ELb0ELi2ELi2ELi4ELi2ELb1EEENS1_24CollectiveEpilogueBwdGQAISB_fSE_Li256ELb0ELb1EEENS1_19SingleTileSchedulerILb0ELb0ELb0ELi128EEEEEEEEEvNT_6ParamsE,(.L_x_86 - _ZN7cutlass13device_kernelIN5flash19enable_sm80_to_sm89INS1_16FlashAttnBwdSm80INS1_25CollectiveMainloopBwdSm80ILi2ELi1EN4cute5tupleIJNS5_1CILi64EEENS7_ILi128EEENS7_ILi96EEEEEENS_10bfloat16_tEfNS_4arch4Sm80ELb0ELb1ELb0ELb0ELb1ELb0ELb0ELb0ELi2ELi2ELi4ELi2ELb1EEENS1_24CollectiveEpilogueBwdGQAISB_fSE_Li256ELb0ELb1EEENS1_19SingleTileSchedulerILb0ELb0ELb0ELi128EEEEEEEEEvNT_6ParamsE)
        .other          _ZN7cutlass13device_kernelIN5flash19enable_sm80_to_sm89INS1_16FlashAttnBwdSm80INS1_25CollectiveMainloopBwdSm80ILi2ELi1EN4cute5tupleIJNS5_1CILi64EEENS7_ILi128EEENS7_ILi96EEEEEENS_10bfloat16_tEfNS_4arch4Sm80ELb0ELb1ELb0ELb0ELb1ELb0ELb0ELb0ELi2ELi2ELi4ELi2ELb1EEENS1_24CollectiveEpilogueBwdGQAISB_fSE_Li256ELb0ELb1EEENS1_19SingleTileSchedulerILb0ELb0ELb0ELi128EEEEEEEEEvNT_6ParamsE,@"STO_CUDA_ENTRY STV_DEFAULT"
_ZN7cutlass13device_kernelIN5flash19enable_sm80_to_sm89INS1_16FlashAttnBwdSm80INS1_25CollectiveMainloopBwdSm80ILi2ELi1EN4cute5tupleIJNS5_1CILi64EEENS7_ILi128EEENS7_ILi96EEEEEENS_10bfloat16_tEfNS_4arch4Sm80ELb0ELb1ELb0ELb0ELb1ELb0ELb0ELb0ELi2ELi2ELi4ELi2ELb1EEENS1_24CollectiveEpilogueBwdGQAISB_fSE_Li256ELb0ELb1EEENS1_19SingleTileSchedulerILb0ELb0ELb0ELi128EEEEEEEEEvNT_6ParamsE:
[----:B------:R-:W-:Y:S01]  /*0000*/  LDC R1, c[0x0][0x28] ;  /* 0x00000a00ff017b82 */ /* 0x000fe20000000800 */
[----:B------:R-:W-:Y:S05]  /*0010*/  EXIT ;  /* 0x000000000000794d */ /* 0x000fea0003800000 */
.L_x_11:
        /* <DEDUP_REMOVED lines=14> */
.L_x_86:


//--------------------- .text._ZN7cutlass13device_kernelIN5flash19enable_sm80_to_sm89INS1_16FlashAttnBwdSm80INS1_25CollectiveMainloopBwdSm80ILi2ELi1EN4cute5tupleIJNS5_1CILi64EEENS7_ILi128EEENS7_ILi96EEEEEENS_10bfloat16_tEfNS_4arch4Sm80ELb0ELb1ELb0ELb1ELb0ELb0ELb0ELb0ELi2ELi2ELi4ELi2ELb1EEENS1_21CollectiveEpilogueBwdISB_SC_SE_Li256ELb1ELb0ELi2EEENS1_19SingleTileSchedulerILb1ELb0ELb0ELi128EEEEEEEEEvNT_6ParamsE --------------------------
	.section	.text._ZN7cutlass13device_kernelIN5flash19enable_sm80_to_sm89INS1_16FlashAttnBwdSm80INS1_25CollectiveMainloopBwdSm80ILi2ELi1EN4cute5tupleIJNS5_1CILi64EEENS7_ILi128EEENS7_ILi96EEEEEENS_10bfloat16_tEfNS_4arch4Sm80ELb0ELb1ELb0ELb1ELb0ELb0ELb0ELb0ELi2ELi2ELi4ELi2ELb1EEENS1_21CollectiveEpilogueBwdISB_SC_SE_Li256ELb1ELb0ELi2EEENS1_19SingleTileSchedulerILb1ELb0ELb0ELi128EEEEEEEEEvNT_6ParamsE,"ax",@progbits
	.align	128
.text._ZN7cutlass13device_kernelIN5flash19enable_sm80_to_sm89INS1_16FlashAttnBwdSm80INS1_25CollectiveMainloopBwdSm80ILi2ELi1EN4cute5tupleIJNS5_1CILi64EEENS7_ILi128EEENS7_ILi96EEEEEENS_10bfloat16_tEfNS_4arch4Sm80ELb0ELb1ELb0ELb1ELb0ELb0ELb0ELb0ELi2ELi2ELi4ELi2ELb1EEENS1_21CollectiveEpilogueBwdISB_SC_SE_Li256ELb1ELb0ELi2EEENS1_19SingleTileSchedulerILb1ELb0ELb0ELi128EEEEEEEEEvNT_6ParamsE:
        .type           _ZN7cutlass13device_kernelIN5flash19enable_sm80_to_sm89INS1_16FlashAttnBwdSm80INS1_25CollectiveMainloopBwdSm80ILi2ELi1EN4cute5tupleIJNS5_1CILi64EEENS7_ILi128EEENS7_ILi96EEEEEENS_10bfloat16_tEfNS_4arch4Sm80ELb0ELb1ELb0ELb1ELb0ELb0ELb0ELb0ELi2ELi2ELi4ELi2ELb1EEENS1_21CollectiveEpilogueBwdISB_SC_SE_Li256ELb1ELb0ELi2EEENS1_19SingleTileSchedulerILb1ELb0ELb0ELi128EEEEEEEEEvNT_6ParamsE,@function
        .size           _ZN7cutlass13device_kernelIN5flash19enable_sm80_to_sm89INS1_16FlashAttnBwdSm80INS1_25CollectiveMainloopBwdSm80ILi2ELi1EN4cute5tupleIJNS5_1CILi64EEENS7_ILi128EEENS7_ILi96EEEEEENS_10bfloat16_tEfNS_4arch4Sm80ELb0ELb1ELb0ELb1ELb0ELb0ELb0ELb0ELi2ELi2ELi4ELi2ELb1EEENS1_21CollectiveEpilogueBwdISB_SC_SE_Li256ELb1ELb0ELi2EEENS1_19SingleTileSchedulerILb1ELb0ELb0ELi128EEEEEEEEEvNT_6ParamsE,(.L_x_87 - _ZN7cutlass13device_kernelIN5flash19enable_sm80_to_sm89INS1_16FlashAttnBwdSm80INS1_25CollectiveMainloopBwdSm80ILi2ELi1EN4cute5tupleIJNS5_1CILi64EEENS7_ILi128EEENS7_ILi96EEEEEENS_10bfloat16_tEfNS_4arch4Sm80ELb0ELb1ELb0ELb1ELb0ELb0ELb0ELb0ELi2ELi2ELi4ELi2ELb1EEENS1_21CollectiveEpilogueBwdISB_SC_SE_Li256ELb1ELb0ELi2EEENS1_19SingleTileSchedulerILb1ELb0ELb0ELi128EEEEEEEEEvNT_6ParamsE)
        .other          _ZN7cutlass13device_kernelIN5flash19enable_sm80_to_sm89INS1_16FlashAttnBwdSm80INS1_25CollectiveMainloopBwdSm80ILi2ELi1EN4cute5tupleIJNS5_1CILi64EEENS7_ILi128EEENS7_ILi96EEEEEENS_10bfloat16_tEfNS_4arch4Sm80ELb0ELb1ELb0ELb1ELb0ELb0ELb0ELb0ELi2ELi2ELi4ELi2ELb1EEENS1_21CollectiveEpilogueBwdISB_SC_SE_Li256ELb1ELb0ELi2EEENS1_19SingleTileSchedulerILb1ELb0ELb0ELi128EEEEEEEEEvNT_6ParamsE,@"STO_CUDA_ENTRY STV_DEFAULT"
_ZN7cutlass13device_kernelIN5flash19enable_sm80_to_sm89INS1_16FlashAttnBwdSm80INS1_25CollectiveMainloopBwdSm80ILi2ELi1EN4cute5tupleIJNS5_1CILi64EEENS7_ILi128EEENS7_ILi96EEEEEENS_10bfloat16_tEfNS_4arch4Sm80ELb0ELb1ELb0ELb1ELb0ELb0ELb0ELb0ELi2ELi2ELi4ELi2ELb1EEENS1_21CollectiveEpilogueBwdISB_SC_SE_Li256ELb1ELb0ELi2EEENS1_19SingleTileSchedulerILb1ELb0ELb0ELi128EEEEEEEEEvNT_6ParamsE:
[----:B------:R-:W-:Y:S01]  /*0000*/  LDC R1, c[0x0][0x28] ;  /* 0x00000a00ff017b82 */ /* 0x000fe20000000800 */
[----:B------:R-:W-:Y:S05]  /*0010*/  EXIT ;  /* 0x000000000000794d */ /* 0x000fea0003800000 */
.L_x_12:
        /* <DEDUP_REMOVED lines=14> */
.L_x_87:


//--------------------- .text._ZN7cutlass13device_kernelIN5flash19enable_sm80_to_sm89INS1_16FlashAttnBwdSm80INS1_25CollectiveMainloopBwdSm80ILi2ELi1EN4cute5tupleIJNS5_1CILi64EEENS7_ILi128EEENS7_ILi96EEEEEENS_10bfloat16_tEfNS_4arch4Sm80ELb0ELb1ELb0ELb1ELb1ELb0ELb0ELb0ELi2ELi2ELi4ELi2ELb1EEENS1_21CollectiveEpilogueBwdISB_SC_SE_Li256ELb1ELb0ELi2EEENS1_19SingleTileSchedulerILb1ELb0ELb0ELi128EEEEEEEEEvNT_6ParamsE --------------------------
	.section	.text._ZN7cutlass13device_kernelIN5flash19enable_sm80_to_sm89INS1_16FlashAttnBwdSm80INS1_25CollectiveMainloopBwdSm80ILi2ELi1EN4cute5tupleIJNS5_1CILi64EEENS7_ILi128EEENS7_ILi96EEEEEENS_10bfloat16_tEfNS_4arch4Sm80ELb0ELb1ELb0ELb1ELb1ELb0ELb0ELb0ELi2ELi2ELi4ELi2ELb1EEENS1_21CollectiveEpilogueBwdISB_SC_SE_Li256ELb1ELb0ELi2EEENS1_19SingleTileSchedulerILb1ELb0ELb0ELi128EEEEEEEEEvNT_6ParamsE,"ax",@progbits
	.align	128
.text._ZN7cutlass13device_kernelIN5flash19enable_sm80_to_sm89INS1_16FlashAttnBwdSm80INS1_25CollectiveMainloopBwdSm80ILi2ELi1EN4cute5tupleIJNS5_1CILi64EEENS7_ILi128EEENS7_ILi96EEEEEENS_10bfloat16_tEfNS_4arch4Sm80ELb0ELb1ELb0ELb1ELb1ELb0ELb0ELb0ELi2ELi2ELi4ELi2ELb1EEENS1_21CollectiveEpilogueBwdISB_SC_SE_Li256ELb1ELb0ELi2EEENS1_19SingleTileSchedulerILb1ELb0ELb0ELi128EEEEEEEEEvNT_6ParamsE:
        .type           _ZN7cutlass13device_kernelIN5flash19enable_sm80_to_sm89INS1_16FlashAttnBwdSm80INS1_25CollectiveMainloopBwdSm80ILi2ELi1EN4cute5tupleIJNS5_1CILi64EEENS7_ILi128EEENS7_ILi96EEEEEENS_10bfloat16_tEfNS_4arch4Sm80ELb0ELb1ELb0ELb1ELb1ELb0ELb0ELb0ELi2ELi2ELi4ELi2ELb1EEENS1_21CollectiveEpilogueBwdISB_SC_SE_Li256ELb1ELb0ELi2EEENS1_19SingleTileSchedulerILb1ELb0ELb0ELi128EEEEEEEEEvNT_6ParamsE,@function
        .size           _ZN7cutlass13device_kernelIN5flash19enable_sm80_to_sm89INS1_16FlashAttnBwdSm80INS1_25CollectiveMainloopBwdSm80ILi2ELi1EN4cute5tupleIJNS5_1CILi64EEENS7_ILi128EEENS7_ILi96EEEEEENS_10bfloat16_tEfNS_4arch4Sm80ELb0ELb1ELb0ELb1ELb1ELb0ELb0ELb0ELi2ELi2ELi4ELi2ELb1EEENS1_21CollectiveEpilogueBwdISB_SC_SE_Li256ELb1ELb0ELi2EEENS1_19SingleTileSchedulerILb1ELb0ELb0ELi128EEEEEEEEEvNT_6ParamsE,(.L_x_88 - _ZN7cutlass13device_kernelIN5flash19enable_sm80_to_sm89INS1_16FlashAttnBwdSm80INS1_25CollectiveMainloopBwdSm80ILi2ELi1EN4cute5tupleIJNS5_1CILi64EEENS7_ILi128EEENS7_ILi96EEEEEENS_10bfloat16_tEfNS_4arch4Sm80ELb0ELb1ELb0ELb1ELb1ELb0ELb0ELb0ELi2ELi2ELi4ELi2ELb1EEENS1_21CollectiveEpilogueBwdISB_SC_SE_Li256ELb1ELb0ELi2EEENS1_19SingleTileSchedulerILb1ELb0ELb0ELi128EEEEEEEEEvNT_6ParamsE)
        .other          _ZN7cutlass13device_kernelIN5flash19enable_sm80_to_sm89INS1_16FlashAttnBwdSm80INS1_25CollectiveMainloopBwdSm80ILi2ELi1EN4cute5tupleIJNS5_1CILi64EEENS7_ILi128EEENS7_ILi96EEEEEENS_10bfloat16_tEfNS_4arch4Sm80ELb0ELb1ELb0ELb1ELb1ELb0ELb0ELb0ELi2ELi2ELi4ELi2ELb1EEENS1_21CollectiveEpilogueBwdISB_SC_SE_Li256ELb1ELb0ELi2EEENS1_19SingleTileSchedulerILb1ELb0ELb0ELi128EEEEEEEEEvNT_6ParamsE,@"STO_CUDA_ENTRY STV_DEFAULT"
_ZN7cutlass13device_kernelIN5flash19enable_sm80_to_sm89INS1_16FlashAttnBwdSm80INS1_25CollectiveMainloopBwdSm80ILi2ELi1EN4cute5tupleIJNS5_1CILi64EEENS7_ILi128EEENS7_ILi96EEEEEENS_10bfloat16_tEfNS_4arch4Sm80ELb0ELb1ELb0ELb1ELb1ELb0ELb0ELb0ELi2ELi2ELi4ELi2ELb1EEENS1_21CollectiveEpilogueBwdISB_SC_SE_Li256ELb1ELb0ELi2EEENS1_19SingleTileSchedulerILb1ELb0ELb0ELi128EEEEEEEEEvNT_6ParamsE:
[----:B------:R-:W-:Y:S01]  /*0000*/  LDC R1, c[0x0][0x28] ;  /* 0x00000a00ff017b82 */ /* 0x000fe20000000800 */
[----:B------:R-:W-:Y:S05]  /*0010*/  EXIT ;  /* 0x000000000000794d */ /* 0x000fea0003800000 */
.L_x_13:
        /* <DEDUP_REMOVED lines=14> */
.L_x_88:


//--------------------- .text._ZN7cutlass13device_kernelIN5flash19enable_sm80_to_sm89INS1_16FlashAttnBwdSm80INS1_25CollectiveMainloopBwdSm80ILi2ELi1EN4cute5tupleIJNS5_1CILi64EEENS7_ILi128EEENS7_ILi96EEEEEENS_10bfloat16_tEfNS_4arch4Sm80ELb0ELb1ELb0ELb1ELb0ELb0ELb0ELb0ELi2ELi2ELi4ELi2ELb1EEENS1_24CollectiveEpilogueBwdGQAISB_fSE_Li256ELb1ELb0EEENS1_19SingleTileSchedulerILb1ELb0ELb0ELi128EEEEEEEEEvNT_6ParamsE --------------------------
	.section	.text._ZN7cutlass13device_kernelIN5flash19enable_sm80_to_sm89INS1_16FlashAttnBwdSm80INS1_25CollectiveMainloopBwdSm80ILi2ELi1EN4cute5tupleIJNS5_1CILi64EEENS7_ILi128EEENS7_ILi96EEEEEENS_10bfloat16_tEfNS_4arch4Sm80ELb0ELb1ELb0ELb1ELb0ELb0ELb0ELb0ELi2ELi2ELi4ELi2ELb1EEENS1_24CollectiveEpilogueBwdGQAISB_fSE_Li256ELb1ELb0EEENS1_19SingleTileSchedulerILb1ELb0ELb0ELi128EEEEEEEEEvNT_6ParamsE,"ax",@progbits
	.align	128
.text._ZN7cutlass13device_kernelIN5flash19enable_sm80_to_sm89INS1_16FlashAttnBwdSm80INS1_25CollectiveMainloopBwdSm80ILi2ELi1EN4cute5tupleIJNS5_1CILi64EEENS7_ILi128EEENS7_ILi96EEEEEENS_10bfloat16_tEfNS_4arch4Sm80ELb0ELb1ELb0ELb1ELb0ELb0ELb0ELb0ELi2ELi2ELi4ELi2ELb1EEENS1_24CollectiveEpilogueBwdGQAISB_fSE_Li256ELb1ELb0EEENS1_19SingleTileSchedulerILb1ELb0ELb0ELi128EEEEEEEEEvNT_6ParamsE:
        .type           _ZN7cutlass13device_kernelIN5flash19enable_sm80_to_sm89INS1_16FlashAttnBwdSm80INS1_25CollectiveMainloopBwdSm80ILi2ELi1EN4cute5tupleIJNS5_1CILi64EEENS7_ILi128EEENS7_ILi96EEEEEENS_10bfloat16_tEfNS_4arch4Sm80ELb0ELb1ELb0ELb1ELb0ELb0ELb0ELb0ELi2ELi2ELi4ELi2ELb1EEENS1_24CollectiveEpilogueBwdGQAISB_fSE_Li256ELb1ELb0EEENS1_19SingleTileSchedulerILb1ELb0ELb0ELi128EEEEEEEEEvNT_6ParamsE,@function
        .size           _ZN7cutlass13device_kernelIN5flash19enable_sm80_to_sm89INS1_16FlashAttnBwdSm80INS1_25CollectiveMainloopBwdSm80ILi2ELi1EN4cute5tupleIJNS5_1CILi64EEENS7_ILi128EEENS7_ILi96EEEEEENS_10bfloat16_tEfNS_4arch4Sm80ELb0ELb1ELb0ELb1ELb0ELb0ELb0ELb0ELi2ELi2ELi4ELi2ELb1EEENS1_24CollectiveEpilogueBwdGQAISB_fSE_Li256ELb1ELb0EEENS1_19SingleTileSchedulerILb1ELb0ELb0ELi128EEEEEEEEEvNT_6ParamsE,(.L_x_89 - _ZN7cutlass13device_kernelIN5flash19enable_sm80_to_sm89INS1_16FlashAttnBwdSm80INS1_25CollectiveMainloopBwdSm80ILi2ELi1EN4cute5tupleIJNS5_1CILi64EEENS7_ILi128EEENS7_ILi96EEEEEENS_10bfloat16_tEfNS_4arch4Sm80ELb0ELb1ELb0ELb1ELb0ELb0ELb0ELb0ELi2ELi2ELi4ELi2ELb1EEENS1_24CollectiveEpilogueBwdGQAISB_fSE_Li256ELb1ELb0EEENS1_19SingleTileSchedulerILb1ELb0ELb0ELi128EEEEEEEEEvNT_6ParamsE)
        .other          _ZN7cutlass13device_kernelIN5flash19enable_sm80_to_sm89INS1_16FlashAttnBwdSm80INS1_25CollectiveMainloopBwdSm80ILi2ELi1EN4cute5tupleIJNS5_1CILi64EEENS7_ILi128EEENS7_ILi96EEEEEENS_10bfloat16_tEfNS_4arch4Sm80ELb0ELb1ELb0ELb1ELb0ELb0ELb0ELb0ELi2ELi2ELi4ELi2ELb1EEENS1_24CollectiveEpilogueBwdGQAISB_fSE_Li256ELb1ELb0EEENS1_19SingleTileSchedulerILb1ELb0ELb0ELi128EEEEEEEEEvNT_6ParamsE,@"STO_CUDA_ENTRY STV_DEFAULT"
_ZN7cutlass13device_kernelIN5flash19enable_sm80_to_sm89INS1_16FlashAttnBwdSm80INS1_25CollectiveMainloopBwdSm80ILi2ELi1EN4cute5tupleIJNS5_1CILi64EEENS7_ILi128EEENS7_ILi96EEEEEENS_10bfloat16_tEfNS_4arch4Sm80ELb0ELb1ELb0ELb1ELb0ELb0ELb0ELb0ELi2ELi2ELi4ELi2ELb1EEENS1_24CollectiveEpilogueBwdGQAISB_fSE_Li256ELb1ELb0EEENS1_19SingleTileSchedulerILb1ELb0ELb0ELi128EEEEEEEEEvNT_6ParamsE:
[----:B------:R-:W-:Y:S01]  /*0000*/  LDC R1, c[0x0][0x28] ;  /* 0x00000a00ff017b82 */ /* 0x000fe20000000800 */
[----:B------:R-:W-:Y:S05]  /*0010*/  EXIT ;  /* 0x000000000000794d */ /* 0x000fea0003800000 */
.L_x_14:
        /* <DEDUP_REMOVED lines=14> */
.L_x_89:


//--------------------- .text._ZN7cutlass13device_kernelIN5flash19enable_sm80_to_sm89INS1_16FlashAttnBwdSm80INS1_25CollectiveMainloopBwdSm80ILi2ELi1EN4cute5tupleIJNS5_1CILi64EEENS7_ILi128EEENS7_ILi96EEEEEENS_10bfloat16_tEfNS_4arch4Sm80ELb0ELb1ELb0ELb1ELb1ELb0ELb0ELb0ELi2ELi2ELi4ELi2ELb1EEENS1_24CollectiveEpilogueBwdGQAISB_fSE_Li256ELb1ELb1EEENS1_19SingleTileSchedulerILb1ELb0ELb0ELi128EEEEEEEEEvNT_6ParamsE --------------------------
	.section	.text._ZN7cutlass13device_kernelIN5flash19enable_sm80_to_sm89INS1_16FlashAttnBwdSm80INS1_25CollectiveMainloopBwdSm80ILi2ELi1EN4cute5tupleIJNS5_1CILi64EEENS7_ILi128EEENS7_ILi96EEEEEENS_10bfloat16_tEfNS_4arch4Sm80ELb0ELb1ELb0ELb1ELb1ELb0ELb0ELb0ELi2ELi2ELi4ELi2ELb1EEENS1_24CollectiveEpilogueBwdGQAISB_fSE_Li256ELb1ELb1EEENS1_19SingleTileSchedulerILb1ELb0ELb0ELi128EEEEEEEEEvNT_6ParamsE,"ax",@progbits
	.align	128
.text._ZN7cutlass13device_kernelIN5flash19enable_sm80_to_sm89INS1_16FlashAttnBwdSm80INS1_25CollectiveMainloopBwdSm80ILi2ELi1EN4cute5tupleIJNS5_1CILi64EEENS7_ILi128EEENS7_ILi96EEEEEENS_10bfloat16_tEfNS_4arch4Sm80ELb0ELb1ELb0ELb1ELb1ELb0ELb0ELb0ELi2ELi2ELi4ELi2ELb1EEENS1_24CollectiveEpilogueBwdGQAISB_fSE_Li256ELb1ELb1EEENS1_19SingleTileSchedulerILb1ELb0ELb0ELi128EEEEEEEEEvNT_6ParamsE:
        .type           _ZN7cutlass13device_kernelIN5flash19enable_sm80_to_sm89INS1_16FlashAttnBwdSm80INS1_25CollectiveMainloopBwdSm80ILi2ELi1EN4cute5tupleIJNS5_1CILi64EEENS7_ILi128EEENS7_ILi96EEEEEENS_10bfloat16_tEfNS_4arch4Sm80ELb0ELb1ELb0ELb1ELb1ELb0ELb0ELb0ELi2ELi2ELi4ELi2ELb1EEENS1_24CollectiveEpilogueBwdGQAISB_fSE_Li256ELb1ELb1EEENS1_19SingleTileSchedulerILb1ELb0ELb0ELi128EEEEEEEEEvNT_6ParamsE,@function
        .size           _ZN7cutlass13device_kernelIN5flash19enable_sm80_to_sm89INS1_16FlashAttnBwdSm80INS1_25CollectiveMainloopBwdSm80ILi2ELi1EN4cute5tupleIJNS5_1CILi64EEENS7_ILi128EEENS7_ILi96EEEEEENS_10bfloat16_tEfNS_4arch4Sm80ELb0ELb1ELb0ELb1ELb1ELb0ELb0ELb0ELi2ELi2ELi4ELi2ELb1EEENS1_24CollectiveEpilogueBwdGQAISB_fSE_Li256ELb1ELb1EEENS1_19SingleTileSchedulerILb1ELb0ELb0ELi128EEEEEEEEEvNT_6ParamsE,(.L_x_90 - _ZN7cutlass13device_kernelIN5flash19enable_sm80_to_sm89INS1_16FlashAttnBwdSm80INS1_25CollectiveMainloopBwdSm80ILi2ELi1EN4cute5tupleIJNS5_1CILi64EEENS7_ILi128EEENS7_ILi96EEEEEENS_10bfloat16_tEfNS_4arch4Sm80ELb0ELb1ELb0ELb1ELb1ELb0ELb0ELb0ELi2ELi2ELi4ELi2ELb1EEENS1_24CollectiveEpilogueBwdGQAISB_fSE_Li256ELb1ELb1EEENS1_19SingleTileSchedulerILb1ELb0ELb0ELi128EEEEEEEEEvNT_6ParamsE)
        .other          _ZN7cutlass13device_kernelIN5flash19enable_sm80_to_sm89INS1_16FlashAttnBwdSm80INS1_25CollectiveMainloopBwdSm80ILi2ELi1EN4cute5tupleIJNS5_1CILi64EEENS7_ILi128EEENS7_ILi96EEEEEENS_10bfloat16_tEfNS_4arch4Sm80ELb0ELb1ELb0ELb1ELb1ELb0ELb0ELb0ELi2ELi2ELi4ELi2ELb1EEENS1_24CollectiveEpilogueBwdGQAISB_fSE_Li256ELb1ELb1EEENS1_19SingleTileSchedulerILb1ELb0ELb0ELi128EEEEEEEEEvNT_6ParamsE,@"STO_CUDA_ENTRY STV_DEFAULT"
_ZN7cutlass13device_kernelIN5flash19enable_sm80_to_sm89INS1_16FlashAttnBwdSm80INS1_25CollectiveMainloopBwdSm80ILi2ELi1EN4cute5tupleIJNS5_1CILi64EEENS7_ILi128EEENS7_ILi96EEEEEENS_10bfloat16_tEfNS_4arch4Sm80ELb0ELb1ELb0ELb1ELb1ELb0ELb0ELb0ELi2ELi2ELi4ELi2ELb1EEENS1_24CollectiveEpilogueBwdGQAISB_fSE_Li256ELb1ELb1EEENS1_19SingleTileSchedulerILb1ELb0ELb0ELi128EEEEEEEEEvNT_6ParamsE:
[----:B------:R-:W-:Y:S01]  /*0000*/  LDC R1, c[0x0][0x28] ;  /* 0x00000a00ff017b82 */ /* 0x000fe20000000800 */
[----:B------:R-:W-:Y:S05]  /*0010*/  EXIT ;  /* 0x000000000000794d */ /* 0x000fea0003800000 */
.L_x_15:
        /* <DEDUP_REMOVED lines=14> */
.L_x_90:


//--------------------- .text._ZN7cutlass13device_kernelIN5flash19enable_sm80_to_sm89INS1_16FlashAttnBwdSm80INS1_25CollectiveMainloopBwdSm80ILi2ELi1EN4cute5tupleIJNS5_1CILi64EEENS7_ILi128EEENS7_ILi96EEEEEENS_10bfloat16_tEfNS_4arch4Sm80ELb1ELb0ELb0ELb0ELb0ELb0ELb0ELb0ELi2ELi2ELi4ELi2ELb1EEENS1_21CollectiveEpilogueBwdISB_SC_SE_Li256ELb0ELb0ELi2EEENS1_25SingleTileBwdLPTSchedulerILb0ELi128ELb0EEEEEEEEEvNT_6ParamsE --------------------------
	.section	.text._ZN7cutlass13device_kernelIN5flash19enable_sm80_to_sm89INS1_16FlashAttnBwdSm80INS1_25CollectiveMainloopBwdSm80ILi2ELi1EN4cute5tupleIJNS5_1CILi64EEENS7_ILi128EEENS7_ILi96EEEEEENS_10bfloat16_tEfNS_4arch4Sm80ELb1ELb0ELb0ELb0ELb0ELb0ELb0ELb0ELi2ELi2ELi4ELi2ELb1EEENS1_21CollectiveEpilogueBwdISB_SC_SE_Li256ELb0ELb0ELi2EEENS1_25SingleTileBwdLPTSchedulerILb0ELi128ELb0EEEEEEEEEvNT_6ParamsE,"ax",@progbits
	.align	128
.text._ZN7cutlass13device_kernelIN5flash19enable_sm80_to_sm89INS1_16FlashAttnBwdSm80INS1_25CollectiveMainloopBwdSm80ILi2ELi1EN4cute5tupleIJNS5_1CILi64EEENS7_ILi128EEENS7_ILi96EEEEEENS_10bfloat16_tEfNS_4arch4Sm80ELb1ELb0ELb0ELb0ELb0ELb0ELb0ELb0ELi2ELi2ELi4ELi2ELb1EEENS1_21CollectiveEpilogueBwdISB_SC_SE_Li256ELb0ELb0ELi2EEENS1_25SingleTileBwdLPTSchedulerILb0ELi128ELb0EEEEEEEEEvNT_6ParamsE:
        .type           _ZN7cutlass13device_kernelIN5flash19enable_sm80_to_sm89INS1_16FlashAttnBwdSm80INS1_25CollectiveMainloopBwdSm80ILi2ELi1EN4cute5tupleIJNS5_1CILi64EEENS7_ILi128EEENS7_ILi96EEEEEENS_10bfloat16_tEfNS_4arch4Sm80ELb1ELb0ELb0ELb0ELb0ELb0ELb0ELb0ELi2ELi2ELi4ELi2ELb1EEENS1_21CollectiveEpilogueBwdISB_SC_SE_Li256ELb0ELb0ELi2EEENS1_25SingleTileBwdLPTSchedulerILb0ELi128ELb0EEEEEEEEEvNT_6ParamsE,@function
        .size           _ZN7cutlass13device_kernelIN5flash19enable_sm80_to_sm89INS1_16FlashAttnBwdSm80INS1_25CollectiveMainloopBwdSm80ILi2ELi1EN4cute5tupleIJNS5_1CILi64EEENS7_ILi128EEENS7_ILi96EEEEEENS_10bfloat16_tEfNS_4arch4Sm80ELb1ELb0ELb0ELb0ELb0ELb0ELb0ELb0ELi2ELi2ELi4ELi2ELb1EEENS1_21CollectiveEpilogueBwdISB_SC_SE_Li256ELb0ELb0ELi2EEENS1_25SingleTileBwdLPTSchedulerILb0ELi128ELb0EEEEEEEEEvNT_6ParamsE,(.L_x_91 - _ZN7cutlass13device_kernelIN5flash19enable_sm80_to_sm89INS1_16FlashAttnBwdSm80INS1_25CollectiveMainloopBwdSm80ILi2ELi1EN4cute5tupleIJNS5_1CILi64EEENS7_ILi128EEENS7_ILi96EEEEEENS_10bfloat16_tEfNS_4arch4Sm80ELb1ELb0ELb0ELb0ELb0ELb0ELb0ELb0ELi2ELi2ELi4ELi2ELb1EEENS1_21CollectiveEpilogueBwdISB_SC_SE_Li256ELb0ELb0ELi2EEENS1_25SingleTileBwdLPTSchedulerILb0ELi128ELb0EEEEEEEEEvNT_6ParamsE)
        .other          _ZN7cutlass13device_kernelIN5flash19enable_sm80_to_sm89INS1_16FlashAttnBwdSm80INS1_25CollectiveMainloopBwdSm80ILi2ELi1EN4cute5tupleIJNS5_1CILi64EEENS7_ILi128EEENS7_ILi96EEEEEENS_10bfloat16_tEfNS_4arch4Sm80ELb1ELb0ELb0ELb0ELb0ELb0ELb0ELb0ELi2ELi2ELi4ELi2ELb1EEENS1_21CollectiveEpilogueBwdISB_SC_SE_Li256ELb0ELb0ELi2EEENS1_25SingleTileBwdLPTSchedulerILb0ELi128ELb0EEEEEEEEEvNT_6ParamsE,@"STO_CUDA_ENTRY STV_DEFAULT"
_ZN7cutlass13device_kernelIN5flash19enable_sm80_to_sm89INS1_16FlashAttnBwdSm80INS1_25CollectiveMainloopBwdSm80ILi2ELi1EN4cute5tupleIJNS5_1CILi64EEENS7_ILi128EEENS7_ILi96EEEEEENS_10bfloat16_tEfNS_4arch4Sm80ELb1ELb0ELb0ELb0ELb0ELb0ELb0ELb0ELi2ELi2ELi4ELi2ELb1EEENS1_21CollectiveEpilogueBwdISB_SC_SE_Li256ELb0ELb0ELi2EEENS1_25SingleTileBwdLPTSchedulerILb0ELi128ELb0EEEEEEEEEvNT_6ParamsE:
[----:B------:R-:W-:Y:S01]  /*0000*/  LDC R1, c[0x0][0x28] ;  /* 0x00000a00ff017b82 */ /* 0x000fe20000000800 */
[----:B------:R-:W-:Y:S05]  /*0010*/  EXIT ;  /* 0x000000000000794d */ /* 0x000fea0003800000 */
.L_x_16:
        /* <DEDUP_REMOVED lines=14> */
.L_x_91:


//--------------------- .text._ZN7cutlass13device_kernelIN5flash19enable_sm80_to_sm89INS1_16FlashAttnBwdSm80INS1_25CollectiveMainloopBwdSm80ILi2ELi1EN4cute5tupleIJNS5_1CILi64EEENS7_ILi128EEENS7_ILi96EEEEEENS_10bfloat16_tEfNS_4arch4Sm80ELb1ELb0ELb0ELb0ELb1ELb0ELb0ELb0ELi2ELi2ELi4ELi2ELb1EEENS1_21CollectiveEpilogueBwdISB_SC_SE_Li256ELb0ELb0ELi2EEENS1_25SingleTileBwdLPTSchedulerILb0ELi128ELb1EEEEEEEEEvNT_6ParamsE --------------------------
	.section	.text._ZN7cutlass13device_kernelIN5flash19enable_sm80_to_sm89INS1_16FlashAttnBwdSm80INS1_25CollectiveMainloopBwdSm80ILi2ELi1EN4cute5tupleIJNS5_1CILi64EEENS7_ILi128EEENS7_ILi96EEEEEENS_10bfloat16_tEfNS_4arch4Sm80ELb1ELb0ELb0ELb0ELb1ELb0ELb0ELb0ELi2ELi2ELi4ELi2ELb1EEENS1_21CollectiveEpilogueBwdISB_SC_SE_Li256ELb0ELb0ELi2EEENS1_25SingleTileBwdLPTSchedulerILb0ELi128ELb1EEEEEEEEEvNT_6ParamsE,"ax",@progbits
	.align	128
.text._ZN7cutlass13device_kernelIN5flash19enable_sm80_to_sm89INS1_16FlashAttnBwdSm80INS1_25CollectiveMainloopBwdSm80ILi2ELi1EN4cute5tupleIJNS5_1CILi64EEENS7_ILi128EEENS7_ILi96EEEEEENS_10bfloat16_tEfNS_4arch4Sm80ELb1ELb0ELb0ELb0ELb1ELb0ELb0ELb0ELi2ELi2ELi4ELi2ELb1EEENS1_21CollectiveEpilogueBwdISB_SC_SE_Li256ELb0ELb0ELi2EEENS1_25SingleTileBwdLPTSchedulerILb0ELi128ELb1EEEEEEEEEvNT_6ParamsE:
        .type           _ZN7cutlass13device_kernelIN5flash19enable_sm80_to_sm89INS1_16FlashAttnBwdSm80INS1_25CollectiveMainloopBwdSm80ILi2ELi1EN4cute5tupleIJNS5_1CILi64EEENS7_ILi128EEENS7_ILi96EEEEEENS_10bfloat16_tEfNS_4arch4Sm80ELb1ELb0ELb0ELb0ELb1ELb0ELb0ELb0ELi2ELi2ELi4ELi2ELb1EEENS1_21CollectiveEpilogueBwdISB_SC_SE_Li256ELb0ELb0ELi2EEENS1_25SingleTileBwdLPTSchedulerILb0ELi128ELb1EEEEEEEEEvNT_6ParamsE,@function
        .size           _ZN7cutlass13device_kernelIN5flash19enable_sm80_to_sm89INS1_16FlashAttnBwdSm80INS1_25CollectiveMainloopBwdSm80ILi2ELi1EN4cute5tupleIJNS5_1CILi64EEENS7_ILi128EEENS7_ILi96EEEEEENS_10bfloat16_tEfNS_4arch4Sm80ELb1ELb0ELb0ELb0ELb1ELb0ELb0ELb0ELi2ELi2ELi4ELi2ELb1EEENS1_21CollectiveEpilogueBwdISB_SC_SE_Li256ELb0ELb0ELi2EEENS1_25SingleTileBwdLPTSchedulerILb0ELi128ELb1EEEEEEEEEvNT_6ParamsE,(.L_x_92 - _ZN7cutlass13device_kernelIN5flash19enable_sm80_to_sm89INS1_16FlashAttnBwdSm80INS1_25CollectiveMainloopBwdSm80ILi2ELi1EN4cute5tupleIJNS5_1CILi64EEENS7_ILi128EEENS7_ILi96EEEEEENS_10bfloat16_tEfNS_4arch4Sm80ELb1ELb0ELb0ELb0ELb1ELb0ELb0ELb0ELi2ELi2ELi4ELi2ELb1EEENS1_21CollectiveEpilogueBwdISB_SC_SE_Li256ELb0ELb0ELi2EEENS1_25SingleTileBwdLPTSchedulerILb0ELi128ELb1EEEEEEEEEvNT_6ParamsE)
        .other          _ZN7cutlass13device_kernelIN5flash19enable_sm80_to_sm89INS1_16FlashAttnBwdSm80INS1_25CollectiveMainloopBwdSm80ILi2ELi1EN4cute5tupleIJNS5_1CILi64EEENS7_ILi128EEENS7_ILi96EEEEEENS_10bfloat16_tEfNS_4arch4Sm80ELb1ELb0ELb0ELb0ELb1ELb0ELb0ELb0ELi2ELi2ELi4ELi2ELb1EEENS1_21CollectiveEpilogueBwdISB_SC_SE_Li256ELb0ELb0ELi2EEENS1_25SingleTileBwdLPTSchedulerILb0ELi128ELb1EEEEEEEEEvNT_6ParamsE,@"STO_CUDA_ENTRY STV_DEFAULT"
_ZN7cutlass13device_kernelIN5flash19enable_sm80_to_sm89INS1_16FlashAttnBwdSm80INS1_25CollectiveMainloopBwdSm80ILi2ELi1EN4cute5tupleIJNS5_1CILi64EEENS7_ILi128EEENS7_ILi96EEEEEENS_10bfloat16_tEfNS_4arch4Sm80ELb1ELb0ELb0ELb0ELb1ELb0ELb0ELb0ELi2ELi2ELi4ELi2ELb1EEENS1_21CollectiveEpilogueBwdISB_SC_SE_Li256ELb0ELb0ELi2EEENS1_25SingleTileBwdLPTSchedulerILb0ELi128ELb1EEEEEEEEEvNT_6ParamsE:
[----:B------:R-:W-:Y:S01]  /*0000*/  LDC R1, c[0x0][0x28] ;  /* 0x00000a00ff017b82 */ /* 0x000fe20000000800 */
[----:B------:R-:W-:Y:S05]  /*0010*/  EXIT ;  /* 0x000000000000794d */ /* 0x000fea0003800000 */
.L_x_17:
        /* <DEDUP_REMOVED lines=14> */
.L_x_92:


//--------------------- .text._ZN7cutlass13device_kernelIN5flash19enable_sm80_to_sm89INS1_16FlashAttnBwdSm80INS1_25CollectiveMainloopBwdSm80ILi2ELi1EN4cute5tupleIJNS5_1CILi64EEENS7_ILi128EEENS7_ILi96EEEEEENS_10bfloat16_tEfNS_4arch4Sm80ELb1ELb0ELb0ELb0ELb0ELb0ELb0ELb0ELi2ELi2ELi4ELi2ELb1EEENS1_24CollectiveEpilogueBwdGQAISB_fSE_Li256ELb0ELb0EEENS1_25SingleTileBwdLPTSchedulerILb0ELi128ELb0EEEEEEEEEvNT_6ParamsE --------------------------
	.section	.text._ZN7cutlass13device_kernelIN5flash19enable_sm80_to_sm89INS1_16FlashAttnBwdSm80INS1_25CollectiveMainloopBwdSm80ILi2ELi1EN4cute5tupleIJNS5_1CILi64EEENS7_ILi128EEENS7_ILi96EEEEEENS_10bfloat16_tEfNS_4arch4Sm80ELb1ELb0ELb0ELb0ELb0ELb0ELb0ELb0ELi2ELi2ELi4ELi2ELb1EEENS1_24CollectiveEpilogueBwdGQAISB_fSE_Li256ELb0ELb0EEENS1_25SingleTileBwdLPTSchedulerILb0ELi128ELb0EEEEEEEEEvNT_6ParamsE,"ax",@progbits
	.align	128
.text._ZN7cutlass13device_kernelIN5flash19enable_sm80_to_sm89INS1_16FlashAttnBwdSm80INS1_25CollectiveMainloopBwdSm80ILi2ELi1EN4cute5tupleIJNS5_1CILi64EEENS7_ILi128EEENS7_ILi96EEEEEENS_10bfloat16_tEfNS_4arch4Sm80ELb1ELb0ELb0ELb0ELb0ELb0ELb0ELb0ELi2ELi2ELi4ELi2ELb1EEENS1_24CollectiveEpilogueBwdGQAISB_fSE_Li256ELb0ELb0EEENS1_25SingleTileBwdLPTSchedulerILb0ELi128ELb0EEEEEEEEEvNT_6ParamsE:
        .type           _ZN7cutlass13device_kernelIN5flash19enable_sm80_to_sm89INS1_16FlashAttnBwdSm80INS1_25CollectiveMainloopBwdSm80ILi2ELi1EN4cute5tupleIJNS5_1CILi64EEENS7_ILi128EEENS7_ILi96EEEEEENS_10bfloat16_tEfNS_4arch4Sm80ELb1ELb0ELb0ELb0ELb0ELb0ELb0ELb0ELi2ELi2ELi4ELi2ELb1EEENS1_24CollectiveEpilogueBwdGQAISB_fSE_Li256ELb0ELb0EEENS1_25SingleTileBwdLPTSchedulerILb0ELi128ELb0EEEEEEEEEvNT_6ParamsE,@function
        .size           _ZN7cutlass13device_kernelIN5flash19enable_sm80_to_sm89INS1_16FlashAttnBwdSm80INS1_25CollectiveMainloopBwdSm80ILi2ELi1EN4cute5tupleIJNS5_1CILi64EEENS7_ILi128EEENS7_ILi96EEEEEENS_10bfloat16_tEfNS_4arch4Sm80ELb1ELb0ELb0ELb0ELb0ELb0ELb0ELb0ELi2ELi2ELi4ELi2ELb1EEENS1_24CollectiveEpilogueBwdGQAISB_fSE_Li256ELb0ELb0EEENS1_25SingleTileBwdLPTSchedulerILb0ELi128ELb0EEEEEEEEEvNT_6ParamsE,(.L_x_93 - _ZN7cutlass13device_kernelIN5flash19enable_sm80_to_sm89INS1_16FlashAttnBwdSm80INS1_25CollectiveMainloopBwdSm80ILi2ELi1EN4cute5tupleIJNS5_1CILi64EEENS7_ILi128EEENS7_ILi96EEEEEENS_10bfloat16_tEfNS_4arch4Sm80ELb1ELb0ELb0ELb0ELb0ELb0ELb0ELb0ELi2ELi2ELi4ELi2ELb1EEENS1_24CollectiveEpilogueBwdGQAISB_fSE_Li256ELb0ELb0EEENS1_25SingleTileBwdLPTSchedulerILb0ELi128ELb0EEEEEEEEEvNT_6ParamsE)
        .other          _ZN7cutlass13device_kernelIN5flash19enable_sm80_to_sm89INS1_16FlashAttnBwdSm80INS1_25CollectiveMainloopBwdSm80ILi2ELi1EN4cute5tupleIJNS5_1CILi64EEENS7_ILi128EEENS7_ILi96EEEEEENS_10bfloat16_tEfNS_4arch4Sm80ELb1ELb0ELb0ELb0ELb0ELb0ELb0ELb0ELi2ELi2ELi4ELi2ELb1EEENS1_24CollectiveEpilogueBwdGQAISB_fSE_Li256ELb0ELb0EEENS1_25SingleTileBwdLPTSchedulerILb0ELi128ELb0EEEEEEEEEvNT_6ParamsE,@"STO_CUDA_ENTRY STV_DEFAULT"
_ZN7cutlass13device_kernelIN5flash19enable_sm80_to_sm89INS1_16FlashAttnBwdSm80INS1_25CollectiveMainloopBwdSm80ILi2ELi1EN4cute5tupleIJNS5_1CILi64EEENS7_ILi128EEENS7_ILi96EEEEEENS_10bfloat16_tEfNS_4arch4Sm80ELb1ELb0ELb0ELb0ELb0ELb0ELb0ELb0ELi2ELi2ELi4ELi2ELb1EEENS1_24CollectiveEpilogueBwdGQAISB_fSE_Li256ELb0ELb0EEENS1_25SingleTileBwdLPTSchedulerILb0ELi128ELb0EEEEEEEEEvNT_6ParamsE:
[----:B------:R-:W-:Y:S01]  /*0000*/  LDC R1, c[0x0][0x28] ;  /* 0x00000a00ff017b82 */ /* 0x000fe20000000800 */
[----:B------:R-:W-:Y:S05]  /*0010*/  EXIT ;  /* 0x000000000000794d */ /* 0x000fea0003800000 */
.L_x_18:
        /* <DEDUP_REMOVED lines=14> */
.L_x_93:


//--------------------- .text._ZN7cutlass13device_kernelIN5flash19enable_sm80_to_sm89INS1_16FlashAttnBwdSm80INS1_25CollectiveMainloopBwdSm80ILi2ELi1EN4cute5tupleIJNS5_1CILi64EEENS7_ILi128EEENS7_ILi96EEEEEENS_10bfloat16_tEfNS_4arch4Sm80ELb1ELb0ELb0ELb0ELb1ELb0ELb0ELb0ELi2ELi2ELi4ELi2ELb1EEENS1_24CollectiveEpilogueBwdGQAISB_fSE_Li256ELb0ELb1EEENS1_25SingleTileBwdLPTSchedulerILb0ELi128ELb1EEEEEEEEEvNT_6ParamsE --------------------------
	.section	.text._ZN7cutlass13device_kernelIN5flash19enable_sm80_to_sm89INS1_16FlashAttnBwdSm80INS1_25CollectiveMainloopBwdSm80ILi2ELi1EN4cute5tupleIJNS5_1CILi64EEENS7_ILi128EEENS7_ILi96EEEEEENS_10bfloat16_tEfNS_4arch4Sm80ELb1ELb0ELb0ELb0ELb1ELb0ELb0ELb0ELi2ELi2ELi4ELi2ELb1EEENS1_24CollectiveEpilogueBwdGQAISB_fSE_Li256ELb0ELb1EEENS1_25SingleTileBwdLPTSchedulerILb0ELi128ELb1EEEEEEEEEvNT_6ParamsE,"ax",@progbits
	.align	128
.text._ZN7cutlass13device_kernelIN5flash19enable_sm80_to_sm89INS1_16FlashAttnBwdSm80INS1_25CollectiveMainloopBwdSm80ILi2ELi1EN4cute5tupleIJNS5_1CILi64EEENS7_ILi128EEENS7_ILi96EEEEEENS_10bfloat16_tEfNS_4arch4Sm80ELb1ELb0ELb0ELb0ELb1ELb0ELb0ELb0ELi2ELi2ELi4ELi2ELb1EEENS1_24CollectiveEpilogueBwdGQAISB_fSE_Li256ELb0ELb1EEENS1_25SingleTileBwdLPTSchedulerILb0ELi128ELb1EEEEEEEEEvNT_6ParamsE:
        .type           _ZN7cutlass13device_kernelIN5flash19enable_sm80_to_sm89INS1_16FlashAttnBwdSm80INS1_25CollectiveMainloopBwdSm80ILi2ELi1EN4cute5tupleIJNS5_1CILi64EEENS7_ILi128EEENS7_ILi96EEEEEENS_10bfloat16_tEfNS_4arch4Sm80ELb1ELb0ELb0ELb0ELb1ELb0ELb0ELb0ELi2ELi2ELi4ELi2ELb1EEENS1_24CollectiveEpilogueBwdGQAISB_fSE_Li256ELb0ELb1EEENS1_25SingleTileBwdLPTSchedulerILb0ELi128ELb1EEEEEEEEEvNT_6ParamsE,@function
        .size           _ZN7cutlass13device_kernelIN5flash19enable_sm80_to_sm89INS1_16FlashAttnBwdSm80INS1_25CollectiveMainloopBwdSm80ILi2ELi1EN4cute5tupleIJNS5_1CILi64EEENS7_ILi128EEENS7_ILi96EEEEEENS_10bfloat16_tEfNS_4arch4Sm80ELb1ELb0ELb0ELb0ELb1ELb0ELb0ELb0ELi2ELi2ELi4ELi2ELb1EEENS1_24CollectiveEpilogueBwdGQAISB_fSE_Li256ELb0ELb1EEENS1_25SingleTileBwdLPTSchedulerILb0ELi128ELb1EEEEEEEEEvNT_6ParamsE,(.L_x_94 - _ZN7cutlass13device_kernelIN5flash19enable_sm80_to_sm89INS1_16FlashAttnBwdSm80INS1_25CollectiveMainloopBwdSm80ILi2ELi1EN4cute5tupleIJNS5_1CILi64EEENS7_ILi128EEENS7_ILi96EEEEEENS_10bfloat16_tEfNS_4arch4Sm80ELb1ELb0ELb0ELb0ELb1ELb0ELb0ELb0ELi2ELi2ELi4ELi2ELb1EEENS1_24CollectiveEpilogueBwdGQAISB_fSE_Li256ELb0ELb1EEENS1_25SingleTileBwdLPTSchedulerILb0ELi128ELb1EEEEEEEEEvNT_6ParamsE)
        .other          _ZN7cutlass13device_kernelIN5flash19enable_sm80_to_sm89INS1_16FlashAttnBwdSm80INS1_25CollectiveMainloopBwdSm80ILi2ELi1EN4cute5tupleIJNS5_1CILi64EEENS7_ILi128EEENS7_ILi96EEEEEENS_10bfloat16_tEfNS_4arch4Sm80ELb1ELb0ELb0ELb0ELb1ELb0ELb0ELb0ELi2ELi2ELi4ELi2ELb1EEENS1_24CollectiveEpilogueBwdGQAISB_fSE_Li256ELb0ELb1EEENS1_25SingleTileBwdLPTSchedulerILb0ELi128ELb1EEEEEEEEEvNT_6ParamsE,@"STO_CUDA_ENTRY STV_DEFAULT"
_ZN7cutlass13device_kernelIN5flash19enable_sm80_to_sm89INS1_16FlashAttnBwdSm80INS1_25CollectiveMainloopBwdSm80ILi2ELi1EN4cute5tupleIJNS5_1CILi64EEENS7_ILi128EEENS7_ILi96EEEEEENS_10bfloat16_tEfNS_4arch4Sm80ELb1ELb0ELb0ELb0ELb1ELb0ELb0ELb0ELi2ELi2ELi4ELi2ELb1EEENS1_24CollectiveEpilogueBwdGQAISB_fSE_Li256ELb0ELb1EEENS1_25SingleTileBwdLPTSchedulerILb0ELi128ELb1EEEEEEEEEvNT_6ParamsE:
[----:B------:R-:W-:Y:S01]  /*0000*/  LDC R1, c[0x0][0x28] ;  /* 0x00000a00ff017b82 */ /* 0x000fe20000000800 */
[----:B------:R-:W-:Y:S05]  /*0010*/  EXIT ;  /* 0x000000000000794d */ /* 0x000fea0003800000 */
.L_x_19:
        /* <DEDUP_REMOVED lines=14> */
.L_x_94:


//--------------------- .text._ZN7cutlass13device_kernelIN5flash19enable_sm80_to_sm89INS1_16FlashAttnBwdSm80INS1_25CollectiveMainloopBwdSm80ILi2ELi1EN4cute5tupleIJNS5_1CILi64EEENS7_ILi128EEENS7_ILi96EEEEEENS_10bfloat16_tEfNS_4arch4Sm80ELb1ELb0ELb0ELb1ELb0ELb0ELb0ELb0ELi2ELi2ELi4ELi2ELb1EEENS1_21CollectiveEpilogueBwdISB_SC_SE_Li256ELb1ELb0ELi2EEENS1_25SingleTileBwdLPTSchedulerILb1ELi128ELb0EEEEEEEEEvNT_6ParamsE --------------------------
	.section	.text._ZN7cutlass13device_kernelIN5flash19enable_sm80_to_sm89INS1_16FlashAttnBwdSm80INS1_25CollectiveMainloopBwdSm80ILi2ELi1EN4cute5tupleIJNS5_1CILi64EEENS7_ILi128EEENS7_ILi96EEEEEENS_10bfloat16_tEfNS_4arch4Sm80ELb1ELb0ELb0ELb1ELb0ELb0ELb0ELb0ELi2ELi2ELi4ELi2ELb1EEENS1_21CollectiveEpilogueBwdISB_SC_SE_Li256ELb1ELb0ELi2EEENS1_25SingleTileBwdLPTSchedulerILb1ELi128ELb0EEEEEEEEEvNT_6ParamsE,"ax",@progbits
	.align	128
.text._ZN7cutlass13device_kernelIN5flash19enable_sm80_to_sm89INS1_16FlashAttnBwdSm80INS1_25CollectiveMainloopBwdSm80ILi2ELi1EN4cute5tupleIJNS5_1CILi64EEENS7_ILi128EEENS7_ILi96EEEEEENS_10bfloat16_tEfNS_4arch4Sm80ELb1ELb0ELb0ELb1ELb0ELb0ELb0ELb0ELi2ELi2ELi4ELi2ELb1EEENS1_21CollectiveEpilogueBwdISB_SC_SE_Li256ELb1ELb0ELi2EEENS1_25SingleTileBwdLPTSchedulerILb1ELi128ELb0EEEEEEEEEvNT_6ParamsE:
        .type           _ZN7cutlass13device_kernelIN5flash19enable_sm80_to_sm89INS1_16FlashAttnBwdSm80INS1_25CollectiveMainloopBwdSm80ILi2ELi1EN4cute5tupleIJNS5_1CILi64EEENS7_ILi128EEENS7_ILi96EEEEEENS_10bfloat16_tEfNS_4arch4Sm80ELb1ELb0ELb0ELb1ELb0ELb0ELb0ELb0ELi2ELi2ELi4ELi2ELb1EEENS1_21CollectiveEpilogueBwdISB_SC_SE_Li256ELb1ELb0ELi2EEENS1_25SingleTileBwdLPTSchedulerILb1ELi128ELb0EEEEEEEEEvNT_6ParamsE,@function
        .size           _ZN7cutlass13device_kernelIN5flash19enable_sm80_to_sm89INS1_16FlashAttnBwdSm80INS1_25CollectiveMainloopBwdSm80ILi2ELi1EN4cute5tupleIJNS5_1CILi64EEENS7_ILi128EEENS7_ILi96EEEEEENS_10bfloat16_tEfNS_4arch4Sm80ELb1ELb0ELb0ELb1ELb0ELb0ELb0ELb0ELi2ELi2ELi4ELi2ELb1EEENS1_21CollectiveEpilogueBwdISB_SC_SE_Li256ELb1ELb0ELi2EEENS1_25SingleTileBwdLPTSchedulerILb1ELi128ELb0EEEEEEEEEvNT_6ParamsE,(.L_x_95 - _ZN7cutlass13device_kernelIN5flash19enable_sm80_to_sm89INS1_16FlashAttnBwdSm80INS1_25CollectiveMainloopBwdSm80ILi2ELi1EN4cute5tupleIJNS5_1CILi64EEENS7_ILi128EEENS7_ILi96EEEEEENS_10bfloat16_tEfNS_4arch4Sm80ELb1ELb0ELb0ELb1ELb0ELb0ELb0ELb0ELi2ELi2ELi4ELi2ELb1EEENS1_21CollectiveEpilogueBwdISB_SC_SE_Li256ELb1ELb0ELi2EEENS1_25SingleTileBwdLPTSchedulerILb1ELi128ELb0EEEEEEEEEvNT_6ParamsE)
        .other          _ZN7cutlass13device_kernelIN5flash19enable_sm80_to_sm89INS1_16FlashAttnBwdSm80INS1_25CollectiveMainloopBwdSm80ILi2ELi1EN4cute5tupleIJNS5_1CILi64EEENS7_ILi128EEENS7_ILi96EEEEEENS_10bfloat16_tEfNS_4arch4Sm80ELb1ELb0ELb0ELb1ELb0ELb0ELb0ELb0ELi2ELi2ELi4ELi2ELb1EEENS1_21CollectiveEpilogueBwdISB_SC_SE_Li256ELb1ELb0ELi2EEENS1_25SingleTileBwdLPTSchedulerILb1ELi128ELb0EEEEEEEEEvNT_6ParamsE,@"STO_CUDA_ENTRY STV_DEFAULT"
_ZN7cutlass13device_kernelIN5flash19enable_sm80_to_sm89INS1_16FlashAttnBwdSm80INS1_25CollectiveMainloopBwdSm80ILi2ELi1EN4cute5tupleIJNS5_1CILi64EEENS7_ILi128EEENS7_ILi96EEEEEENS_10bfloat16_tEfNS_4arch4Sm80ELb1ELb0ELb0ELb1ELb0ELb0ELb0ELb0ELi2ELi2ELi4ELi2ELb1EEENS1_21CollectiveEpilogueBwdISB_SC_SE_Li256ELb1ELb0ELi2EEENS1_25SingleTileBwdLPTSchedulerILb1ELi128ELb0EEEEEEEEEvNT_6ParamsE:
[----:B------:R-:W-:Y:S01]  /*0000*/  LDC R1, c[0x0][0x28] ;  /* 0x00000a00ff017b82 */ /* 0x000fe20000000800 */
[----:B------:R-:W-:Y:S05]  /*0010*/  EXIT ;  /* 0x000000000000794d */ /* 0x000fea0003800000 */
.L_x_20:
        /* <DEDUP_REMOVED lines=14> */
.L_x_95:


//--------------------- .text._ZN7cutlass13device_kernelIN5flash19enable_sm80_to_sm89INS1_16FlashAttnBwdSm80INS1_25CollectiveMainloopBwdSm80ILi2ELi1EN4cute5tupleIJNS5_1CILi64EEENS7_ILi128EEENS7_ILi96EEEEEENS_10bfloat16_tEfNS_4arch4Sm80ELb1ELb0ELb0ELb1ELb1ELb0ELb0ELb0ELi2ELi2ELi4ELi2ELb1EEENS1_21CollectiveEpilogueBwdISB_SC_SE_Li256ELb1ELb0ELi2EEENS1_25SingleTileBwdLPTSchedulerILb1ELi128ELb1EEEEEEEEEvNT_6ParamsE --------------------------
	.section	.text._ZN7cutlass13device_kernelIN5flash19enable_sm80_to_sm89INS1_16FlashAttnBwdSm80INS1_25CollectiveMainloopBwdSm80ILi2ELi1EN4cute5tupleIJNS5_1CILi64EEENS7_ILi128EEENS7_ILi96EEEEEENS_10bfloat16_tEfNS_4arch4Sm80ELb1ELb0ELb0ELb1ELb1ELb0ELb0ELb0ELi2ELi2ELi4ELi2ELb1EEENS1_21CollectiveEpilogueBwdISB_SC_SE_Li256ELb1ELb0ELi2EEENS1_25SingleTileBwdLPTSchedulerILb1ELi128ELb1EEEEEEEEEvNT_6ParamsE,"ax",@progbits
	.align	128
.text._ZN7cutlass13device_kernelIN5flash19enable_sm80_to_sm89INS1_16FlashAttnBwdSm80INS1_25CollectiveMainloopBwdSm80ILi2ELi1EN4cute5tupleIJNS5_1CILi64EEENS7_ILi128EEENS7_ILi96EEEEEENS_10bfloat16_tEfNS_4arch4Sm80ELb1ELb0ELb0ELb1ELb1ELb0ELb0ELb0ELi2ELi2ELi4ELi2ELb1EEENS1_21CollectiveEpilogueBwdISB_SC_SE_Li256ELb1ELb0ELi2EEENS1_25SingleTileBwdLPTSchedulerILb1ELi128ELb1EEEEEEEEEvNT_6ParamsE:
        .type           _ZN7cutlass13device_kernelIN5flash19enable_sm80_to_sm89INS1_16FlashAttnBwdSm80INS1_25CollectiveMainloopBwdSm80ILi2ELi1EN4cute5tupleIJNS5_1CILi64EEENS7_ILi128EEENS7_ILi96EEEEEENS_10bfloat16_tEfNS_4arch4Sm80ELb1ELb0ELb0ELb1ELb1ELb0ELb0ELb0ELi2ELi2ELi4ELi2ELb1EEENS1_21CollectiveEpilogueBwdISB_SC_SE_Li256ELb1ELb0ELi2EEENS1_25SingleTileBwdLPTSchedulerILb1ELi128ELb1EEEEEEEEEvNT_6ParamsE,@function
        .size           _ZN7cutlass13device_kernelIN5flash19enable_sm80_to_sm89INS1_16FlashAttnBwdSm80INS1_25CollectiveMainloopBwdSm80ILi2ELi1EN4cute5tupleIJNS5_1CILi64EEENS7_ILi128EEENS7_ILi96EEEEEENS_10bfloat16_tEfNS_4arch4Sm80ELb1ELb0ELb0ELb1ELb1ELb0ELb0ELb0ELi2ELi2ELi4ELi2ELb1EEENS1_21CollectiveEpilogueBwdISB_SC_SE_Li256ELb1ELb0ELi2EEENS1_25SingleTileBwdLPTSchedulerILb1ELi128ELb1EEEEEEEEEvNT_6ParamsE,(.L_x_96 - _ZN7cutlass13device_kernelIN5flash19enable_sm80_to_sm89INS1_16FlashAttnBwdSm80INS1_25CollectiveMainloopBwdSm80ILi2ELi1EN4cute5tupleIJNS5_1CILi64EEENS7_ILi128EEENS7_ILi96EEEEEENS_10bfloat16_tEfNS_4arch4Sm80ELb1ELb0ELb0ELb1ELb1ELb0ELb0ELb0ELi2ELi2ELi4ELi2ELb1EEENS1_21CollectiveEpilogueBwdISB_SC_SE_Li256ELb1ELb0ELi2EEENS1_25SingleTileBwdLPTSchedulerILb1ELi128ELb1EEEEEEEEEvNT_6ParamsE)
        .other          _ZN7cutlass13device_kernelIN5flash19enable_sm80_to_sm89INS1_16FlashAttnBwdSm80INS1_25CollectiveMainloopBwdSm80ILi2ELi1EN4cute5tupleIJNS5_1CILi64EEENS7_ILi128EEENS7_ILi96EEEEEENS_10bfloat16_tEfNS_4arch4Sm80ELb1ELb0ELb0ELb1ELb1ELb0ELb0ELb0ELi2ELi2ELi4ELi2ELb1EEENS1_21CollectiveEpilogueBwdISB_SC_SE_Li256ELb1ELb0ELi2EEENS1_25SingleTileBwdLPTSchedulerILb1ELi128ELb1EEEEEEEEEvNT_6ParamsE,@"STO_CUDA_ENTRY STV_DEFAULT"
_ZN7cutlass13device_kernelIN5flash19enable_sm80_to_sm89INS1_16FlashAttnBwdSm80INS1_25CollectiveMainloopBwdSm80ILi2ELi1EN4cute5tupleIJNS5_1CILi64EEENS7_ILi128EEENS7_ILi96EEEEEENS_10bfloat16_tEfNS_4arch4Sm80ELb1ELb0ELb0ELb1ELb1ELb0ELb0ELb0ELi2ELi2ELi4ELi2ELb1EEENS1_21CollectiveEpilogueBwdISB_SC_SE_Li256ELb1ELb0ELi2EEENS1_25SingleTileBwdLPTSchedulerILb1ELi128ELb1EEEEEEEEEvNT_6ParamsE:
[----:B------:R-:W-:Y:S01]  /*0000*/  LDC R1, c[0x0][0x28] ;  /* 0x00000a00ff017b82 */ /* 0x000fe20000000800 */
[----:B------:R-:W-:Y:S05]  /*0010*/  EXIT ;  /* 0x000000000000794d */ /* 0x000fea0003800000 */
.L_x_21:
        /* <DEDUP_REMOVED lines=14> */
.L_x_96:


//--------------------- .text._ZN7cutlass13device_kernelIN5flash19enable_sm80_to_sm89INS1_16FlashAttnBwdSm80INS1_25CollectiveMainloopBwdSm80ILi2ELi1EN4cute5tupleIJNS5_1CILi64EEENS7_ILi128EEENS7_ILi96EEEEEENS_10bfloat16_tEfNS_4arch4Sm80ELb1ELb0ELb0ELb1ELb0ELb0ELb0ELb0ELi2ELi2ELi4ELi2ELb1EEENS1_24CollectiveEpilogueBwdGQAISB_fSE_Li256ELb1ELb0EEENS1_25SingleTileBwdLPTSchedulerILb1ELi128ELb0EEEEEEEEEvNT_6ParamsE --------------------------
	.section	.text._ZN7cutlass13device_kernelIN5flash19enable_sm80_to_sm89INS1_16FlashAttnBwdSm80INS1_25CollectiveMainloopBwdSm80ILi2ELi1EN4cute5tupleIJNS5_1CILi64EEENS7_ILi128EEENS7_ILi96EEEEEENS_10bfloat16_tEfNS_4arch4Sm80ELb1ELb0ELb0ELb1ELb0ELb0ELb0ELb0ELi2ELi2ELi4ELi2ELb1EEENS1_24CollectiveEpilogueBwdGQAISB_fSE_Li256ELb1ELb0EEENS1_25SingleTileBwdLPTSchedulerILb1ELi128ELb0EEEEEEEEEvNT_6ParamsE,"ax",@progbits
	.align	128
.text._ZN7cutlass13device_kernelIN5flash19enable_sm80_to_sm89INS1_16FlashAttnBwdSm80INS1_25CollectiveMainloopBwdSm80ILi2ELi1EN4cute5tupleIJNS5_1CILi64EEENS7_ILi128EEENS7_ILi96EEEEEENS_10bfloat16_tEfNS_4arch4Sm80ELb1ELb0ELb0ELb1ELb0ELb0ELb0ELb0ELi2ELi2ELi4ELi2ELb1EEENS1_24CollectiveEpilogueBwdGQAISB_fSE_Li256ELb1ELb0EEENS1_25SingleTileBwdLPTSchedulerILb1ELi128ELb0EEEEEEEEEvNT_6ParamsE:
        .type           _ZN7cutlass13device_kernelIN5flash19enable_sm80_to_sm89INS1_16FlashAttnBwdSm80INS1_25CollectiveMainloopBwdSm80ILi2ELi1EN4cute5tupleIJNS5_1CILi64EEENS7_ILi128EEENS7_ILi96EEEEEENS_10bfloat16_tEfNS_4arch4Sm80ELb1ELb0ELb0ELb1ELb0ELb0ELb0ELb0ELi2ELi2ELi4ELi2ELb1EEENS1_24CollectiveEpilogueBwdGQAISB_fSE_Li256ELb1ELb0EEENS1_25SingleTileBwdLPTSchedulerILb1ELi128ELb0EEEEEEEEEvNT_6ParamsE,@function
        .size           _ZN7cutlass13device_kernelIN5flash19enable_sm80_to_sm89INS1_16FlashAttnBwdSm80INS1_25CollectiveMainloopBwdSm80ILi2ELi1EN4cute5tupleIJNS5_1CILi64EEENS7_ILi128EEENS7_ILi96EEEEEENS_10bfloat16_tEfNS_4arch4Sm80ELb1ELb0ELb0ELb1ELb0ELb0ELb0ELb0ELi2ELi2ELi4ELi2ELb1EEENS1_24CollectiveEpilogueBwdGQAISB_fSE_Li256ELb1ELb0EEENS1_25SingleTileBwdLPTSchedulerILb1ELi128ELb0EEEEEEEEEvNT_6ParamsE,(.L_x_97 - _ZN7cutlass13device_kernelIN5flash19enable_sm80_to_sm89INS1_16FlashAttnBwdSm80INS1_25CollectiveMainloopBwdSm80ILi2ELi1EN4cute5tupleIJNS5_1CILi64EEENS7_ILi128EEENS7_ILi96EEEEEENS_10bfloat16_tEfNS_4arch4Sm80ELb1ELb0ELb0ELb1ELb0ELb0ELb0ELb0ELi2ELi2ELi4ELi2ELb1EEENS1_24CollectiveEpilogueBwdGQAISB_fSE_Li256ELb1ELb0EEENS1_25SingleTileBwdLPTSchedulerILb1ELi128ELb0EEEEEEEEEvNT_6ParamsE)
        .other          _ZN7cutlass13device_kernelIN5flash19enable_sm80_to_sm89INS1_16FlashAttnBwdSm80INS1_25CollectiveMainloopBwdSm80ILi2ELi1EN4cute5tupleIJNS5_1CILi64EEENS7_ILi128EEENS7_ILi96EEEEEENS_10bfloat16_tEfNS_4arch4Sm80ELb1ELb0ELb0ELb1ELb0ELb0ELb0ELb0ELi2ELi2ELi4ELi2ELb1EEENS1_24CollectiveEpilogueBwdGQAISB_fSE_Li256ELb1ELb0EEENS1_25SingleTileBwdLPTSchedulerILb1ELi128ELb0EEEEEEEEEvNT_6ParamsE,@"STO_CUDA_ENTRY STV_DEFAULT"
_ZN7cutlass13device_kernelIN5flash19enable_sm80_to_sm89INS1_16FlashAttnBwdSm80INS1_25CollectiveMainloopBwdSm80ILi2ELi1EN4cute5tupleIJNS5_1CILi64EEENS7_ILi128EEENS7_ILi96EEEEEENS_10bfloat16_tEfNS_4arch4Sm80ELb1ELb0ELb0ELb1ELb0ELb0ELb0ELb0ELi2ELi2ELi4ELi2ELb1EEENS1_24CollectiveEpilogueBwdGQAISB_fSE_Li256ELb1ELb0EEENS1_25SingleTileBwdLPTSchedulerILb1ELi128ELb0EEEEEEEEEvNT_6ParamsE:
[----:B------:R-:W-:Y:S01]  /*0000*/  LDC R1, c[0x0][0x28] ;  /* 0x00000a00ff017b82 */ /* 0x000fe20000000800 */
[----:B------:R-:W-:Y:S05]  /*0010*/  EXIT ;  /* 0x000000000000794d */ /* 0x000fea0003800000 */
.L_x_22:
        /* <DEDUP_REMOVED lines=14> */
.L_x_97:


//--------------------- .text._ZN7cutlass13device_kernelIN5flash19enable_sm80_to_sm89INS1_16FlashAttnBwdSm80INS1_25CollectiveMainloopBwdSm80ILi2ELi1EN4cute5tupleIJNS5_1CILi64EEENS7_ILi128EEENS7_ILi96EEEEEENS_10bfloat16_tEfNS_4arch4Sm80ELb1ELb0ELb0ELb1ELb1ELb0ELb0ELb0ELi2ELi2ELi4ELi2ELb1EEENS1_24CollectiveEpilogueBwdGQAISB_fSE_Li256ELb1ELb1EEENS1_25SingleTileBwdLPTSchedulerILb1ELi128ELb1EEEEEEEEEvNT_6ParamsE --------------------------
	.section	.text._ZN7cutlass13device_kernelIN5flash19enable_sm80_to_sm89INS1_16FlashAttnBwdSm80INS1_25CollectiveMainloopBwdSm80ILi2ELi1EN4cute5tupleIJNS5_1CILi64EEENS7_ILi128EEENS7_ILi96EEEEEENS_10bfloat16_tEfNS_4arch4Sm80ELb1ELb0ELb0ELb1ELb1ELb0ELb0ELb0ELi2ELi2ELi4ELi2ELb1EEENS1_24CollectiveEpilogueBwdGQAISB_fSE_Li256ELb1ELb1EEENS1_25SingleTileBwdLPTSchedulerILb1ELi128ELb1EEEEEEEEEvNT_6ParamsE,"ax",@progbits
	.align	128
.text._ZN7cutlass13device_kernelIN5flash19enable_sm80_to_sm89INS1_16FlashAttnBwdSm80INS1_25CollectiveMainloopBwdSm80ILi2ELi1EN4cute5tupleIJNS5_1CILi64EEENS7_ILi128EEENS7_ILi96EEEEEENS_10bfloat16_tEfNS_4arch4Sm80ELb1ELb0ELb0ELb1ELb1ELb0ELb0ELb0ELi2ELi2ELi4ELi2ELb1EEENS1_24CollectiveEpilogueBwdGQAISB_fSE_Li256ELb1ELb1EEENS1_25SingleTileBwdLPTSchedulerILb1ELi128ELb1EEEEEEEEEvNT_6ParamsE:
        .type           _ZN7cutlass13device_kernelIN5flash19enable_sm80_to_sm89INS1_16FlashAttnBwdSm80INS1_25CollectiveMainloopBwdSm80ILi2ELi1EN4cute5tupleIJNS5_1CILi64EEENS7_ILi128EEENS7_ILi96EEEEEENS_10bfloat16_tEfNS_4arch4Sm80ELb1ELb0ELb0ELb1ELb1ELb0ELb0ELb0ELi2ELi2ELi4ELi2ELb1EEENS1_24CollectiveEpilogueBwdGQAISB_fSE_Li256ELb1ELb1EEENS1_25SingleTileBwdLPTSchedulerILb1ELi128ELb1EEEEEEEEEvNT_6ParamsE,@function
        .size           _ZN7cutlass13device_kernelIN5flash19enable_sm80_to_sm89INS1_16FlashAttnBwdSm80INS1_25CollectiveMainloopBwdSm80ILi2ELi1EN4cute5tupleIJNS5_1CILi64EEENS7_ILi128EEENS7_ILi96EEEEEENS_10bfloat16_tEfNS_4arch4Sm80ELb1ELb0ELb0ELb1ELb1ELb0ELb0ELb0ELi2ELi2ELi4ELi2ELb1EEENS1_24CollectiveEpilogueBwdGQAISB_fSE_Li256ELb1ELb1EEENS1_25SingleTileBwdLPTSchedulerILb1ELi128ELb1EEEEEEEEEvNT_6ParamsE,(.L_x_98 - _ZN7cutlass13device_kernelIN5flash19enable_sm80_to_sm89INS1_16FlashAttnBwdSm80INS1_25CollectiveMainloopBwdSm80ILi2ELi1EN4cute5tupleIJNS5_1CILi64EEENS7_ILi128EEENS7_ILi96EEEEEENS_10bfloat16_tEfNS_4arch4Sm80ELb1ELb0ELb0ELb1ELb1ELb0ELb0ELb0ELi2ELi2ELi4ELi2ELb1EEENS1_24CollectiveEpilogueBwdGQAISB_fSE_Li256ELb1ELb1EEENS1_25SingleTileBwdLPTSchedulerILb1ELi128ELb1EEEEEEEEEvNT_6ParamsE)
        .other          _ZN7cutlass13device_kernelIN5flash19enable_sm80_to_sm89INS1_16FlashAttnBwdSm80INS1_25CollectiveMainloopBwdSm80ILi2ELi1EN4cute5tupleIJNS5_1CILi64EEENS7_ILi128EEENS7_ILi96EEEEEENS_10bfloat16_tEfNS_4arch4Sm80ELb1ELb0ELb0ELb1ELb1ELb0ELb0ELb0ELi2ELi2ELi4ELi2ELb1EEENS1_24CollectiveEpilogueBwdGQAISB_fSE_Li256ELb1ELb1EEENS1_25SingleTileBwdLPTSchedulerILb1ELi128ELb1EEEEEEEEEvNT_6ParamsE,@"STO_CUDA_ENTRY STV_DEFAULT"
_ZN7cutlass13device_kernelIN5flash19enable_sm80_to_sm89INS1_16FlashAttnBwdSm80INS1_25CollectiveMainloopBwdSm80ILi2ELi1EN4cute5tupleIJNS5_1CILi64EEENS7_ILi128EEENS7_ILi96EEEEEENS_10bfloat16_tEfNS_4arch4Sm80ELb1ELb0ELb0ELb1ELb1ELb0ELb0ELb0ELi2ELi2ELi4ELi2ELb1EEENS1_24CollectiveEpilogueBwdGQAISB_fSE_Li256ELb1ELb1EEENS1_25SingleTileBwdLPTSchedulerILb1ELi128ELb1EEEEEEEEEvNT_6ParamsE:
[----:B------:R-:W-:Y:S01]  /*0000*/  LDC R1, c[0x0][0x28] ;  /* 0x00000a00ff017b82 */ /* 0x000fe20000000800 */
[----:B------:R-:W-:Y:S05]  /*0010*/  EXIT ;  /* 0x000000000000794d */ /* 0x000fea0003800000 */
.L_x_23:
        /* <DEDUP_REMOVED lines=14> */
.L_x_98:


//--------------------- .text._ZN7cutlass13device_kernelIN5flash19enable_sm80_to_sm89INS1_16FlashAttnBwdSm80INS1_25CollectiveMainloopBwdSm80ILi2ELi2EN4cute5tupleIJNS5_1CILi64EEENS7_ILi128EEENS7_ILi96EEEEEENS_10bfloat16_tEfNS_4arch4Sm80ELb0ELb0ELb0ELb0ELb0ELb0ELb0ELb0ELi2ELi2ELi4ELi2ELb0EEENS1_21CollectiveEpilogueBwdISB_SC_SE_Li256ELb0ELb0ELi2EEENS1_19SingleTileSchedulerILb0ELb0ELb0ELi128EEEEEEEEEvNT_6ParamsE --------------------------
	.section	.text._ZN7cutlass13device_kernelIN5flash19enable_sm80_to_sm89INS1_16FlashAttnBwdSm80INS1_25CollectiveMainloopBwdSm80ILi2ELi2EN4cute5tupleIJNS5_1CILi64EEENS7_ILi128EEENS7_ILi96EEEEEENS_10bfloat16_tEfNS_4arch4Sm80ELb0ELb0ELb0ELb0ELb0ELb0ELb0ELb0ELi2ELi2ELi4ELi2ELb0EEENS1_21CollectiveEpilogueBwdISB_SC_SE_Li256ELb0ELb0ELi2EEENS1_19SingleTileSchedulerILb0ELb0ELb0ELi128EEEEEEEEEvNT_6ParamsE,"ax",@progbits
	.align	128
.text._ZN7cutlass13device_kernelIN5flash19enable_sm80_to_sm89INS1_16FlashAttnBwdSm80INS1_25CollectiveMainloopBwdSm80ILi2ELi2EN4cute5tupleIJNS5_1CILi64EEENS7_ILi128EEENS7_ILi96EEEEEENS_10bfloat16_tEfNS_4arch4Sm80ELb0ELb0ELb0ELb0ELb0ELb0ELb0ELb0ELi2ELi2ELi4ELi2ELb0EEENS1_21CollectiveEpilogueBwdISB_SC_SE_Li256ELb0ELb0ELi2EEENS1_19SingleTileSchedulerILb0ELb0ELb0ELi128EEEEEEEEEvNT_6ParamsE:
        .type           _ZN7cutlass13device_kernelIN5flash19enable_sm80_to_sm89INS1_16FlashAttnBwdSm80INS1_25CollectiveMainloopBwdSm80ILi2ELi2EN4cute5tupleIJNS5_1CILi64EEENS7_ILi128EEENS7_ILi96EEEEEENS_10bfloat16_tEfNS_4arch4Sm80ELb0ELb0ELb0ELb0ELb0ELb0ELb0ELb0ELi2ELi2ELi4ELi2ELb0EEENS1_21CollectiveEpilogueBwdISB_SC_SE_Li256ELb0ELb0ELi2EEENS1_19SingleTileSchedulerILb0ELb0ELb0ELi128EEEEEEEEEvNT_6ParamsE,@function
        .size           _ZN7cutlass13device_kernelIN5flash19enable_sm80_to_sm89INS1_16FlashAttnBwdSm80INS1_25CollectiveMainloopBwdSm80ILi2ELi2EN4cute5tupleIJNS5_1CILi64EEENS7_ILi128EEENS7_ILi96EEEEEENS_10bfloat16_tEfNS_4arch4Sm80ELb0ELb0ELb0ELb0ELb0ELb0ELb0ELb0ELi2ELi2ELi4ELi2ELb0EEENS1_21CollectiveEpilogueBwdISB_SC_SE_Li256ELb0ELb0ELi2EEENS1_19SingleTileSchedulerILb0ELb0ELb0ELi128EEEEEEEEEvNT_6ParamsE,(.L_x_99 - _ZN7cutlass13device_kernelIN5flash19enable_sm80_to_sm89INS1_16FlashAttnBwdSm80INS1_25CollectiveMainloopBwdSm80ILi2ELi2EN4cute5tupleIJNS5_1CILi64EEENS7_ILi128EEENS7_ILi96EEEEEENS_10bfloat16_tEfNS_4arch4Sm80ELb0ELb0ELb0ELb0ELb0ELb0ELb0ELb0ELi2ELi2ELi4ELi2ELb0EEENS1_21CollectiveEpilogueBwdISB_SC_SE_Li256ELb0ELb0ELi2EEENS1_19SingleTileSchedulerILb0ELb0ELb0ELi128EEEEEEEEEvNT_6ParamsE)
        .other          _ZN7cutlass13device_kernelIN5flash19enable_sm80_to_sm89INS1_16FlashAttnBwdSm80INS1_25CollectiveMainloopBwdSm80ILi2ELi2EN4cute5tupleIJNS5_1CILi64EEENS7_ILi128EEENS7_ILi96EEEEEENS_10bfloat16_tEfNS_4arch4Sm80ELb0ELb0ELb0ELb0ELb0ELb0ELb0ELb0ELi2ELi2ELi4ELi2ELb0EEENS1_21CollectiveEpilogueBwdISB_SC_SE_Li256ELb0ELb0ELi2EEENS1_19SingleTileSchedulerILb0ELb0ELb0ELi128EEEEEEEEEvNT_6ParamsE,@"STO_CUDA_ENTRY STV_DEFAULT"
_ZN7cutlass13device_kernelIN5flash19enable_sm80_to_sm89INS1_16FlashAttnBwdSm80INS1_25CollectiveMainloopBwdSm80ILi2ELi2EN4cute5tupleIJNS5_1CILi64EEENS7_ILi128EEENS7_ILi96EEEEEENS_10bfloat16_tEfNS_4arch4Sm80ELb0ELb0ELb0ELb0ELb0ELb0ELb0ELb0ELi2ELi2ELi4ELi2ELb0EEENS1_21CollectiveEpilogueBwdISB_SC_SE_Li256ELb0ELb0ELi2EEENS1_19SingleTileSchedulerILb0ELb0ELb0ELi128EEEEEEEEEvNT_6ParamsE:
[----:B------:R-:W-:Y:S01]  /*0000*/  LDC R1, c[0x0][0x28] ;  /* 0x00000a00ff017b82 */ /* 0x000fe20000000800 */
[----:B------:R-:W-:Y:S05]  /*0010*/  EXIT ;  /* 0x000000000000794d */ /* 0x000fea0003800000 */
.L_x_24:
        /* <DEDUP_REMOVED lines=14> */
.L_x_99:


//--------------------- .text._ZN7cutlass13device_kernelIN5flash19enable_sm80_to_sm89INS1_16FlashAttnBwdSm80INS1_25CollectiveMainloopBwdSm80ILi2ELi2EN4cute5tupleIJNS5_1CILi64EEENS7_ILi128EEENS7_ILi96EEEEEENS_10bfloat16_tEfNS_4arch4Sm80ELb0ELb0ELb0ELb0ELb1ELb0ELb0ELb0ELi2ELi2ELi4ELi2ELb0EEENS1_21CollectiveEpilogueBwdISB_SC_SE_Li256ELb0ELb0ELi2EEENS1_19SingleTileSchedulerILb0ELb0ELb0ELi128EEEEEEEEEvNT_6ParamsE --------------------------
	.section	.text._ZN7cutlass13device_kernelIN5flash19enable_sm80_to_sm89INS1_16FlashAttnBwdSm80INS1_25CollectiveMainloopBwdSm80ILi2ELi2EN4cute5tupleIJNS5_1CILi64EEENS7_ILi128EEENS7_ILi96EEEEEENS_10bfloat16_tEfNS_4arch4Sm80ELb0ELb0ELb0ELb0ELb1ELb0ELb0ELb0ELi2ELi2ELi4ELi2ELb0EEENS1_21CollectiveEpilogueBwdISB_SC_SE_Li256ELb0ELb0ELi2EEENS1_19SingleTileSchedulerILb0ELb0ELb0ELi128EEEEEEEEEvNT_6ParamsE,"ax",@progbits
	.align	128
.text._ZN7cutlass13device_kernelIN5flash19enable_sm80_to_sm89INS1_16FlashAttnBwdSm80INS1_25CollectiveMainloopBwdSm80ILi2ELi2EN4cute5tupleIJNS5_1CILi64EEENS7_ILi128EEENS7_ILi96EEEEEENS_10bfloat16_tEfNS_4arch4Sm80ELb0ELb0ELb0ELb0ELb1ELb0ELb0ELb0ELi2ELi2ELi4ELi2ELb0EEENS1_21CollectiveEpilogueBwdISB_SC_SE_Li256ELb0ELb0ELi2EEENS1_19SingleTileSchedulerILb0ELb0ELb0ELi128EEEEEEEEEvNT_6ParamsE:
        .type           _ZN7cutlass13device_kernelIN5flash19enable_sm80_to_sm89INS1_16FlashAttnBwdSm80INS1_25CollectiveMainloopBwdSm80ILi2ELi2EN4cute5tupleIJNS5_1CILi64EEENS7_ILi128EEENS7_ILi96EEEEEENS_10bfloat16_tEfNS_4arch4Sm80ELb0ELb0ELb0ELb0ELb1ELb0ELb0ELb0ELi2ELi2ELi4ELi2ELb0EEENS1_21CollectiveEpilogueBwdISB_SC_SE_Li256ELb0ELb0ELi2EEENS1_19SingleTileSchedulerILb0ELb0ELb0ELi128EEEEEEEEEvNT_6ParamsE,@function
        .size           _ZN7cutlass13device_kernelIN5flash19enable_sm80_to_sm89INS1_16FlashAttnBwdSm80INS1_25CollectiveMainloopBwdSm80ILi2ELi2EN4cute5tupleIJNS5_1CILi64EEENS7_ILi128EEENS7_ILi96EEEEEENS_10bfloat16_tEfNS_4arch4Sm80ELb0ELb0ELb0ELb0ELb1ELb0ELb0ELb0ELi2ELi2ELi4ELi2ELb0EEENS1_21CollectiveEpilogueBwdISB_SC_SE_Li256ELb0ELb0ELi2EEENS1_19SingleTileSchedulerILb0ELb0ELb0ELi128EEEEEEEEEvNT_6ParamsE,(.L_x_100 - _ZN7cutlass13device_kernelIN5flash19enable_sm80_to_sm89INS1_16FlashAttnBwdSm80INS1_25CollectiveMainloopBwdSm80ILi2ELi2EN4cute5tupleIJNS5_1CILi64EEENS7_ILi128EEENS7_ILi96EEEEEENS_10bfloat16_tEfNS_4arch4Sm80ELb0ELb0ELb0ELb0ELb1ELb0ELb0ELb0ELi2ELi2ELi4ELi2ELb0EEENS1_21CollectiveEpilogueBwdISB_SC_SE_Li256ELb0ELb0ELi2EEENS1_19SingleTileSchedulerILb0ELb0ELb0ELi128EEEEEEEEEvNT_6ParamsE)
        .other          _ZN7cutlass13device_kernelIN5flash19enable_sm80_to_sm89INS1_16FlashAttnBwdSm80INS1_25CollectiveMainloopBwdSm80ILi2ELi2EN4cute5tupleIJNS5_1CILi64EEENS7_ILi128EEENS7_ILi96EEEEEENS_10bfloat16_tEfNS_4arch4Sm80ELb0ELb0ELb0ELb0ELb1ELb0ELb0ELb0ELi2ELi2ELi4ELi2ELb0EEENS1_21CollectiveEpilogueBwdISB_SC_SE_Li256ELb0ELb0ELi2EEENS1_19SingleTileSchedulerILb0ELb0ELb0ELi128EEEEEEEEEvNT_6ParamsE,@"STO_CUDA_ENTRY STV_DEFAULT"
_ZN7cutlass13device_kernelIN5flash19enable_sm80_to_sm89INS1_16FlashAttnBwdSm80INS1_25CollectiveMainloopBwdSm80ILi2ELi2EN4cute5tupleIJNS5_1CILi64EEENS7_ILi128EEENS7_ILi96EEEEEENS_10bfloat16_tEfNS_4arch4Sm80ELb0ELb0ELb0ELb0ELb1ELb0ELb0ELb0ELi2ELi2ELi4ELi2ELb0EEENS1_21CollectiveEpilogueBwdISB_SC_SE_Li256ELb0ELb0ELi2EEENS1_19SingleTileSchedulerILb0ELb0ELb0ELi128EEEEEEEEEvNT_6ParamsE:
[----:B------:R-:W-:Y:S01]  /*0000*/  LDC R1, c[0x0][0x28] ;  /* 0x00000a00ff017b82 */ /* 0x000fe20000000800 */
[----:B------:R-:W-:Y:S05]  /*0010*/  EXIT ;  /* 0x000000000000794d */ /* 0x000fea0003800000 */
.L_x_25:
        /* <DEDUP_REMOVED lines=14> */
.L_x_100:


//--------------------- .text._ZN7cutlass13device_kernelIN5flash19enable_sm80_to_sm89INS1_16FlashAttnBwdSm80INS1_25CollectiveMainloopBwdSm80ILi2ELi2EN4cute5tupleIJNS5_1CILi64EEENS7_ILi128EEENS7_ILi96EEEEEENS_10bfloat16_tEfNS_4arch4Sm80ELb0ELb0ELb0ELb0ELb0ELb0ELb0ELb0ELi2ELi2ELi4ELi2ELb0EEENS1_24CollectiveEpilogueBwdGQAISB_fSE_Li256ELb0ELb0EEENS1_19SingleTileSchedulerILb0ELb0ELb0ELi128EEEEEEEEEvNT_6ParamsE --------------------------
	.section	.text._ZN7cutlass13device_kernelIN5flash19enable_sm80_to_sm89INS1_16FlashAttnBwdSm80INS1_25CollectiveMainloopBwdSm80ILi2ELi2EN4cute5tupleIJNS5_1CILi64EEENS7_ILi128EEENS7_ILi96EEEEEENS_10bfloat16_tEfNS_4arch4Sm80ELb0ELb0ELb0ELb0ELb0ELb0ELb0ELb0ELi2ELi2ELi4ELi2ELb0EEENS1_24CollectiveEpilogueBwdGQAISB_fSE_Li256ELb0ELb0EEENS1_19SingleTileSchedulerILb0ELb0ELb0ELi128EEEEEEEEEvNT_6ParamsE,"ax",@progbits
	.align	128
.text._ZN7cutlass13device_kernelIN5flash19enable_sm80_to_sm89INS1_16FlashAttnBwdSm80INS1_25CollectiveMainloopBwdSm80ILi2ELi2EN4cute5tupleIJNS5_1CILi64EEENS7_ILi128EEENS7_ILi96EEEEEENS_10bfloat16_tEfNS_4arch4Sm80ELb0ELb0ELb0ELb0ELb0ELb0ELb0ELb0ELi2ELi2ELi4ELi2ELb0EEENS1_24CollectiveEpilogueBwdGQAISB_fSE_Li256ELb0ELb0EEENS1_19SingleTileSchedulerILb0ELb0ELb0ELi128EEEEEEEEEvNT_6ParamsE:
        .type           _ZN7cutlass13device_kernelIN5flash19enable_sm80_to_sm89INS1_16FlashAttnBwdSm80INS1_25CollectiveMainloopBwdSm80ILi2ELi2EN4cute5tupleIJNS5_1CILi64EEENS7_ILi128EEENS7_ILi96EEEEEENS_10bfloat16_tEfNS_4arch4Sm80ELb0ELb0ELb0ELb0ELb0ELb0ELb0ELb0ELi2ELi2ELi4ELi2ELb0EEENS1_24CollectiveEpilogueBwdGQAISB_fSE_Li256ELb0ELb0EEENS1_19SingleTileSchedulerILb0ELb0ELb0ELi128EEEEEEEEEvNT_6ParamsE,@function
        .size           _ZN7cutlass13device_kernelIN5flash19enable_sm80_to_sm89INS1_16FlashAttnBwdSm80INS1_25CollectiveMainloopBwdSm80ILi2ELi2EN4cute5tupleIJNS5_1CILi64EEENS7_ILi128EEENS7_ILi96EEEEEENS_10bfloat16_tEfNS_4arch4Sm80ELb0ELb0ELb0ELb0ELb0ELb0ELb0ELb0ELi2ELi2ELi4ELi2ELb0EEENS1_24CollectiveEpilogueBwdGQAISB_fSE_Li256ELb0ELb0EEENS1_19SingleTileSchedulerILb0ELb0ELb0ELi128EEEEEEEEEvNT_6ParamsE,(.L_x_101 - _ZN7cutlass13device_kernelIN5flash19enable_sm80_to_sm89INS1_16FlashAttnBwdSm80INS1_25CollectiveMainloopBwdSm80ILi2ELi2EN4cute5tupleIJNS5_1CILi64EEENS7_ILi128EEENS7_ILi96EEEEEENS_10bfloat16_tEfNS_4arch4Sm80ELb0ELb0ELb0ELb0ELb0ELb0ELb0ELb0ELi2ELi2ELi4ELi2ELb0EEENS1_24CollectiveEpilogueBwdGQAISB_fSE_Li256ELb0ELb0EEENS1_19SingleTileSchedulerILb0ELb0ELb0ELi128EEEEEEEEEvNT_6ParamsE)
        .other          _ZN7cutlass13device_kernelIN5flash19enable_sm80_to_sm89INS1_16FlashAttnBwdSm80INS1_25CollectiveMainloopBwdSm80ILi2ELi2EN4cute5tupleIJNS5_1CILi64EEENS7_ILi128EEENS7_ILi96EEEEEENS_10bfloat16_tEfNS_4arch4Sm80ELb0ELb0ELb0ELb0ELb0ELb0ELb0ELb0ELi2ELi2ELi4ELi2ELb0EEENS1_24CollectiveEpilogueBwdGQAISB_fSE_Li256ELb0ELb0EEENS1_19SingleTileSchedulerILb0ELb0ELb0ELi128EEEEEEEEEvNT_6ParamsE,@"STO_CUDA_ENTRY STV_DEFAULT"
_ZN7cutlass13device_kernelIN5flash19enable_sm80_to_sm89INS1_16FlashAttnBwdSm80INS1_25CollectiveMainloopBwdSm80ILi2ELi2EN4cute5tupleIJNS5_1CILi64EEENS7_ILi128EEENS7_ILi96EEEEEENS_10bfloat16_tEfNS_4arch4Sm80ELb0ELb0ELb0ELb0ELb0ELb0ELb0ELb0ELi2ELi2ELi4ELi2ELb0EEENS1_24CollectiveEpilogueBwdGQAISB_fSE_Li256ELb0ELb0EEENS1_19SingleTileSchedulerILb0ELb0ELb0ELi128EEEEEEEEEvNT_6ParamsE:
[----:B------:R-:W-:Y:S01]  /*0000*/  LDC R1, c[0x0][0x28] ;  /* 0x00000a00ff017b82 */ /* 0x000fe20000000800 */
[----:B------:R-:W-:Y:S05]  /*0010*/  EXIT ;  /* 0x000000000000794d */ /* 0x000fea0003800000 */
.L_x_26:
        /* <DEDUP_REMOVED lines=14> */
.L_x_101:


//--------------------- .text._ZN7cutlass13device_kernelIN5flash19enable_sm80_to_sm89INS1_16FlashAttnBwdSm80INS1_25CollectiveMainloopBwdSm80ILi2ELi2EN4cute5tupleIJNS5_1CILi64EEENS7_ILi128EEENS7_ILi96EEEEEENS_10bfloat16_tEfNS_4arch4Sm80ELb0ELb0ELb0ELb0ELb1ELb0ELb0ELb0ELi2ELi2ELi4ELi2ELb0EEENS1_24CollectiveEpilogueBwdGQAISB_fSE_Li256ELb0ELb1EEENS1_19SingleTileSchedulerILb0ELb0ELb0ELi128EEEEEEEEEvNT_6ParamsE --------------------------
	.section	.text._ZN7cutlass13device_kernelIN5flash19enable_sm80_to_sm89INS1_16FlashAttnBwdSm80INS1_25CollectiveMainloopBwdSm80ILi2ELi2EN4cute5tupleIJNS5_1CILi64EEENS7_ILi128EEENS7_ILi96EEEEEENS_10bfloat16_tEfNS_4arch4Sm80ELb0ELb0ELb0ELb0ELb1ELb0ELb0ELb0ELi2ELi2ELi4ELi2ELb0EEENS1_24CollectiveEpilogueBwdGQAISB_fSE_Li256ELb0ELb1EEENS1_19SingleTileSchedulerILb0ELb0ELb0ELi128EEEEEEEEEvNT_6ParamsE,"ax",@progbits
	.align	128
.text._ZN7cutlass13device_kernelIN5flash19enable_sm80_to_sm89INS1_16FlashAttnBwdSm80INS1_25CollectiveMainloopBwdSm80ILi2ELi2EN4cute5tupleIJNS5_1CILi64EEENS7_ILi128EEENS7_ILi96EEEEEENS_10bfloat16_tEfNS_4arch4Sm80ELb0ELb0ELb0ELb0ELb1ELb0ELb0ELb0ELi2ELi2ELi4ELi2ELb0EEENS1_24CollectiveEpilogueBwdGQAISB_fSE_Li256ELb0ELb1EEENS1_19SingleTileSchedulerILb0ELb0ELb0ELi128EEEEEEEEEvNT_6ParamsE:
        .type           _ZN7cutlass13device_kernelIN5flash19enable_sm80_to_sm89INS1_16FlashAttnBwdSm80INS1_25CollectiveMainloopBwdSm80ILi2ELi2EN4cute5tupleIJNS5_1CILi64EEENS7_ILi128EEENS7_ILi96EEEEEENS_10bfloat16_tEfNS_4arch4Sm80ELb0ELb0ELb0ELb0ELb1ELb0ELb0ELb0ELi2ELi2ELi4ELi2ELb0EEENS1_24CollectiveEpilogueBwdGQAISB_fSE_Li256ELb0ELb1EEENS1_19SingleTileSchedulerILb0ELb0ELb0ELi128EEEEEEEEEvNT_6ParamsE,@function
        .size           _ZN7cutlass13device_kernelIN5flash19enable_sm80_to_sm89INS1_16FlashAttnBwdSm80INS1_25CollectiveMainloopBwdSm80ILi2ELi2EN4cute5tupleIJNS5_1CILi64EEENS7_ILi128EEENS7_ILi96EEEEEENS_10bfloat16_tEfNS_4arch4Sm80ELb0ELb0ELb0ELb0ELb1ELb0ELb0ELb0ELi2ELi2ELi4ELi2ELb0EEENS1_24CollectiveEpilogueBwdGQAISB_fSE_Li256ELb0ELb1EEENS1_19SingleTileSchedulerILb0ELb0ELb0ELi128EEEEEEEEEvNT_6ParamsE,(.L_x_102 - _ZN7cutlass13device_kernelIN5flash19enable_sm80_to_sm89INS1_16FlashAttnBwdSm80INS1_25CollectiveMainloopBwdSm80ILi2ELi2EN4cute5tupleIJNS5_1CILi64EEENS7_ILi128EEENS7_ILi96EEEEEENS_10bfloat16_tEfNS_4arch4Sm80ELb0ELb0ELb0ELb0ELb1ELb0ELb0ELb0ELi2ELi2ELi4ELi2ELb0EEENS1_24CollectiveEpilogueBwdGQAISB_fSE_Li256ELb0ELb1EEENS1_19SingleTileSchedulerILb0ELb0ELb0ELi128EEEEEEEEEvNT_6ParamsE)
        .other          _ZN7cutlass13device_kernelIN5flash19enable_sm80_to_sm89INS1_16FlashAttnBwdSm80INS1_25CollectiveMainloopBwdSm80ILi2ELi2EN4cute5tupleIJNS5_1CILi64EEENS7_ILi128EEENS7_ILi96EEEEEENS_10bfloat16_tEfNS_4arch4Sm80ELb0ELb0ELb0ELb0ELb1ELb0ELb0ELb0ELi2ELi2ELi4ELi2ELb0EEENS1_24CollectiveEpilogueBwdGQAISB_fSE_Li256ELb0ELb1EEENS1_19SingleTileSchedulerILb0ELb0ELb0ELi128EEEEEEEEEvNT_6ParamsE,@"STO_CUDA_ENTRY STV_DEFAULT"
_ZN7cutlass13device_kernelIN5flash19enable_sm80_to_sm89INS1_16FlashAttnBwdSm80INS1_25CollectiveMainloopBwdSm80ILi2ELi2EN4cute5tupleIJNS5_1CILi64EEENS7_ILi128EEENS7_ILi96EEEEEENS_10bfloat16_tEfNS_4arch4Sm80ELb0ELb0ELb0ELb0ELb1ELb0ELb0ELb0ELi2ELi2ELi4ELi2ELb0EEENS1_24CollectiveEpilogueBwdGQAISB_fSE_Li256ELb0ELb1EEENS1_19SingleTileSchedulerILb0ELb0ELb0ELi128EEEEEEEEEvNT_6ParamsE:
[----:B------:R-:W-:Y:S01]  /*0000*/  LDC R1, c[0x0][0x28] ;  /* 0x00000a00ff017b82 */ /* 0x000fe20000000800 */
[----:B------:R-:W-:Y:S05]  /*0010*/  EXIT ;  /* 0x000000000000794d */ /* 0x000fea0003800000 */
.L_x_27:
        /* <DEDUP_REMOVED lines=14> */
.L_x_102:


//--------------------- .text._ZN7cutlass13device_kernelIN5flash19enable_sm80_to_sm89INS1_16FlashAttnBwdSm80INS1_25CollectiveMainloopBwdSm80ILi2ELi2EN4cute5tupleIJNS5_1CILi64EEENS7_ILi128EEENS7_ILi96EEEEEENS_10bfloat16_tEfNS_4arch4Sm80ELb0ELb0ELb0ELb1ELb0ELb0ELb0ELb0ELi2ELi2ELi4ELi2ELb0EEENS1_21CollectiveEpilogueBwdISB_SC_SE_Li256ELb1ELb0ELi2EEENS1_19SingleTileSchedulerILb1ELb0ELb0ELi128EEEEEEEEEvNT_6ParamsE --------------------------
	.section	.text._ZN7cutlass13device_kernelIN5flash19enable_sm80_to_sm89INS1_16FlashAttnBwdSm80INS1_25CollectiveMainloopBwdSm80ILi2ELi2EN4cute5tupleIJNS5_1CILi64EEENS7_ILi128EEENS7_ILi96EEEEEENS_10bfloat16_tEfNS_4arch4Sm80ELb0ELb0ELb0ELb1ELb0ELb0ELb0ELb0ELi2ELi2ELi4ELi2ELb0EEENS1_21CollectiveEpilogueBwdISB_SC_SE_Li256ELb1ELb0ELi2EEENS1_19SingleTileSchedulerILb1ELb0ELb0ELi128EEEEEEEEEvNT_6ParamsE,"ax",@progbits
	.align	128
.text._ZN7cutlass13device_kernelIN5flash19enable_sm80_to_sm89INS1_16FlashAttnBwdSm80INS1_25CollectiveMainloopBwdSm80ILi2ELi2EN4cute5tupleIJNS5_1CILi64EEENS7_ILi128EEENS7_ILi96EEEEEENS_10bfloat16_tEfNS_4arch4Sm80ELb0ELb0ELb0ELb1ELb0ELb0ELb0ELb0ELi2ELi2ELi4ELi2ELb0EEENS1_21CollectiveEpilogueBwdISB_SC_SE_Li256ELb1ELb0ELi2EEENS1_19SingleTileSchedulerILb1ELb0ELb0ELi128EEEEEEEEEvNT_6ParamsE:
        .type           _ZN7cutlass13device_kernelIN5flash19enable_sm80_to_sm89INS1_16FlashAttnBwdSm80INS1_25CollectiveMainloopBwdSm80ILi2ELi2EN4cute5tupleIJNS5_1CILi64EEENS7_ILi128EEENS7_ILi96EEEEEENS_10bfloat16_tEfNS_4arch4Sm80ELb0ELb0ELb0ELb1ELb0ELb0ELb0ELb0ELi2ELi2ELi4ELi2ELb0EEENS1_21CollectiveEpilogueBwdISB_SC_SE_Li256ELb1ELb0ELi2EEENS1_19SingleTileSchedulerILb1ELb0ELb0ELi128EEEEEEEEEvNT_6ParamsE,@function
        .size           _ZN7cutlass13device_kernelIN5flash19enable_sm80_to_sm89INS1_16FlashAttnBwdSm80INS1_25CollectiveMainloopBwdSm80ILi2ELi2EN4cute5tupleIJNS5_1CILi64EEENS7_ILi128EEENS7_ILi96EEEEEENS_10bfloat16_tEfNS_4arch4Sm80ELb0ELb0ELb0ELb1ELb0ELb0ELb0ELb0ELi2ELi2ELi4ELi2ELb0EEENS1_21CollectiveEpilogueBwdISB_SC_SE_Li256ELb1ELb0ELi2EEENS1_19SingleTileSchedulerILb1ELb0ELb0ELi128EEEEEEEEEvNT_6ParamsE,(.L_x_103 - _ZN7cutlass13device_kernelIN5flash19enable_sm80_to_sm89INS1_16FlashAttnBwdSm80INS1_25CollectiveMainloopBwdSm80ILi2ELi2EN4cute5tupleIJNS5_1CILi64EEENS7_ILi128EEENS7_ILi96EEEEEENS_10bfloat16_tEfNS_4arch4Sm80ELb0ELb0ELb0ELb1ELb0ELb0ELb0ELb0ELi2ELi2ELi4ELi2ELb0EEENS1_21CollectiveEpilogueBwdISB_SC_SE_Li256ELb1ELb0ELi2EEENS1_19SingleTileSchedulerILb1ELb0ELb0ELi128EEEEEEEEEvNT_6ParamsE)
        .other          _ZN7cutlass13device_kernelIN5flash19enable_sm80_to_sm89INS1_16FlashAttnBwdSm80INS1_25CollectiveMainloopBwdSm80ILi2ELi2EN4cute5tupleIJNS5_1CILi64EEENS7_ILi128EEENS7_ILi96EEEEEENS_10bfloat16_tEfNS_4arch4Sm80ELb0ELb0ELb0ELb1ELb0ELb0ELb0ELb0ELi2ELi2ELi4ELi2ELb0EEENS1_21CollectiveEpilogueBwdISB_SC_SE_Li256ELb1ELb0ELi2EEENS1_19SingleTileSchedulerILb1ELb0ELb0ELi128EEEEEEEEEvNT_6ParamsE,@"STO_CUDA_ENTRY STV_DEFAULT"
_ZN7cutlass13device_kernelIN5flash19enable_sm80_to_sm89INS1_16FlashAttnBwdSm80INS1_25CollectiveMainloopBwdSm80ILi2ELi2EN4cute5tupleIJNS5_1CILi64EEENS7_ILi128EEENS7_ILi96EEEEEENS_10bfloat16_tEfNS_4arch4Sm80ELb0ELb0ELb0ELb1ELb0ELb0ELb0ELb0ELi2ELi2ELi4ELi2ELb0EEENS1_21CollectiveEpilogueBwdISB_SC_SE_Li256ELb1ELb0ELi2EEENS1_19SingleTileSchedulerILb1ELb0ELb0ELi128EEEEEEEEEvNT_6ParamsE:
[----:B------:R-:W-:Y:S01]  /*0000*/  LDC R1, c[0x0][0x28] ;  /* 0x00000a00ff017b82 */ /* 0x000fe20000000800 */
[----:B------:R-:W-:Y:S05]  /*0010*/  EXIT ;  /* 0x000000000000794d */ /* 0x000fea0003800000 */
.L_x_28:
        /* <DEDUP_REMOVED lines=14> */
.L_x_103:


//--------------------- .text._ZN7cutlass13device_kernelIN5flash19enable_sm80_to_sm89INS1_16FlashAttnBwdSm80INS1_25CollectiveMainloopBwdSm80ILi2ELi2EN4cute5tupleIJNS5_1CILi64EEENS7_ILi128EEENS7_ILi96EEEEEENS_10bfloat16_tEfNS_4arch4Sm80ELb0ELb0ELb0ELb1ELb1ELb0ELb0ELb0ELi2ELi2ELi4ELi2ELb0EEENS1_21CollectiveEpilogueBwdISB_SC_SE_Li256ELb1ELb0ELi2EEENS1_19SingleTileSchedulerILb1ELb0ELb0ELi128EEEEEEEEEvNT_6ParamsE --------------------------
	.section	.text._ZN7cutlass13device_kernelIN5flash19enable_sm80_to_sm89INS1_16FlashAttnBwdSm80INS1_25CollectiveMainloopBwdSm80ILi2ELi2EN4cute5tupleIJNS5_1CILi64EEENS7_ILi128EEENS7_ILi96EEEEEENS_10bfloat16_tEfNS_4arch4Sm80ELb0ELb0ELb0ELb1ELb1ELb0ELb0ELb0ELi2ELi2ELi4ELi2ELb0EEENS1_21CollectiveEpilogueBwdISB_SC_SE_Li256ELb1ELb0ELi2EEENS1_19SingleTileSchedulerILb1ELb0ELb0ELi128EEEEEEEEEvNT_6ParamsE,"ax",@progbits
	.align	128
.text._ZN7cutlass13device_kernelIN5flash19enable_sm80_to_sm89INS1_16FlashAttnBwdSm80INS1_25CollectiveMainloopBwdSm80ILi2ELi2EN4cute5tupleIJNS5_1CILi64EEENS7_ILi128EEENS7_ILi96EEEEEENS_10bfloat16_tEfNS_4arch4Sm80ELb0ELb0ELb0ELb1ELb1ELb0ELb0ELb0ELi2ELi2ELi4ELi2ELb0EEENS1_21CollectiveEpilogueBwdISB_SC_SE_Li256ELb1ELb0ELi2EEENS1_19SingleTileSchedulerILb1ELb0ELb0ELi128EEEEEEEEEvNT_6ParamsE:
        .type           _ZN7cutlass13device_kernelIN5flash19enable_sm80_to_sm89INS1_16FlashAttnBwdSm80INS1_25CollectiveMainloopBwdSm80ILi2ELi2EN4cute5tupleIJNS5_1CILi64EEENS7_ILi128EEENS7_ILi96EEEEEENS_10bfloat16_tEfNS_4arch4Sm80ELb0ELb0ELb0ELb1ELb1ELb0ELb0ELb0ELi2ELi2ELi4ELi2ELb0EEENS1_21CollectiveEpilogueBwdISB_SC_SE_Li256ELb1ELb0ELi2EEENS1_19SingleTileSchedulerILb1ELb0ELb0ELi128EEEEEEEEEvNT_6ParamsE,@function
        .size           _ZN7cutlass13device_kernelIN5flash19enable_sm80_to_sm89INS1_16FlashAttnBwdSm80INS1_25CollectiveMainloopBwdSm80ILi2ELi2EN4cute5tupleIJNS5_1CILi64EEENS7_ILi128EEENS7_ILi96EEEEEENS_10bfloat16_tEfNS_4arch4Sm80ELb0ELb0ELb0ELb1ELb1ELb0ELb0ELb0ELi2ELi2ELi4ELi2ELb0EEENS1_21CollectiveEpilogueBwdISB_SC_SE_Li256ELb1ELb0ELi2EEENS1_19SingleTileSchedulerILb1ELb0ELb0ELi128EEEEEEEEEvNT_6ParamsE,(.L_x_104 - _ZN7cutlass13device_kernelIN5flash19enable_sm80_to_sm89INS1_16FlashAttnBwdSm80INS1_25CollectiveMainloopBwdSm80ILi2ELi2EN4cute5tupleIJNS5_1CILi64EEENS7_ILi128EEENS7_ILi96EEEEEENS_10bfloat16_tEfNS_4arch4Sm80ELb0ELb0ELb0ELb1ELb1ELb0ELb0ELb0ELi2ELi2ELi4ELi2ELb0EEENS1_21CollectiveEpilogueBwdISB_SC_SE_Li256ELb1ELb0ELi2EEENS1_19SingleTileSchedulerILb1ELb0ELb0ELi128EEEEEEEEEvNT_6ParamsE)
        .other          _ZN7cutlass13device_kernelIN5flash19enable_sm80_to_sm89INS1_16FlashAttnBwdSm80INS1_25CollectiveMainloopBwdSm80ILi2ELi2EN4cute5tupleIJNS5_1CILi64EEENS7_ILi128EEENS7_ILi96EEEEEENS_10bfloat16_tEfNS_4arch4Sm80ELb0ELb0ELb0ELb1ELb1ELb0ELb0ELb0ELi2ELi2ELi4ELi2ELb0EEENS1_21CollectiveEpilogueBwdISB_SC_SE_Li256ELb1ELb0ELi2EEENS1_19SingleTileSchedulerILb1ELb0ELb0ELi128EEEEEEEEEvNT_6ParamsE,@"STO_CUDA_ENTRY STV_DEFAULT"
_ZN7cutlass13device_kernelIN5flash19enable_sm80_to_sm89INS1_16FlashAttnBwdSm80INS1_25CollectiveMainloopBwdSm80ILi2ELi2EN4cute5tupleIJNS5_1CILi64EEENS7_ILi128EEENS7_ILi96EEEEEENS_10bfloat16_tEfNS_4arch4Sm80ELb0ELb0ELb0ELb1ELb1ELb0ELb0ELb0ELi2ELi2ELi4ELi2ELb0EEENS1_21CollectiveEpilogueBwdISB_SC_SE_Li256ELb1ELb0ELi2EEENS1_19SingleTileSchedulerILb1ELb0ELb0ELi128EEEEEEEEEvNT_6ParamsE:
[----:B------:R-:W-:Y:S01]  /*0000*/  LDC R1, c[0x0][0x28] ;  /* 0x00000a00ff017b82 */ /* 0x000fe20000000800 */
[----:B------:R-:W-:Y:S05]  /*0010*/  EXIT ;  /* 0x000000000000794d */ /* 0x000fea0003800000 */
.L_x_29:
        /* <DEDUP_REMOVED lines=14> */
.L_x_104:


//--------------------- .text._ZN7cutlass13device_kernelIN5flash19enable_sm80_to_sm89INS1_16FlashAttnBwdSm80INS1_25CollectiveMainloopBwdSm80ILi2ELi2EN4cute5tupleIJNS5_1CILi64EEENS7_ILi128EEENS7_ILi96EEEEEENS_10bfloat16_tEfNS_4arch4Sm80ELb0ELb0ELb0ELb1ELb0ELb0ELb0ELb0ELi2ELi2ELi4ELi2ELb0EEENS1_24CollectiveEpilogueBwdGQAISB_fSE_Li256ELb1ELb0EEENS1_19SingleTileSchedulerILb1ELb0ELb0ELi128EEEEEEEEEvNT_6ParamsE --------------------------
	.section	.text._ZN7cutlass13device_kernelIN5flash19enable_sm80_to_sm89INS1_16FlashAttnBwdSm80INS1_25CollectiveMainloopBwdSm80ILi2ELi2EN4cute5tupleIJNS5_1CILi64EEENS7_ILi128EEENS7_ILi96EEEEEENS_10bfloat16_tEfNS_4arch4Sm80ELb0ELb0ELb0ELb1ELb0ELb0ELb0ELb0ELi2ELi2ELi4ELi2ELb0EEENS1_24CollectiveEpilogueBwdGQAISB_fSE_Li256ELb1ELb0EEENS1_19SingleTileSchedulerILb1ELb0ELb0ELi128EEEEEEEEEvNT_6ParamsE,"ax",@progbits
	.align	128
.text._ZN7cutlass13device_kernelIN5flash19enable_sm80_to_sm89INS1_16FlashAttnBwdSm80INS1_25CollectiveMainloopBwdSm80ILi2ELi2EN4cute5tupleIJNS5_1CILi64EEENS7_ILi128EEENS7_ILi96EEEEEENS_10bfloat16_tEfNS_4arch4Sm80ELb0ELb0ELb0ELb1ELb0ELb0ELb0ELb0ELi2ELi2ELi4ELi2ELb0EEENS1_24CollectiveEpilogueBwdGQAISB_fSE_Li256ELb1ELb0EEENS1_19SingleTileSchedulerILb1ELb0ELb0ELi128EEEEEEEEEvNT_6ParamsE:
        .type           _ZN7cutlass13device_kernelIN5flash19enable_sm80_to_sm89INS1_16FlashAttnBwdSm80INS1_25CollectiveMainloopBwdSm80ILi2ELi2EN4cute5tupleIJNS5_1CILi64EEENS7_ILi128EEENS7_ILi96EEEEEENS_10bfloat16_tEfNS_4arch4Sm80ELb0ELb0ELb0ELb1ELb0ELb0ELb0ELb0ELi2ELi2ELi4ELi2ELb0EEENS1_24CollectiveEpilogueBwdGQAISB_fSE_Li256ELb1ELb0EEENS1_19SingleTileSchedulerILb1ELb0ELb0ELi128EEEEEEEEEvNT_6ParamsE,@function
        .size           _ZN7cutlass13device_kernelIN5flash19enable_sm80_to_sm89INS1_16FlashAttnBwdSm80INS1_25CollectiveMainloopBwdSm80ILi2ELi2EN4cute5tupleIJNS5_1CILi64EEENS7_ILi128EEENS7_ILi96EEEEEENS_10bfloat16_tEfNS_4arch4Sm80ELb0ELb0ELb0ELb1ELb0ELb0ELb0ELb0ELi2ELi2ELi4ELi2ELb0EEENS1_24CollectiveEpilogueBwdGQAISB_fSE_Li256ELb1ELb0EEENS1_19SingleTileSchedulerILb1ELb0ELb0ELi128EEEEEEEEEvNT_6ParamsE,(.L_x_105 - _ZN7cutlass13device_kernelIN5flash19enable_sm80_to_sm89INS1_16FlashAttnBwdSm80INS1_25CollectiveMainloopBwdSm80ILi2ELi2EN4cute5tupleIJNS5_1CILi64EEENS7_ILi128EEENS7_ILi96EEEEEENS_10bfloat16_tEfNS_4arch4Sm80ELb0ELb0ELb0ELb1ELb0ELb0ELb0ELb0ELi2ELi2ELi4ELi2ELb0EEENS1_24CollectiveEpilogueBwdGQAISB_fSE_Li256ELb1ELb0EEENS1_19SingleTileSchedulerILb1ELb0ELb0ELi128EEEEEEEEEvNT_6ParamsE)
        .other          _ZN7cutlass13device_kernelIN5flash19enable_sm80_to_sm89INS1_16FlashAttnBwdSm80INS1_25CollectiveMainloopBwdSm80ILi2ELi2EN4cute5tupleIJNS5_1CILi64EEENS7_ILi128EEENS7_ILi96EEEEEENS_10bfloat16_tEfNS_4arch4Sm80ELb0ELb0ELb0ELb1ELb0ELb0ELb0ELb0ELi2ELi2ELi4ELi2ELb0EEENS1_24CollectiveEpilogueBwdGQAISB_fSE_Li256ELb1ELb0EEENS1_19SingleTileSchedulerILb1ELb0ELb0ELi128EEEEEEEEEvNT_6ParamsE,@"STO_CUDA_ENTRY STV_DEFAULT"
_ZN7cutlass13device_kernelIN5flash19enable_sm80_to_sm89INS1_16FlashAttnBwdSm80INS1_25CollectiveMainloopBwdSm80ILi2ELi2EN4cute5tupleIJNS5_1CILi64EEENS7_ILi128EEENS7_ILi96EEEEEENS_10bfloat16_tEfNS_4arch4Sm80ELb0ELb0ELb0ELb1ELb0ELb0ELb0ELb0ELi2ELi2ELi4ELi2ELb0EEENS1_24CollectiveEpilogueBwdGQAISB_fSE_Li256ELb1ELb0EEENS1_19SingleTileSchedulerILb1ELb0ELb0ELi128EEEEEEEEEvNT_6ParamsE:
[----:B------:R-:W-:Y:S01]  /*0000*/  LDC R1, c[0x0][0x28] ;  /* 0x00000a00ff017b82 */ /* 0x000fe20000000800 */
[----:B------:R-:W-:Y:S05]  /*0010*/  EXIT ;  /* 0x000000000000794d */ /* 0x000fea0003800000 */
.L_x_30:
        /* <DEDUP_REMOVED lines=14> */
.L_x_105:


//--------------------- .text._ZN7cutlass13device_kernelIN5flash19enable_sm80_to_sm89INS1_16FlashAttnBwdSm80INS1_25CollectiveMainloopBwdSm80ILi2ELi2EN4cute5tupleIJNS5_1CILi64EEENS7_ILi128EEENS7_ILi96EEEEEENS_10bfloat16_tEfNS_4arch4Sm80ELb0ELb0ELb0ELb1ELb1ELb0ELb0ELb0ELi2ELi2ELi4ELi2ELb0EEENS1_24CollectiveEpilogueBwdGQAISB_fSE_Li256ELb1ELb1EEENS1_19SingleTileSchedulerILb1ELb0ELb0ELi128EEEEEEEEEvNT_6ParamsE --------------------------
	.section	.text._ZN7cutlass13device_kernelIN5flash19enable_sm80_to_sm89INS1_16FlashAttnBwdSm80INS1_25CollectiveMainloopBwdSm80ILi2ELi2EN4cute5tupleIJNS5_1CILi64EEENS7_ILi128EEENS7_ILi96EEEEEENS_10bfloat16_tEfNS_4arch4Sm80ELb0ELb0ELb0ELb1ELb1ELb0ELb0ELb0ELi2ELi2ELi4ELi2ELb0EEENS1_24CollectiveEpilogueBwdGQAISB_fSE_Li256ELb1ELb1EEENS1_19SingleTileSchedulerILb1ELb0ELb0ELi128EEEEEEEEEvNT_6ParamsE,"ax",@progbits
	.align	128
.text._ZN7cutlass13device_kernelIN5flash19enable_sm80_to_sm89INS1_16FlashAttnBwdSm80INS1_25CollectiveMainloopBwdSm80ILi2ELi2EN4cute5tupleIJNS5_1CILi64EEENS7_ILi128EEENS7_ILi96EEEEEENS_10bfloat16_tEfNS_4arch4Sm80ELb0ELb0ELb0ELb1ELb1ELb0ELb0ELb0ELi2ELi2ELi4ELi2ELb0EEENS1_24CollectiveEpilogueBwdGQAISB_fSE_Li256ELb1ELb1EEENS1_19SingleTileSchedulerILb1ELb0ELb0ELi128EEEEEEEEEvNT_6ParamsE:
        .type           _ZN7cutlass13device_kernelIN5flash19enable_sm80_to_sm89INS1_16FlashAttnBwdSm80INS1_25CollectiveMainloopBwdSm80ILi2ELi2EN4cute5tupleIJNS5_1CILi64EEENS7_ILi128EEENS7_ILi96EEEEEENS_10bfloat16_tEfNS_4arch4Sm80ELb0ELb0ELb0ELb1ELb1ELb0ELb0ELb0ELi2ELi2ELi4ELi2ELb0EEENS1_24CollectiveEpilogueBwdGQAISB_fSE_Li256ELb1ELb1EEENS1_19SingleTileSchedulerILb1ELb0ELb0ELi128EEEEEEEEEvNT_6ParamsE,@function
        .size           _ZN7cutlass13device_kernelIN5flash19enable_sm80_to_sm89INS1_16FlashAttnBwdSm80INS1_25CollectiveMainloopBwdSm80ILi2ELi2EN4cute5tupleIJNS5_1CILi64EEENS7_ILi128EEENS7_ILi96EEEEEENS_10bfloat16_tEfNS_4arch4Sm80ELb0ELb0ELb0ELb1ELb1ELb0ELb0ELb0ELi2ELi2ELi4ELi2ELb0EEENS1_24CollectiveEpilogueBwdGQAISB_fSE_Li256ELb1ELb1EEENS1_19SingleTileSchedulerILb1ELb0ELb0ELi128EEEEEEEEEvNT_6ParamsE,(.L_x_106 - _ZN7cutlass13device_kernelIN5flash19enable_sm80_to_sm89INS1_16FlashAttnBwdSm80INS1_25CollectiveMainloopBwdSm80ILi2ELi2EN4cute5tupleIJNS5_1CILi64EEENS7_ILi128EEENS7_ILi96EEEEEENS_10bfloat16_tEfNS_4arch4Sm80ELb0ELb0ELb0ELb1ELb1ELb0ELb0ELb0ELi2ELi2ELi4ELi2ELb0EEENS1_24CollectiveEpilogueBwdGQAISB_fSE_Li256ELb1ELb1EEENS1_19SingleTileSchedulerILb1ELb0ELb0ELi128EEEEEEEEEvNT_6ParamsE)
        .other          _ZN7cutlass13device_kernelIN5flash19enable_sm80_to_sm89INS1_16FlashAttnBwdSm80INS1_25CollectiveMainloopBwdSm80ILi2ELi2EN4cute5tupleIJNS5_1CILi64EEENS7_ILi128EEENS7_ILi96EEEEEENS_10bfloat16_tEfNS_4arch4Sm80ELb0ELb0ELb0ELb1ELb1ELb0ELb0ELb0ELi2ELi2ELi4ELi2ELb0EEENS1_24CollectiveEpilogueBwdGQAISB_fSE_Li256ELb1ELb1EEENS1_19SingleTileSchedulerILb1ELb0ELb0ELi128EEEEEEEEEvNT_6ParamsE,@"STO_CUDA_ENTRY STV_DEFAULT"
_ZN7cutlass13device_kernelIN5flash19enable_sm80_to_sm89INS1_16FlashAttnBwdSm80INS1_25CollectiveMainloopBwdSm80ILi2ELi2EN4cute5tupleIJNS5_1CILi64EEENS7_ILi128EEENS7_ILi96EEEEEENS_10bfloat16_tEfNS_4arch4Sm80ELb0ELb0ELb0ELb1ELb1ELb0ELb0ELb0ELi2ELi2ELi4ELi2ELb0EEENS1_24CollectiveEpilogueBwdGQAISB_fSE_Li256ELb1ELb1EEENS1_19SingleTileSchedulerILb1ELb0ELb0ELi128EEEEEEEEEvNT_6ParamsE:
[----:B------:R-:W-:Y:S01]  /*0000*/  LDC R1, c[0x0][0x28] ;  /* 0x00000a00ff017b82 */ /* 0x000fe20000000800 */
[----:B------:R-:W-:Y:S05]  /*0010*/  EXIT ;  /* 0x000000000000794d */ /* 0x000fea0003800000 */
.L_x_31:
        /* <DEDUP_REMOVED lines=14> */
.L_x_106:


//--------------------- .text._ZN7cutlass13device_kernelIN5flash19enable_sm80_to_sm89INS1_16FlashAttnBwdSm80INS1_25CollectiveMainloopBwdSm80ILi2ELi2EN4cute5tupleIJNS5_1CILi64EEENS7_ILi128EEENS7_ILi96EEEEEENS_10bfloat16_tEfNS_4arch4Sm80ELb0ELb1ELb0ELb0ELb0ELb0ELb0ELb0ELi2ELi2ELi4ELi2ELb0EEENS1_21CollectiveEpilogueBwdISB_SC_SE_Li256ELb0ELb0ELi2EEENS1_19SingleTileSchedulerILb0ELb0ELb0ELi128EEEEEEEEEvNT_6ParamsE --------------------------
	.section	.text._ZN7cutlass13device_kernelIN5flash19enable_sm80_to_sm89INS1_16FlashAttnBwdSm80INS1_25CollectiveMainloopBwdSm80ILi2ELi2EN4cute5tupleIJNS5_1CILi64EEENS7_ILi128EEENS7_ILi96EEEEEENS_10bfloat16_tEfNS_4arch4Sm80ELb0ELb1ELb0ELb0ELb0ELb0ELb0ELb0ELi2ELi2ELi4ELi2ELb0EEENS1_21CollectiveEpilogueBwdISB_SC_SE_Li256ELb0ELb0ELi2EEENS1_19SingleTileSchedulerILb0ELb0ELb0ELi128EEEEEEEEEvNT_6ParamsE,"ax",@progbits
	.align	128
.text._ZN7cutlass13device_kernelIN5flash19enable_sm80_to_sm89INS1_16FlashAttnBwdSm80INS1_25CollectiveMainloopBwdSm80ILi2ELi2EN4cute5tupleIJNS5_1CILi64EEENS7_ILi128EEENS7_ILi96EEEEEENS_10bfloat16_tEfNS_4arch4Sm80ELb0ELb1ELb0ELb0ELb0ELb0ELb0ELb0ELi2ELi2ELi4ELi2ELb0EEENS1_21CollectiveEpilogueBwdISB_SC_SE_Li256ELb0ELb0ELi2EEENS1_19SingleTileSchedulerILb0ELb0ELb0ELi128EEEEEEEEEvNT_6ParamsE:
        .type           _ZN7cutlass13device_kernelIN5flash19enable_sm80_to_sm89INS1_16FlashAttnBwdSm80INS1_25CollectiveMainloopBwdSm80ILi2ELi2EN4cute5tupleIJNS5_1CILi64EEENS7_ILi128EEENS7_ILi96EEEEEENS_10bfloat16_tEfNS_4arch4Sm80ELb0ELb1ELb0ELb0ELb0ELb0ELb0ELb0ELi2ELi2ELi4ELi2ELb0EEENS1_21CollectiveEpilogueBwdISB_SC_SE_Li256ELb0ELb0ELi2EEENS1_19SingleTileSchedulerILb0ELb0ELb0ELi128EEEEEEEEEvNT_6ParamsE,@function
        .size           _ZN7cutlass13device_kernelIN5flash19enable_sm80_to_sm89INS1_16FlashAttnBwdSm80INS1_25CollectiveMainloopBwdSm80ILi2ELi2EN4cute5tupleIJNS5_1CILi64EEENS7_ILi128EEENS7_ILi96EEEEEENS_10bfloat16_tEfNS_4arch4Sm80ELb0ELb1ELb0ELb0ELb0ELb0ELb0ELb0ELi2ELi2ELi4ELi2ELb0EEENS1_21CollectiveEpilogueBwdISB_SC_SE_Li256ELb0ELb0ELi2EEENS1_19SingleTileSchedulerILb0ELb0ELb0ELi128EEEEEEEEEvNT_6ParamsE,(.L_x_107 - _ZN7cutlass13device_kernelIN5flash19enable_sm80_to_sm89INS1_16FlashAttnBwdSm80INS1_25CollectiveMainloopBwdSm80ILi2ELi2EN4cute5tupleIJNS5_1CILi64EEENS7_ILi128EEENS7_ILi96EEEEEENS_10bfloat16_tEfNS_4arch4Sm80ELb0ELb1ELb0ELb0ELb0ELb0ELb0ELb0ELi2ELi2ELi4ELi2ELb0EEENS1_21CollectiveEpilogueBwdISB_SC_SE_Li256ELb0ELb0ELi2EEENS1_19SingleTileSchedulerILb0ELb0ELb0ELi128EEEEEEEEEvNT_6ParamsE)
        .other          _ZN7cutlass13device_kernelIN5flash19enable_sm80_to_sm89INS1_16FlashAttnBwdSm80INS1_25CollectiveMainloopBwdSm80ILi2ELi2EN4cute5tupleIJNS5_1CILi64EEENS7_ILi128EEENS7_ILi96EEEEEENS_10bfloat16_tEfNS_4arch4Sm80ELb0ELb1ELb0ELb0ELb0ELb0ELb0ELb0ELi2ELi2ELi4ELi2ELb0EEENS1_21CollectiveEpilogueBwdISB_SC_SE_Li256ELb0ELb0ELi2EEENS1_19SingleTileSchedulerILb0ELb0ELb0ELi128EEEEEEEEEvNT_6ParamsE,@"STO_CUDA_ENTRY STV_DEFAULT"
_ZN7cutlass13device_kernelIN5flash19enable_sm80_to_sm89INS1_16FlashAttnBwdSm80INS1_25CollectiveMainloopBwdSm80ILi2ELi2EN4cute5tupleIJNS5_1CILi64EEENS7_ILi128EEENS7_ILi96EEEEEENS_10bfloat16_tEfNS_4arch4Sm80ELb0ELb1ELb0ELb0ELb0ELb0ELb0ELb0ELi2ELi2ELi4ELi2ELb0EEENS1_21CollectiveEpilogueBwdISB_SC_SE_Li256ELb0ELb0ELi2EEENS1_19SingleTileSchedulerILb0ELb0ELb0ELi128EEEEEEEEEvNT_6ParamsE:
[----:B------:R-:W-:Y:S01]  /*0000*/  LDC R1, c[0x0][0x28] ;  /* 0x00000a00ff017b82 */ /* 0x000fe20000000800 */
[----:B------:R-:W-:Y:S05]  /*0010*/  EXIT ;  /* 0x000000000000794d */ /* 0x000fea0003800000 */
.L_x_32:
        /* <DEDUP_REMOVED lines=14> */
.L_x_107:


//--------------------- .text._ZN7cutlass13device_kernelIN5flash19enable_sm80_to_sm89INS1_16FlashAttnBwdSm80INS1_25CollectiveMainloopBwdSm80ILi2ELi2EN4cute5tupleIJNS5_1CILi64EEENS7_ILi128EEENS7_ILi96EEEEEENS_10bfloat16_tEfNS_4arch4Sm80ELb0ELb1ELb0ELb0ELb1ELb0ELb0ELb0ELi2ELi2ELi4ELi2ELb0EEENS1_21CollectiveEpilogueBwdISB_SC_SE_Li256ELb0ELb0ELi2EEENS1_19SingleTileSchedulerILb0ELb0ELb0ELi128EEEEEEEEEvNT_6ParamsE --------------------------
	.section	.text._ZN7cutlass13device_kernelIN5flash19enable_sm80_to_sm89INS1_16FlashAttnBwdSm80INS1_25CollectiveMainloopBwdSm80ILi2ELi2EN4cute5tupleIJNS5_1CILi64EEENS7_ILi128EEENS7_ILi96EEEEEENS_10bfloat16_tEfNS_4arch4Sm80ELb0ELb1ELb0ELb0ELb1ELb0ELb0ELb0ELi2ELi2ELi4ELi2ELb0EEENS1_21CollectiveEpilogueBwdISB_SC_SE_Li256ELb0ELb0ELi2EEENS1_19SingleTileSchedulerILb0ELb0ELb0ELi128EEEEEEEEEvNT_6ParamsE,"ax",@progbits
	.align	128
.text._ZN7cutlass13device_kernelIN5flash19enable_sm80_to_sm89INS1_16FlashAttnBwdSm80INS1_25CollectiveMainloopBwdSm80ILi2ELi2EN4cute5tupleIJNS5_1CILi64EEENS7_ILi128EEENS7_ILi96EEEEEENS_10bfloat16_tEfNS_4arch4Sm80ELb0ELb1ELb0ELb0ELb1ELb0ELb0ELb0ELi2ELi2ELi4ELi2ELb0EEENS1_21CollectiveEpilogueBwdISB_SC_SE_Li256ELb0ELb0ELi2EEENS1_19SingleTileSchedulerILb0ELb0ELb0ELi128EEEEEEEEEvNT_6ParamsE:
        .type           _ZN7cutlass13device_kernelIN5flash19enable_sm80_to_sm89INS1_16FlashAttnBwdSm80INS1_25CollectiveMainloopBwdSm80ILi2ELi2EN4cute5tupleIJNS5_1CILi64EEENS7_ILi128EEENS7_ILi96EEEEEENS_10bfloat16_tEfNS_4arch4Sm80ELb0ELb1ELb0ELb0ELb1ELb0ELb0ELb0ELi2ELi2ELi4ELi2ELb0EEENS1_21CollectiveEpilogueBwdISB_SC_SE_Li256ELb0ELb0ELi2EEENS1_19SingleTileSchedulerILb0ELb0ELb0ELi128EEEEEEEEEvNT_6ParamsE,@function
        .size           _ZN7cutlass13device_kernelIN5flash19enable_sm80_to_sm89INS1_16FlashAttnBwdSm80INS1_25CollectiveMainloopBwdSm80ILi2ELi2EN4cute5tupleIJNS5_1CILi64EEENS7_ILi128EEENS7_ILi96EEEEEENS_10bfloat16_tEfNS_4arch4Sm80ELb0ELb1ELb0ELb0ELb1ELb0ELb0ELb0ELi2ELi2ELi4ELi2ELb0EEENS1_21CollectiveEpilogueBwdISB_SC_SE_Li256ELb0ELb0ELi2EEENS1_19SingleTileSchedulerILb0ELb0ELb0ELi128EEEEEEEEEvNT_6ParamsE,(.L_x_108 - _ZN7cutlass13device_kernelIN5flash19enable_sm80_to_sm89INS1_16FlashAttnBwdSm80INS1_25CollectiveMainloopBwdSm80ILi2ELi2EN4cute5tupleIJNS5_1CILi64EEENS7_ILi128EEENS7_ILi96EEEEEENS_10bfloat16_tEfNS_4arch4Sm80ELb0ELb1ELb0ELb0ELb1ELb0ELb0ELb0ELi2ELi2ELi4ELi2ELb0EEENS1_21CollectiveEpilogueBwdISB_SC_SE_Li256ELb0ELb0ELi2EEENS1_19SingleTileSchedulerILb0ELb0ELb0ELi128EEEEEEEEEvNT_6ParamsE)
        .other          _ZN7cutlass13device_kernelIN5flash19enable_sm80_to_sm89INS1_16FlashAttnBwdSm80INS1_25CollectiveMainloopBwdSm80ILi2ELi2EN4cute5tupleIJNS5_1CILi64EEENS7_ILi128EEENS7_ILi96EEEEEENS_10bfloat16_tEfNS_4arch4Sm80ELb0ELb1ELb0ELb0ELb1ELb0ELb0ELb0ELi2ELi2ELi4ELi2ELb0EEENS1_21CollectiveEpilogueBwdISB_SC_SE_Li256ELb0ELb0ELi2EEENS1_19SingleTileSchedulerILb0ELb0ELb0ELi128EEEEEEEEEvNT_6ParamsE,@"STO_CUDA_ENTRY STV_DEFAULT"
_ZN7cutlass13device_kernelIN5flash19enable_sm80_to_sm89INS1_16FlashAttnBwdSm80INS1_25CollectiveMainloopBwdSm80ILi2ELi2EN4cute5tupleIJNS5_1CILi64EEENS7_ILi128EEENS7_ILi96EEEEEENS_10bfloat16_tEfNS_4arch4Sm80ELb0ELb1ELb0ELb0ELb1ELb0ELb0ELb0ELi2ELi2ELi4ELi2ELb0EEENS1_21CollectiveEpilogueBwdISB_SC_SE_Li256ELb0ELb0ELi2EEENS1_19SingleTileSchedulerILb0ELb0ELb0ELi128EEEEEEEEEvNT_6ParamsE:
[----:B------:R-:W-:Y:S01]  /*0000*/  LDC R1, c[0x0][0x28] ;  /* 0x00000a00ff017b82 */ /* 0x000fe20000000800 */
[----:B------:R-:W-:Y:S05]  /*0010*/  EXIT ;  /* 0x000000000000794d */ /* 0x000fea0003800000 */
.L_x_33:
        /* <DEDUP_REMOVED lines=14> */
.L_x_108:


//--------------------- .text._ZN7cutlass13device_kernelIN5flash19enable_sm80_to_sm89INS1_16FlashAttnBwdSm80INS1_25CollectiveMainloopBwdSm80ILi2ELi2EN4cute5tupleIJNS5_1CILi64EEENS7_ILi128EEENS7_ILi96EEEEEENS_10bfloat16_tEfNS_4arch4Sm80ELb0ELb1ELb0ELb0ELb0ELb0ELb0ELb0ELi2ELi2ELi4ELi2ELb0EEENS1_24CollectiveEpilogueBwdGQAISB_fSE_Li256ELb0ELb0EEENS1_19SingleTileSchedulerILb0ELb0ELb0ELi128EEEEEEEEEvNT_6ParamsE --------------------------
	.section	.text._ZN7cutlass13device_kernelIN5flash19enable_sm80_to_sm89INS1_16FlashAttnBwdSm80INS1_25CollectiveMainloopBwdSm80ILi2ELi2EN4cute5tupleIJNS5_1CILi64EEENS7_ILi128EEENS7_ILi96EEEEEENS_10bfloat16_tEfNS_4arch4Sm80ELb0ELb1ELb0ELb0ELb0ELb0ELb0ELb0ELi2ELi2ELi4ELi2ELb0EEENS1_24CollectiveEpilogueBwdGQAISB_fSE_Li256ELb0ELb0EEENS1_19SingleTileSchedulerILb0ELb0ELb0ELi128EEEEEEEEEvNT_6ParamsE,"ax",@progbits
	.align	128
.text._ZN7cutlass13device_kernelIN5flash19enable_sm80_to_sm89INS1_16FlashAttnBwdSm80INS1_25CollectiveMainloopBwdSm80ILi2ELi2EN4cute5tupleIJNS5_1CILi64EEENS7_ILi128EEENS7_ILi96EEEEEENS_10bfloat16_tEfNS_4arch4Sm80ELb0ELb1ELb0ELb0ELb0ELb0ELb0ELb0ELi2ELi2ELi4ELi2ELb0EEENS1_24CollectiveEpilogueBwdGQAISB_fSE_Li256ELb0ELb0EEENS1_19SingleTileSchedulerILb0ELb0ELb0ELi128EEEEEEEEEvNT_6ParamsE:
        .type           _ZN7cutlass13device_kernelIN5flash19enable_sm80_to_sm89INS1_16FlashAttnBwdSm80INS1_25CollectiveMainloopBwdSm80ILi2ELi2EN4cute5tupleIJNS5_1CILi64EEENS7_ILi128EEENS7_ILi96EEEEEENS_10bfloat16_tEfNS_4arch4Sm80ELb0ELb1ELb0ELb0ELb0ELb0ELb0ELb0ELi2ELi2ELi4ELi2ELb0EEENS1_24CollectiveEpilogueBwdGQAISB_fSE_Li256ELb0ELb0EEENS1_19SingleTileSchedulerILb0ELb0ELb0ELi128EEEEEEEEEvNT_6ParamsE,@function
        .size           _ZN7cutlass13device_kernelIN5flash19enable_sm80_to_sm89INS1_16FlashAttnBwdSm80INS1_25CollectiveMainloopBwdSm80ILi2ELi2EN4cute5tupleIJNS5_1CILi64EEENS7_ILi128EEENS7_ILi96EEEEEENS_10bfloat16_tEfNS_4arch4Sm80ELb0ELb1ELb0ELb0ELb0ELb0ELb0ELb0ELi2ELi2ELi4ELi2ELb0EEENS1_24CollectiveEpilogueBwdGQAISB_fSE_Li256ELb0ELb0EEENS1_19SingleTileSchedulerILb0ELb0ELb0ELi128EEEEEEEEEvNT_6ParamsE,(.L_x_109 - _ZN7cutlass13device_kernelIN5flash19enable_sm80_to_sm89INS1_16FlashAttnBwdSm80INS1_25CollectiveMainloopBwdSm80ILi2ELi2EN4cute5tupleIJNS5_1CILi64EEENS7_ILi128EEENS7_ILi96EEEEEENS_10bfloat16_tEfNS_4arch4Sm80ELb0ELb1ELb0ELb0ELb0ELb0ELb0ELb0ELi2ELi2ELi4ELi2ELb0EEENS1_24CollectiveEpilogueBwdGQAISB_fSE_Li256ELb0ELb0EEENS1_19SingleTileSchedulerILb0ELb0ELb0ELi128EEEEEEEEEvNT_6ParamsE)
        .other          _ZN7cutlass13device_kernelIN5flash19enable_sm80_to_sm89INS1_16FlashAttnBwdSm80INS1_25CollectiveMainloopBwdSm80ILi2ELi2EN4cute5tupleIJNS5_1CILi64EEENS7_ILi128EEENS7_ILi96EEEEEENS_10bfloat16_tEfNS_4arch4Sm80ELb0ELb1ELb0ELb0ELb0ELb0ELb0ELb0ELi2ELi2ELi4ELi2ELb0EEENS1_24CollectiveEpilogueBwdGQAISB_fSE_Li256ELb0ELb0EEENS1_19SingleTileSchedulerILb0ELb0ELb0ELi128EEEEEEEEEvNT_6ParamsE,@"STO_CUDA_ENTRY STV_DEFAULT"
_ZN7cutlass13device_kernelIN5flash19enable_sm80_to_sm89INS1_16FlashAttnBwdSm80INS1_25CollectiveMainloopBwdSm80ILi2ELi2EN4cute5tupleIJNS5_1CILi64EEENS7_ILi128EEENS7_ILi96EEEEEENS_10bfloat16_tEfNS_4arch4Sm80ELb0ELb1ELb0ELb0ELb0ELb0ELb0ELb0ELi2ELi2ELi4ELi2ELb0EEENS1_24CollectiveEpilogueBwdGQAISB_fSE_Li256ELb0ELb0EEENS1_19SingleTileSchedulerILb0ELb0ELb0ELi128EEEEEEEEEvNT_6ParamsE:
[----:B------:R-:W-:Y:S01]  /*0000*/  LDC R1, c[0x0][0x28] ;  /* 0x00000a00ff017b82 */ /* 0x000fe20000000800 */
[----:B------:R-:W-:Y:S05]  /*0010*/  EXIT ;  /* 0x000000000000794d */ /* 0x000fea0003800000 */
.L_x_34:
        /* <DEDUP_REMOVED lines=14> */
.L_x_109:


//--------------------- .text._ZN7cutlass13device_kernelIN5flash19enable_sm80_to_sm89INS1_16FlashAttnBwdSm80INS1_25CollectiveMainloopBwdSm80ILi2ELi2EN4cute5tupleIJNS5_1CILi64EEENS7_ILi128EEENS7_ILi96EEEEEENS_10bfloat16_tEfNS_4arch4Sm80ELb0ELb1ELb0ELb0ELb1ELb0ELb0ELb0ELi2ELi2ELi4ELi2ELb0EEENS1_24CollectiveEpilogueBwdGQAISB_fSE_Li256ELb0ELb1EEENS1_19SingleTileSchedulerILb0ELb0ELb0ELi128EEEEEEEEEvNT_6ParamsE --------------------------
	.section	.text._ZN7cutlass13device_kernelIN5flash19enable_sm80_to_sm89INS1_16FlashAttnBwdSm80INS1_25CollectiveMainloopBwdSm80ILi2ELi2EN4cute5tupleIJNS5_1CILi64EEENS7_ILi128EEENS7_ILi96EEEEEENS_10bfloat16_tEfNS_4arch4Sm80ELb0ELb1ELb0ELb0ELb1ELb0ELb0ELb0ELi2ELi2ELi4ELi2ELb0EEENS1_24CollectiveEpilogueBwdGQAISB_fSE_Li256ELb0ELb1EEENS1_19SingleTileSchedulerILb0ELb0ELb0ELi128EEEEEEEEEvNT_6ParamsE,"ax",@progbits
	.align	128
.text._ZN7cutlass13device_kernelIN5flash19enable_sm80_to_sm89INS1_16FlashAttnBwdSm80INS1_25CollectiveMainloopBwdSm80ILi2ELi2EN4cute5tupleIJNS5_1CILi64EEENS7_ILi128EEENS7_ILi96EEEEEENS_10bfloat16_tEfNS_4arch4Sm80ELb0ELb1ELb0ELb0ELb1ELb0ELb0ELb0ELi2ELi2ELi4ELi2ELb0EEENS1_24CollectiveEpilogueBwdGQAISB_fSE_Li256ELb0ELb1EEENS1_19SingleTileSchedulerILb0ELb0ELb0ELi128EEEEEEEEEvNT_6ParamsE:
        .type           _ZN7cutlass13device_kernelIN5flash19enable_sm80_to_sm89INS1_16FlashAttnBwdSm80INS1_25CollectiveMainloopBwdSm80ILi2ELi2EN4cute5tupleIJNS5_1CILi64EEENS7_ILi128EEENS7_ILi96EEEEEENS_10bfloat16_tEfNS_4arch4Sm80ELb0ELb1ELb0ELb0ELb1ELb0ELb0ELb0ELi2ELi2ELi4ELi2ELb0EEENS1_24CollectiveEpilogueBwdGQAISB_fSE_Li256ELb0ELb1EEENS1_19SingleTileSchedulerILb0ELb0ELb0ELi128EEEEEEEEEvNT_6ParamsE,@function
        .size           _ZN7cutlass13device_kernelIN5flash19enable_sm80_to_sm89INS1_16FlashAttnBwdSm80INS1_25CollectiveMainloopBwdSm80ILi2ELi2EN4cute5tupleIJNS5_1CILi64EEENS7_ILi128EEENS7_ILi96EEEEEENS_10bfloat16_tEfNS_4arch4Sm80ELb0ELb1ELb0ELb0ELb1ELb0ELb0ELb0ELi2ELi2ELi4ELi2ELb0EEENS1_24CollectiveEpilogueBwdGQAISB_fSE_Li256ELb0ELb1EEENS1_19SingleTileSchedulerILb0ELb0ELb0ELi128EEEEEEEEEvNT_6ParamsE,(.L_x_110 - _ZN7cutlass13device_kernelIN5flash19enable_sm80_to_sm89INS1_16FlashAttnBwdSm80INS1_25CollectiveMainloopBwdSm80ILi2ELi2EN4cute5tupleIJNS5_1CILi64EEENS7_ILi128EEENS7_ILi96EEEEEENS_10bfloat16_tEfNS_4arch4Sm80ELb0ELb1ELb0ELb0ELb1ELb0ELb0ELb0ELi2ELi2ELi4ELi2ELb0EEENS1_24CollectiveEpilogueBwdGQAISB_fSE_Li256ELb0ELb1EEENS1_19SingleTileSchedulerILb0ELb0ELb0ELi128EEEEEEEEEvNT_6ParamsE)
        .other          _ZN7cutlass13device_kernelIN5flash19enable_sm80_to_sm89INS1_16FlashAttnBwdSm80INS1_25CollectiveMainloopBwdSm80ILi2ELi2EN4cute5tupleIJNS5_1CILi64EEENS7_ILi128EEENS7_ILi96EEEEEENS_10bfloat16_tEfNS_4arch4Sm80ELb0ELb1ELb0ELb0ELb1ELb0ELb0ELb0ELi2ELi2ELi4ELi2ELb0EEENS1_24CollectiveEpilogueBwdGQAISB_fSE_Li256ELb0ELb1EEENS1_19SingleTileSchedulerILb0ELb0ELb0ELi128EEEEEEEEEvNT_6ParamsE,@"STO_CUDA_ENTRY STV_DEFAULT"
_ZN7cutlass13device_kernelIN5flash19enable_sm80_to_sm89INS1_16FlashAttnBwdSm80INS1_25CollectiveMainloopBwdSm80ILi2ELi2EN4cute5tupleIJNS5_1CILi64EEENS7_ILi128EEENS7_ILi96EEEEEENS_10bfloat16_tEfNS_4arch4Sm80ELb0ELb1ELb0ELb0ELb1ELb0ELb0ELb0ELi2ELi2ELi4ELi2ELb0EEENS1_24CollectiveEpilogueBwdGQAISB_fSE_Li256ELb0ELb1EEENS1_19SingleTileSchedulerILb0ELb0ELb0ELi128EEEEEEEEEvNT_6ParamsE:
[----:B------:R-:W-:Y:S01]  /*0000*/  LDC R1, c[0x0][0x28] ;  /* 0x00000a00ff017b82 */ /* 0x000fe20000000800 */
[----:B------:R-:W-:Y:S05]  /*0010*/  EXIT ;  /* 0x000000000000794d */ /* 0x000fea0003800000 */
.L_x_35:
        /* <DEDUP_REMOVED lines=14> */
.L_x_110:


//--------------------- .text._ZN7cutlass13device_kernelIN5flash19enable_sm80_to_sm89INS1_16FlashAttnBwdSm80INS1_25CollectiveMainloopBwdSm80ILi2ELi2EN4cute5tupleIJNS5_1CILi64EEENS7_ILi128EEENS7_ILi96EEEEEENS_10bfloat16_tEfNS_4arch4Sm80ELb0ELb1ELb0ELb1ELb0ELb0ELb0ELb0ELi2ELi2ELi4ELi2ELb0EEENS1_21CollectiveEpilogueBwdISB_SC_SE_Li256ELb1ELb0ELi2EEENS1_19SingleTileSchedulerILb1ELb0ELb0ELi128EEEEEEEEEvNT_6ParamsE --------------------------
	.section	.text._ZN7cutlass13device_kernelIN5flash19enable_sm80_to_sm89INS1_16FlashAttnBwdSm80INS1_25CollectiveMainloopBwdSm80ILi2ELi2EN4cute5tupleIJNS5_1CILi64EEENS7_ILi128EEENS7_ILi96EEEEEENS_10bfloat16_tEfNS_4arch4Sm80ELb0ELb1ELb0ELb1ELb0ELb0ELb0ELb0ELi2ELi2ELi4ELi2ELb0EEENS1_21CollectiveEpilogueBwdISB_SC_SE_Li256ELb1ELb0ELi2EEENS1_19SingleTileSchedulerILb1ELb0ELb0ELi128EEEEEEEEEvNT_6ParamsE,"ax",@progbits
	.align	128
.text._ZN7cutlass13device_kernelIN5flash19enable_sm80_to_sm89INS1_16FlashAttnBwdSm80INS1_25CollectiveMainloopBwdSm80ILi2ELi2EN4cute5tupleIJNS5_1CILi64EEENS7_ILi128EEENS7_ILi96EEEEEENS_10bfloat16_tEfNS_4arch4Sm80ELb0ELb1ELb0ELb1ELb0ELb0ELb0ELb0ELi2ELi2ELi4ELi2ELb0EEENS1_21CollectiveEpilogueBwdISB_SC_SE_Li256ELb1ELb0ELi2EEENS1_19SingleTileSchedulerILb1ELb0ELb0ELi128EEEEEEEEEvNT_6ParamsE:
        .type           _ZN7cutlass13device_kernelIN5flash19enable_sm80_to_sm89INS1_16FlashAttnBwdSm80INS1_25CollectiveMainloopBwdSm80ILi2ELi2EN4cute5tupleIJNS5_1CILi64EEENS7_ILi128EEENS7_ILi96EEEEEENS_10bfloat16_tEfNS_4arch4Sm80ELb0ELb1ELb0ELb1ELb0ELb0ELb0ELb0ELi2ELi2ELi4ELi2ELb0EEENS1_21CollectiveEpilogueBwdISB_SC_SE_Li256ELb1ELb0ELi2EEENS1_19SingleTileSchedulerILb1ELb0ELb0ELi128EEEEEEEEEvNT_6ParamsE,@function
        .size           _ZN7cutlass13device_kernelIN5flash19enable_sm80_to_sm89INS1_16FlashAttnBwdSm80INS1_25CollectiveMainloopBwdSm80ILi2ELi2EN4cute5tupleIJNS5_1CILi64EEENS7_ILi128EEENS7_ILi96EEEEEENS_10bfloat16_tEfNS_4arch4Sm80ELb0ELb1ELb0ELb1ELb0ELb0ELb0ELb0ELi2ELi2ELi4ELi2ELb0EEENS1_21CollectiveEpilogueBwdISB_SC_SE_Li256ELb1ELb0ELi2EEENS1_19SingleTileSchedulerILb1ELb0ELb0ELi128EEEEEEEEEvNT_6ParamsE,(.L_x_111 - _ZN7cutlass13device_kernelIN5flash19enable_sm80_to_sm89INS1_16FlashAttnBwdSm80INS1_25CollectiveMainloopBwdSm80ILi2ELi2EN4cute5tupleIJNS5_1CILi64EEENS7_ILi128EEENS7_ILi96EEEEEENS_10bfloat16_tEfNS_4arch4Sm80ELb0ELb1ELb0ELb1ELb0ELb0ELb0ELb0ELi2ELi2ELi4ELi2ELb0EEENS1_21CollectiveEpilogueBwdISB_SC_SE_Li256ELb1ELb0ELi2EEENS1_19SingleTileSchedulerILb1ELb0ELb0ELi128EEEEEEEEEvNT_6ParamsE)
        .other          _ZN7cutlass13device_kernelIN5flash19enable_sm80_to_sm89INS1_16FlashAttnBwdSm80INS1_25CollectiveMainloopBwdSm80ILi2ELi2EN4cute5tupleIJNS5_1CILi64EEENS7_ILi128EEENS7_ILi96EEEEEENS_10bfloat16_tEfNS_4arch4Sm80ELb0ELb1ELb0ELb1ELb0ELb0ELb0ELb0ELi2ELi2ELi4ELi2ELb0EEENS1_21CollectiveEpilogueBwdISB_SC_SE_Li256ELb1ELb0ELi2EEENS1_19SingleTileSchedulerILb1ELb0ELb0ELi128EEEEEEEEEvNT_6ParamsE,@"STO_CUDA_ENTRY STV_DEFAULT"
_ZN7cutlass13device_kernelIN5flash19enable_sm80_to_sm89INS1_16FlashAttnBwdSm80INS1_25CollectiveMainloopBwdSm80ILi2ELi2EN4cute5tupleIJNS5_1CILi64EEENS7_ILi128EEENS7_ILi96EEEEEENS_10bfloat16_tEfNS_4arch4Sm80ELb0ELb1ELb0ELb1ELb0ELb0ELb0ELb0ELi2ELi2ELi4ELi2ELb0EEENS1_21CollectiveEpilogueBwdISB_SC_SE_Li256ELb1ELb0ELi2EEENS1_19SingleTileSchedulerILb1ELb0ELb0ELi128EEEEEEEEEvNT_6ParamsE:
[----:B------:R-:W-:Y:S01]  /*0000*/  LDC R1, c[0x0][0x28] ;  /* 0x00000a00ff017b82 */ /* 0x000fe20000000800 */
[----:B------:R-:W-:Y:S05]  /*0010*/  EXIT ;  /* 0x000000000000794d */ /* 0x000fea0003800000 */
.L_x_36:
        /* <DEDUP_REMOVED lines=14> */
.L_x_111:


//--------------------- .text._ZN7cutlass13device_kernelIN5flash19enable_sm80_to_sm89INS1_16FlashAttnBwdSm80INS1_25CollectiveMainloopBwdSm80ILi2ELi2EN4cute5tupleIJNS5_1CILi64EEENS7_ILi128EEENS7_ILi96EEEEEENS_10bfloat16_tEfNS_4arch4Sm80ELb0ELb1ELb0ELb1ELb1ELb0ELb0ELb0ELi2ELi2ELi4ELi2ELb0EEENS1_21CollectiveEpilogueBwdISB_SC_SE_Li256ELb1ELb0ELi2EEENS1_19SingleTileSchedulerILb1ELb0ELb0ELi128EEEEEEEEEvNT_6ParamsE --------------------------
	.section	.text._ZN7cutlass13device_kernelIN5flash19enable_sm80_to_sm89INS1_16FlashAttnBwdSm80INS1_25CollectiveMainloopBwdSm80ILi2ELi2EN4cute5tupleIJNS5_1CILi64EEENS7_ILi128EEENS7_ILi96EEEEEENS_10bfloat16_tEfNS_4arch4Sm80ELb0ELb1ELb0ELb1ELb1ELb0ELb0ELb0ELi2ELi2ELi4ELi2ELb0EEENS1_21CollectiveEpilogueBwdISB_SC_SE_Li256ELb1ELb0ELi2EEENS1_19SingleTileSchedulerILb1ELb0ELb0ELi128EEEEEEEEEvNT_6ParamsE,"ax",@progbits
	.align	128
.text._ZN7cutlass13device_kernelIN5flash19enable_sm80_to_sm89INS1_16FlashAttnBwdSm80INS1_25CollectiveMainloopBwdSm80ILi2ELi2EN4cute5tupleIJNS5_1CILi64EEENS7_ILi128EEENS7_ILi96EEEEEENS_10bfloat16_tEfNS_4arch4Sm80ELb0ELb1ELb0ELb1ELb1ELb0ELb0ELb0ELi2ELi2ELi4ELi2ELb0EEENS1_21CollectiveEpilogueBwdISB_SC_SE_Li256ELb1ELb0ELi2EEENS1_19SingleTileSchedulerILb1ELb0ELb0ELi128EEEEEEEEEvNT_6ParamsE:
        .type           _ZN7cutlass13device_kernelIN5flash19enable_sm80_to_sm89INS1_16FlashAttnBwdSm80INS1_25CollectiveMainloopBwdSm80ILi2ELi2EN4cute5tupleIJNS5_1CILi64EEENS7_ILi128EEENS7_ILi96EEEEEENS_10bfloat16_tEfNS_4arch4Sm80ELb0ELb1ELb0ELb1ELb1ELb0ELb0ELb0ELi2ELi2ELi4ELi2ELb0EEENS1_21CollectiveEpilogueBwdISB_SC_SE_Li256ELb1ELb0ELi2EEENS1_19SingleTileSchedulerILb1ELb0ELb0ELi128EEEEEEEEEvNT_6ParamsE,@function
        .size           _ZN7cutlass13device_kernelIN5flash19enable_sm80_to_sm89INS1_16FlashAttnBwdSm80INS1_25CollectiveMainloopBwdSm80ILi2ELi2EN4cute5tupleIJNS5_1CILi64EEENS7_ILi128EEENS7_ILi96EEEEEENS_10bfloat16_tEfNS_4arch4Sm80ELb0ELb1ELb0ELb1ELb1ELb0ELb0ELb0ELi2ELi2ELi4ELi2ELb0EEENS1_21CollectiveEpilogueBwdISB_SC_SE_Li256ELb1ELb0ELi2EEENS1_19SingleTileSchedulerILb1ELb0ELb0ELi128EEEEEEEEEvNT_6ParamsE,(.L_x_112 - _ZN7cutlass13device_kernelIN5flash19enable_sm80_to_sm89INS1_16FlashAttnBwdSm80INS1_25CollectiveMainloopBwdSm80ILi2ELi2EN4cute5tupleIJNS5_1CILi64EEENS7_ILi128EEENS7_ILi96EEEEEENS_10bfloat16_tEfNS_4arch4Sm80ELb0ELb1ELb0ELb1ELb1ELb0ELb0ELb0ELi2ELi2ELi4ELi2ELb0EEENS1_21CollectiveEpilogueBwdISB_SC_SE_Li256ELb1ELb0ELi2EEENS1_19SingleTileSchedulerILb1ELb0ELb0ELi128EEEEEEEEEvNT_6ParamsE)
        .other          _ZN7cutlass13device_kernelIN5flash19enable_sm80_to_sm89INS1_16FlashAttnBwdSm80INS1_25CollectiveMainloopBwdSm80ILi2ELi2EN4cute5tupleIJNS5_1CILi64EEENS7_ILi128EEENS7_ILi96EEEEEENS_10bfloat16_tEfNS_4arch4Sm80ELb0ELb1ELb0ELb1ELb1ELb0ELb0ELb0ELi2ELi2ELi4ELi2ELb0EEENS1_21CollectiveEpilogueBwdISB_SC_SE_Li256ELb1ELb0ELi2EEENS1_19SingleTileSchedulerILb1ELb0ELb0ELi128EEEEEEEEEvNT_6ParamsE,@"STO_CUDA_ENTRY STV_DEFAULT"
_ZN7cutlass13device_kernelIN5flash19enable_sm80_to_sm89INS1_16FlashAttnBwdSm80INS1_25CollectiveMainloopBwdSm80ILi2ELi2EN4cute5tupleIJNS5_1CILi64EEENS7_ILi128EEENS7_ILi96EEEEEENS_10bfloat16_tEfNS_4arch4Sm80ELb0ELb1ELb0ELb1ELb1ELb0ELb0ELb0ELi2ELi2ELi4ELi2ELb0EEENS1_21CollectiveEpilogueBwdISB_SC_SE_Li256ELb1ELb0ELi2EEENS1_19SingleTileSchedulerILb1ELb0ELb0ELi128EEEEEEEEEvNT_6ParamsE:
[----:B------:R-:W-:Y:S01]  /*0000*/  LDC R1, c[0x0][0x28] ;  /* 0x00000a00ff017b82 */ /* 0x000fe20000000800 */
[----:B------:R-:W-:Y:S05]  /*0010*/  EXIT ;  /* 0x000000000000794d */ /* 0x000fea0003800000 */
.L_x_37:
        /* <DEDUP_REMOVED lines=14> */
.L_x_112:


//--------------------- .text._ZN7cutlass13device_kernelIN5flash19enable_sm80_to_sm89INS1_16FlashAttnBwdSm80INS1_25CollectiveMainloopBwdSm80ILi2ELi2EN4cute5tupleIJNS5_1CILi64EEENS7_ILi128EEENS7_ILi96EEEEEENS_10bfloat16_tEfNS_4arch4Sm80ELb0ELb1ELb0ELb1ELb0ELb0ELb0ELb0ELi2ELi2ELi4ELi2ELb0EEENS1_24CollectiveEpilogueBwdGQAISB_fSE_Li256ELb1ELb0EEENS1_19SingleTileSchedulerILb1ELb0ELb0ELi128EEEEEEEEEvNT_6ParamsE --------------------------
	.section	.text._ZN7cutlass13device_kernelIN5flash19enable_sm80_to_sm89INS1_16FlashAttnBwdSm80INS1_25CollectiveMainloopBwdSm80ILi2ELi2EN4cute5tupleIJNS5_1CILi64EEENS7_ILi128EEENS7_ILi96EEEEEENS_10bfloat16_tEfNS_4arch4Sm80ELb0ELb1ELb0ELb1ELb0ELb0ELb0ELb0ELi2ELi2ELi4ELi2ELb0EEENS1_24CollectiveEpilogueBwdGQAISB_fSE_Li256ELb1ELb0EEENS1_19SingleTileSchedulerILb1ELb0ELb0ELi128EEEEEEEEEvNT_6ParamsE,"ax",@progbits
	.align	128
.text._ZN7cutlass13device_kernelIN5flash19enable_sm80_to_sm89INS1_16FlashAttnBwdSm80INS1_25CollectiveMainloopBwdSm80ILi2ELi2EN4cute5tupleIJNS5_1CILi64EEENS7_ILi128EEENS7_ILi96EEEEEENS_10bfloat16_tEfNS_4arch4Sm80ELb0ELb1ELb0ELb1ELb0ELb0ELb0ELb0ELi2ELi2ELi4ELi2ELb0EEENS1_24CollectiveEpilogueBwdGQAISB_fSE_Li256ELb1ELb0EEENS1_19SingleTileSchedulerILb1ELb0ELb0ELi128EEEEEEEEEvNT_6ParamsE:
        .type           _ZN7cutlass13device_kernelIN5flash19enable_sm80_to_sm89INS1_16FlashAttnBwdSm80INS1_25CollectiveMainloopBwdSm80ILi2ELi2EN4cute5tupleIJNS5_1CILi64EEENS7_ILi128EEENS7_ILi96EEEEEENS_10bfloat16_tEfNS_4arch4Sm80ELb0ELb1ELb0ELb1ELb0ELb0ELb0ELb0ELi2ELi2ELi4ELi2ELb0EEENS1_24CollectiveEpilogueBwdGQAISB_fSE_Li256ELb1ELb0EEENS1_19SingleTileSchedulerILb1ELb0ELb0ELi128EEEEEEEEEvNT_6ParamsE,@function
        .size           _ZN7cutlass13device_kernelIN5flash19enable_sm80_to_sm89INS1_16FlashAttnBwdSm80INS1_25CollectiveMainloopBwdSm80ILi2ELi2EN4cute5tupleIJNS5_1CILi64EEENS7_ILi128EEENS7_ILi96EEEEEENS_10bfloat16_tEfNS_4arch4Sm80ELb0ELb1ELb0ELb1ELb0ELb0ELb0ELb0ELi2ELi2ELi4ELi2ELb0EEENS1_24CollectiveEpilogueBwdGQAISB_fSE_Li256ELb1ELb0EEENS1_19SingleTileSchedulerILb1ELb0ELb0ELi128EEEEEEEEEvNT_6ParamsE,(.L_x_113 - _ZN7cutlass13device_kernelIN5flash19enable_sm80_to_sm89INS1_16FlashAttnBwdSm80INS1_25CollectiveMainloopBwdSm80ILi2ELi2EN4cute5tupleIJNS5_1CILi64EEENS7_ILi128EEENS7_ILi96EEEEEENS_10bfloat16_tEfNS_4arch4Sm80ELb0ELb1ELb0ELb1ELb0ELb0ELb0ELb0ELi2ELi2ELi4ELi2ELb0EEENS1_24CollectiveEpilogueBwdGQAISB_fSE_Li256ELb1ELb0EEENS1_19SingleTileSchedulerILb1ELb0ELb0ELi128EEEEEEEEEvNT_6ParamsE)
        .other          _ZN7cutlass13device_kernelIN5flash19enable_sm80_to_sm89INS1_16FlashAttnBwdSm80INS1_25CollectiveMainloopBwdSm80ILi2ELi2EN4cute5tupleIJNS5_1CILi64EEENS7_ILi128EEENS7_ILi96EEEEEENS_10bfloat16_tEfNS_4arch4Sm80ELb0ELb1ELb0ELb1ELb0ELb0ELb0ELb0ELi2ELi2ELi4ELi2ELb0EEENS1_24CollectiveEpilogueBwdGQAISB_fSE_Li256ELb1ELb0EEENS1_19SingleTileSchedulerILb1ELb0ELb0ELi128EEEEEEEEEvNT_6ParamsE,@"STO_CUDA_ENTRY STV_DEFAULT"
_ZN7cutlass13device_kernelIN5flash19enable_sm80_to_sm89INS1_16FlashAttnBwdSm80INS1_25CollectiveMainloopBwdSm80ILi2ELi2EN4cute5tupleIJNS5_1CILi64EEENS7_ILi128EEENS7_ILi96EEEEEENS_10bfloat16_tEfNS_4arch4Sm80ELb0ELb1ELb0ELb1ELb0ELb0ELb0ELb0ELi2ELi2ELi4ELi2ELb0EEENS1_24CollectiveEpilogueBwdGQAISB_fSE_Li256ELb1ELb0EEENS1_19SingleTileSchedulerILb1ELb0ELb0ELi128EEEEEEEEEvNT_6ParamsE:
[----:B------:R-:W-:Y:S01]  /*0000*/  LDC R1, c[0x0][0x28] ;  /* 0x00000a00ff017b82 */ /* 0x000fe20000000800 */
[----:B------:R-:W-:Y:S05]  /*0010*/  EXIT ;  /* 0x000000000000794d */ /* 0x000fea0003800000 */
.L_x_38:
        /* <DEDUP_REMOVED lines=14> */
.L_x_113:


//--------------------- .text._ZN7cutlass13device_kernelIN5flash19enable_sm80_to_sm89INS1_16FlashAttnBwdSm80INS1_25CollectiveMainloopBwdSm80ILi2ELi2EN4cute5tupleIJNS5_1CILi64EEENS7_ILi128EEENS7_ILi96EEEEEENS_10bfloat16_tEfNS_4arch4Sm80ELb0ELb1ELb0ELb1ELb1ELb0ELb0ELb0ELi2ELi2ELi4ELi2ELb0EEENS1_24CollectiveEpilogueBwdGQAISB_fSE_Li256ELb1ELb1EEENS1_19SingleTileSchedulerILb1ELb0ELb0ELi128EEEEEEEEEvNT_6ParamsE --------------------------
	.section	.text._ZN7cutlass13device_kernelIN5flash19enable_sm80_to_sm89INS1_16FlashAttnBwdSm80INS1_25CollectiveMainloopBwdSm80ILi2ELi2EN4cute5tupleIJNS5_1CILi64EEENS7_ILi128EEENS7_ILi96EEEEEENS_10bfloat16_tEfNS_4arch4Sm80ELb0ELb1ELb0ELb1ELb1ELb0ELb0ELb0ELi2ELi2ELi4ELi2ELb0EEENS1_24CollectiveEpilogueBwdGQAISB_fSE_Li256ELb1ELb1EEENS1_19SingleTileSchedulerILb1ELb0ELb0ELi128EEEEEEEEEvNT_6ParamsE,"ax",@progbits
	.align	128
.text._ZN7cutlass13device_kernelIN5flash19enable_sm80_to_sm89INS1_16FlashAttnBwdSm80INS1_25CollectiveMainloopBwdSm80ILi2ELi2EN4cute5tupleIJNS5_1CILi64EEENS7_ILi128EEENS7_ILi96EEEEEENS_10bfloat16_tEfNS_4arch4Sm80ELb0ELb1ELb0ELb1ELb1ELb0ELb0ELb0ELi2ELi2ELi4ELi2ELb0EEENS1_24CollectiveEpilogueBwdGQAISB_fSE_Li256ELb1ELb1EEENS1_19SingleTileSchedulerILb1ELb0ELb0ELi128EEEEEEEEEvNT_6ParamsE:
        .type           _ZN7cutlass13device_kernelIN5flash19enable_sm80_to_sm89INS1_16FlashAttnBwdSm80INS1_25CollectiveMainloopBwdSm80ILi2ELi2EN4cute5tupleIJNS5_1CILi64EEENS7_ILi128EEENS7_ILi96EEEEEENS_10bfloat16_tEfNS_4arch4Sm80ELb0ELb1ELb0ELb1ELb1ELb0ELb0ELb0ELi2ELi2ELi4ELi2ELb0EEENS1_24CollectiveEpilogueBwdGQAISB_fSE_Li256ELb1ELb1EEENS1_19SingleTileSchedulerILb1ELb0ELb0ELi128EEEEEEEEEvNT_6ParamsE,@function
        .size           _ZN7cutlass13device_kernelIN5flash19enable_sm80_to_sm89INS1_16FlashAttnBwdSm80INS1_25CollectiveMainloopBwdSm80ILi2ELi2EN4cute5tupleIJNS5_1CILi64EEENS7_ILi128EEENS7_ILi96EEEEEENS_10bfloat16_tEfNS_4arch4Sm80ELb0ELb1ELb0ELb1ELb1ELb0ELb0ELb0ELi2ELi2ELi4ELi2ELb0EEENS1_24CollectiveEpilogueBwdGQAISB_fSE_Li256ELb1ELb1EEENS1_19SingleTileSchedulerILb1ELb0ELb0ELi128EEEEEEEEEvNT_6ParamsE,(.L_x_114 - _ZN7cutlass13device_kernelIN5flash19enable_sm80_to_sm89INS1_16FlashAttnBwdSm80INS1_25CollectiveMainloopBwdSm80ILi2ELi2EN4cute5tupleIJNS5_1CILi64EEENS7_ILi128EEENS7_ILi96EEEEEENS_10bfloat16_tEfNS_4arch4Sm80ELb0ELb1ELb0ELb1ELb1ELb0ELb0ELb0ELi2ELi2ELi4ELi2ELb0EEENS1_24CollectiveEpilogueBwdGQAISB_fSE_Li256ELb1ELb1EEENS1_19SingleTileSchedulerILb1ELb0ELb0ELi128EEEEEEEEEvNT_6ParamsE)
        .other          _ZN7cutlass13device_kernelIN5flash19enable_sm80_to_sm89INS1_16FlashAttnBwdSm80INS1_25CollectiveMainloopBwdSm80ILi2ELi2EN4cute5tupleIJNS5_1CILi64EEENS7_ILi128EEENS7_ILi96EEEEEENS_10bfloat16_tEfNS_4arch4Sm80ELb0ELb1ELb0ELb1ELb1ELb0ELb0ELb0ELi2ELi2ELi4ELi2ELb0EEENS1_24CollectiveEpilogueBwdGQAISB_fSE_Li256ELb1ELb1EEENS1_19SingleTileSchedulerILb1ELb0ELb0ELi128EEEEEEEEEvNT_6ParamsE,@"STO_CUDA_ENTRY STV_DEFAULT"
_ZN7cutlass13device_kernelIN5flash19enable_sm80_to_sm89INS1_16FlashAttnBwdSm80INS1_25CollectiveMainloopBwdSm80ILi2ELi2EN4cute5tupleIJNS5_1CILi64EEENS7_ILi128EEENS7_ILi96EEEEEENS_10bfloat16_tEfNS_4arch4Sm80ELb0ELb1ELb0ELb1ELb1ELb0ELb0ELb0ELi2ELi2ELi4ELi2ELb0EEENS1_24CollectiveEpilogueBwdGQAISB_fSE_Li256ELb1ELb1EEENS1_19SingleTileSchedulerILb1ELb0ELb0ELi128EEEEEEEEEvNT_6ParamsE:
[----:B------:R-:W-:Y:S01]  /*0000*/  LDC R1, c[0x0][0x28] ;  /* 0x00000a00ff017b82 */ /* 0x000fe20000000800 */
[----:B------:R-:W-:Y:S05]  /*0010*/  EXIT ;  /* 0x000000000000794d */ /* 0x000fea0003800000 */
.L_x_39:
        /* <DEDUP_REMOVED lines=14> */
.L_x_114:


//--------------------- .text._ZN7cutlass13device_kernelIN5flash19enable_sm80_to_sm89INS1_16FlashAttnBwdSm80INS1_25CollectiveMainloopBwdSm80ILi2ELi2EN4cute5tupleIJNS5_1CILi64EEENS7_ILi128EEENS7_ILi96EEEEEENS_10bfloat16_tEfNS_4arch4Sm80ELb1ELb0ELb0ELb0ELb0ELb0ELb0ELb0ELi2ELi2ELi4ELi2ELb0EEENS1_21CollectiveEpilogueBwdISB_SC_SE_Li256ELb0ELb0ELi2EEENS1_25SingleTileBwdLPTSchedulerILb0ELi128ELb0EEEEEEEEEvNT_6ParamsE --------------------------
	.section	.text._ZN7cutlass13device_kernelIN5flash19enable_sm80_to_sm89INS1_16FlashAttnBwdSm80INS1_25CollectiveMainloopBwdSm80ILi2ELi2EN4cute5tupleIJNS5_1CILi64EEENS7_ILi128EEENS7_ILi96EEEEEENS_10bfloat16_tEfNS_4arch4Sm80ELb1ELb0ELb0ELb0ELb0ELb0ELb0ELb0ELi2ELi2ELi4ELi2ELb0EEENS1_21CollectiveEpilogueBwdISB_SC_SE_Li256ELb0ELb0ELi2EEENS1_25SingleTileBwdLPTSchedulerILb0ELi128ELb0EEEEEEEEEvNT_6ParamsE,"ax",@progbits
	.align	128
.text._ZN7cutlass13device_kernelIN5flash19enable_sm80_to_sm89INS1_16FlashAttnBwdSm80INS1_25CollectiveMainloopBwdSm80ILi2ELi2EN4cute5tupleIJNS5_1CILi64EEENS7_ILi128EEENS7_ILi96EEEEEENS_10bfloat16_tEfNS_4arch4Sm80ELb1ELb0ELb0ELb0ELb0ELb0ELb0ELb0ELi2ELi2ELi4ELi2ELb0EEENS1_21CollectiveEpilogueBwdISB_SC_SE_Li256ELb0ELb0ELi2EEENS1_25SingleTileBwdLPTSchedulerILb0ELi128ELb0EEEEEEEEEvNT_6ParamsE:
        .type           _ZN7cutlass13device_kernelIN5flash19enable_sm80_to_sm89INS1_16FlashAttnBwdSm80INS1_25CollectiveMainloopBwdSm80ILi2ELi2EN4cute5tupleIJNS5_1CILi64EEENS7_ILi128EEENS7_ILi96EEEEEENS_10bfloat16_tEfNS_4arch4Sm80ELb1ELb0ELb0ELb0ELb0ELb0ELb0ELb0ELi2ELi2ELi4ELi2ELb0EEENS1_21CollectiveEpilogueBwdISB_SC_SE_Li256ELb0ELb0ELi2EEENS1_25SingleTileBwdLPTSchedulerILb0ELi128ELb0EEEEEEEEEvNT_6ParamsE,@function
        .size           _ZN7cutlass13device_kernelIN5flash19enable_sm80_to_sm89INS1_16FlashAttnBwdSm80INS1_25CollectiveMainloopBwdSm80ILi2ELi2EN4cute5tupleIJNS5_1CILi64EEENS7_ILi128EEENS7_ILi96EEEEEENS_10bfloat16_tEfNS_4arch4Sm80ELb1ELb0ELb0ELb0ELb0ELb0ELb0ELb0ELi2ELi2ELi4ELi2ELb0EEENS1_21CollectiveEpilogueBwdISB_SC_SE_Li256ELb0ELb0ELi2EEENS1_25SingleTileBwdLPTSchedulerILb0ELi128ELb0EEEEEEEEEvNT_6ParamsE,(.L_x_115 - _ZN7cutlass13device_kernelIN5flash19enable_sm80_to_sm89INS1_16FlashAttnBwdSm80INS1_25CollectiveMainloopBwdSm80ILi2ELi2EN4cute5tupleIJNS5_1CILi64EEENS7_ILi128EEENS7_ILi96EEEEEENS_10bfloat16_tEfNS_4arch4Sm80ELb1ELb0ELb0ELb0ELb0ELb0ELb0ELb0ELi2ELi2ELi4ELi2ELb0EEENS1_21CollectiveEpilogueBwdISB_SC_SE_Li256ELb0ELb0ELi2EEENS1_25SingleTileBwdLPTSchedulerILb0ELi128ELb0EEEEEEEEEvNT_6ParamsE)
        .other          _ZN7cutlass13device_kernelIN5flash19enable_sm80_to_sm89INS1_16FlashAttnBwdSm80INS1_25CollectiveMainloopBwdSm80ILi2ELi2EN4cute5tupleIJNS5_1CILi64EEENS7_ILi128EEENS7_ILi96EEEEEENS_10bfloat16_tEfNS_4arch4Sm80ELb1ELb0ELb0ELb0ELb0ELb0ELb0ELb0ELi2ELi2ELi4ELi2ELb0EEENS1_21CollectiveEpilogueBwdISB_SC_SE_Li256ELb0ELb0ELi2EEENS1_25SingleTileBwdLPTSchedulerILb0ELi128ELb0EEEEEEEEEvNT_6ParamsE,@"STO_CUDA_ENTRY STV_DEFAULT"
_ZN7cutlass13device_kernelIN5flash19enable_sm80_to_sm89INS1_16FlashAttnBwdSm80INS1_25CollectiveMainloopBwdSm80ILi2ELi2EN4cute5tupleIJNS5_1CILi64EEENS7_ILi128EEENS7_ILi96EEEEEENS_10bfloat16_tEfNS_4arch4Sm80ELb1ELb0ELb0ELb0ELb0ELb0ELb0ELb0ELi2ELi2ELi4ELi2ELb0EEENS1_21CollectiveEpilogueBwdISB_SC_SE_Li256ELb0ELb0ELi2EEENS1_25SingleTileBwdLPTSchedulerILb0ELi128ELb0EEEEEEEEEvNT_6ParamsE:
[----:B------:R-:W-:Y:S01]  /*0000*/  LDC R1, c[0x0][0x28] ;  /* 0x00000a00ff017b82 */ /* 0x000fe20000000800 */
[----:B------:R-:W-:Y:S05]  /*0010*/  EXIT ;  /* 0x000000000000794d */ /* 0x000fea0003800000 */
.L_x_40:
        /* <DEDUP_REMOVED lines=14> */
.L_x_115:


//--------------------- .text._ZN7cutlass13device_kernelIN5flash19enable_sm80_to_sm89INS1_16FlashAttnBwdSm80INS1_25CollectiveMainloopBwdSm80ILi2ELi2EN4cute5tupleIJNS5_1CILi64EEENS7_ILi128EEENS7_ILi96EEEEEENS_10bfloat16_tEfNS_4arch4Sm80ELb1ELb0ELb0ELb0ELb1ELb0ELb0ELb0ELi2ELi2ELi4ELi2ELb0EEENS1_21CollectiveEpilogueBwdISB_SC_SE_Li256ELb0ELb0ELi2EEENS1_25SingleTileBwdLPTSchedulerILb0ELi128ELb1EEEEEEEEEvNT_6ParamsE --------------------------
	.section	.text._ZN7cutlass13device_kernelIN5flash19enable_sm80_to_sm89INS1_16FlashAttnBwdSm80INS1_25CollectiveMainloopBwdSm80ILi2ELi2EN4cute5tupleIJNS5_1CILi64EEENS7_ILi128EEENS7_ILi96EEEEEENS_10bfloat16_tEfNS_4arch4Sm80ELb1ELb0ELb0ELb0ELb1ELb0ELb0ELb0ELi2ELi2ELi4ELi2ELb0EEENS1_21CollectiveEpilogueBwdISB_SC_SE_Li256ELb0ELb0ELi2EEENS1_25SingleTileBwdLPTSchedulerILb0ELi128ELb1EEEEEEEEEvNT_6ParamsE,"ax",@progbits
	.align	128
.text._ZN7cutlass13device_kernelIN5flash19enable_sm80_to_sm89INS1_16FlashAttnBwdSm80INS1_25CollectiveMainloopBwdSm80ILi2ELi2EN4cute5tupleIJNS5_1CILi64EEENS7_ILi128EEENS7_ILi96EEEEEENS_10bfloat16_tEfNS_4arch4Sm80ELb1ELb0ELb0ELb0ELb1ELb0ELb0ELb0ELi2ELi2ELi4ELi2ELb0EEENS1_21CollectiveEpilogueBwdISB_SC_SE_Li256ELb0ELb0ELi2EEENS1_25SingleTileBwdLPTSchedulerILb0ELi128ELb1EEEEEEEEEvNT_6ParamsE:
        .type           _ZN7cutlass13device_kernelIN5flash19enable_sm80_to_sm89INS1_16FlashAttnBwdSm80INS1_25CollectiveMainloopBwdSm80ILi2ELi2EN4cute5tupleIJNS5_1CILi64EEENS7_ILi128EEENS7_ILi96EEEEEENS_10bfloat16_tEfNS_4arch4Sm80ELb1ELb0ELb0ELb0ELb1ELb0ELb0ELb0ELi2ELi2ELi4ELi2ELb0EEENS1_21CollectiveEpilogueBwdISB_SC_SE_Li256ELb0ELb0ELi2EEENS1_25SingleTileBwdLPTSchedulerILb0ELi128ELb1EEEEEEEEEvNT_6ParamsE,@function
        .size           _ZN7cutlass13device_kernelIN5flash19enable_sm80_to_sm89INS1_16FlashAttnBwdSm80INS1_25CollectiveMainloopBwdSm80ILi2ELi2EN4cute5tupleIJNS5_1CILi64EEENS7_ILi128EEENS7_ILi96EEEEEENS_10bfloat16_tEfNS_4arch4Sm80ELb1ELb0ELb0ELb0ELb1ELb0ELb0ELb0ELi2ELi2ELi4ELi2ELb0EEENS1_21CollectiveEpilogueBwdISB_SC_SE_Li256ELb0ELb0ELi2EEENS1_25SingleTileBwdLPTSchedulerILb0ELi128ELb1EEEEEEEEEvNT_6ParamsE,(.L_x_116 - _ZN7cutlass13device_kernelIN5flash19enable_sm80_to_sm89INS1_16FlashAttnBwdSm80INS1_25CollectiveMainloopBwdSm80ILi2ELi2EN4cute5tupleIJNS5_1CILi64EEENS7_ILi128EEENS7_ILi96EEEEEENS_10bfloat16_tEfNS_4arch4Sm80ELb1ELb0ELb0ELb0ELb1ELb0ELb0ELb0ELi2ELi2ELi4ELi2ELb0EEENS1_21CollectiveEpilogueBwdISB_SC_SE_Li256ELb0ELb0ELi2EEENS1_25SingleTileBwdLPTSchedulerILb0ELi128ELb1EEEEEEEEEvNT_6ParamsE)
        .other          _ZN7cutlass13device_kernelIN5flash19enable_sm80_to_sm89INS1_16FlashAttnBwdSm80INS1_25CollectiveMainloopBwdSm80ILi2ELi2EN4cute5tupleIJNS5_1CILi64EEENS7_ILi128EEENS7_ILi96EEEEEENS_10bfloat16_tEfNS_4arch4Sm80ELb1ELb0ELb0ELb0ELb1ELb0ELb0ELb0ELi2ELi2ELi4ELi2ELb0EEENS1_21CollectiveEpilogueBwdISB_SC_SE_Li256ELb0ELb0ELi2EEENS1_25SingleTileBwdLPTSchedulerILb0ELi128ELb1EEEEEEEEEvNT_6ParamsE,@"STO_CUDA_ENTRY STV_DEFAULT"
_ZN7cutlass13device_kernelIN5flash19enable_sm80_to_sm89INS1_16FlashAttnBwdSm80INS1_25CollectiveMainloopBwdSm80ILi2ELi2EN4cute5tupleIJNS5_1CILi64EEENS7_ILi128EEENS7_ILi96EEEEEENS_10bfloat16_tEfNS_4arch4Sm80ELb1ELb0ELb0ELb0ELb1ELb0ELb0ELb0ELi2ELi2ELi4ELi2ELb0EEENS1_21CollectiveEpilogueBwdISB_SC_SE_Li256ELb0ELb0ELi2EEENS1_25SingleTileBwdLPTSchedulerILb0ELi128ELb1EEEEEEEEEvNT_6ParamsE:
[----:B------:R-:W-:Y:S01]  /*0000*/  LDC R1, c[0x0][0x28] ;  /* 0x00000a00ff017b82 */ /* 0x000fe20000000800 */
[----:B------:R-:W-:Y:S05]  /*0010*/  EXIT ;  /* 0x000000000000794d */ /* 0x000fea0003800000 */
.L_x_41:
        /* <DEDUP_REMOVED lines=14> */
.L_x_116:


//--------------------- .text._ZN7cutlass13device_kernelIN5flash19enable_sm80_to_sm89INS1_16FlashAttnBwdSm80INS1_25CollectiveMainloopBwdSm80ILi2ELi2EN4cute5tupleIJNS5_1CILi64EEENS7_ILi128EEENS7_ILi96EEEEEENS_10bfloat16_tEfNS_4arch4Sm80ELb1ELb0ELb0ELb0ELb0ELb0ELb0ELb0ELi2ELi2ELi4ELi2ELb0EEENS1_24CollectiveEpilogueBwdGQAISB_fSE_Li256ELb0ELb0EEENS1_25SingleTileBwdLPTSchedulerILb0ELi128ELb0EEEEEEEEEvNT_6ParamsE --------------------------
	.section	.text._ZN7cutlass13device_kernelIN5flash19enable_sm80_to_sm89INS1_16FlashAttnBwdSm80INS1_25CollectiveMainloopBwdSm80ILi2ELi2EN4cute5tupleIJNS5_1CILi64EEENS7_ILi128EEENS7_ILi96EEEEEENS_10bfloat16_tEfNS_4arch4Sm80ELb1ELb0ELb0ELb0ELb0ELb0ELb0ELb0ELi2ELi2ELi4ELi2ELb0EEENS1_24CollectiveEpilogueBwdGQAISB_fSE_Li256ELb0ELb0EEENS1_25SingleTileBwdLPTSchedulerILb0ELi128ELb0EEEEEEEEEvNT_6ParamsE,"ax",@progbits
	.align	128
.text._ZN7cutlass13device_kernelIN5flash19enable_sm80_to_sm89INS1_16FlashAttnBwdSm80INS1_25CollectiveMainloopBwdSm80ILi2ELi2EN4cute5tupleIJNS5_1CILi64EEENS7_ILi128EEENS7_ILi96EEEEEENS_10bfloat16_tEfNS_4arch4Sm80ELb1ELb0ELb0ELb0ELb0ELb0ELb0ELb0ELi2ELi2ELi4ELi2ELb0EEENS1_24CollectiveEpilogueBwdGQAISB_fSE_Li256ELb0ELb0EEENS1_25SingleTileBwdLPTSchedulerILb0ELi128ELb0EEEEEEEEEvNT_6ParamsE:
        .type           _ZN7cutlass13device_kernelIN5flash19enable_sm80_to_sm89INS1_16FlashAttnBwdSm80INS1_25CollectiveMainloopBwdSm80ILi2ELi2EN4cute5tupleIJNS5_1CILi64EEENS7_ILi128EEENS7_ILi96EEEEEENS_10bfloat16_tEfNS_4arch4Sm80ELb1ELb0ELb0ELb0ELb0ELb0ELb0ELb0ELi2ELi2ELi4ELi2ELb0EEENS1_24CollectiveEpilogueBwdGQAISB_fSE_Li256ELb0ELb0EEENS1_25SingleTileBwdLPTSchedulerILb0ELi128ELb0EEEEEEEEEvNT_6ParamsE,@function
        .size           _ZN7cutlass13device_kernelIN5flash19enable_sm80_to_sm89INS1_16FlashAttnBwdSm80INS1_25CollectiveMainloopBwdSm80ILi2ELi2EN4cute5tupleIJNS5_1CILi64EEENS7_ILi128EEENS7_ILi96EEEEEENS_10bfloat16_tEfNS_4arch4Sm80ELb1ELb0ELb0ELb0ELb0ELb0ELb0ELb0ELi2ELi2ELi4ELi2ELb0EEENS1_24CollectiveEpilogueBwdGQAISB_fSE_Li256ELb0ELb0EEENS1_25SingleTileBwdLPTSchedulerILb0ELi128ELb0EEEEEEEEEvNT_6ParamsE,(.L_x_117 - _ZN7cutlass13device_kernelIN5flash19enable_sm80_to_sm89INS1_16FlashAttnBwdSm80INS1_25CollectiveMainloopBwdSm80ILi2ELi2EN4cute5tupleIJNS5_1CILi64EEENS7_ILi128EEENS7_ILi96EEEEEENS_10bfloat16_tEfNS_4arch4Sm80ELb1ELb0ELb0ELb0ELb0ELb0ELb0ELb0ELi2ELi2ELi4ELi2ELb0EEENS1_24CollectiveEpilogueBwdGQAISB_fSE_Li256ELb0ELb0EEENS1_25SingleTileBwdLPTSchedulerILb0ELi128ELb0EEEEEEEEEvNT_6ParamsE)
        .other          _ZN7cutlass13device_kernelIN5flash19enable_sm80_to_sm89INS1_16FlashAttnBwdSm80INS1_25CollectiveMainloopBwdSm80ILi2ELi2EN4cute5tupleIJNS5_1CILi64EEENS7_ILi128EEENS7_ILi96EEEEEENS_10bfloat16_tEfNS_4arch4Sm80ELb1ELb0ELb0ELb0ELb0ELb0ELb0ELb0ELi2ELi2ELi4ELi2ELb0EEENS1_24CollectiveEpilogueBwdGQAISB_fSE_Li256ELb0ELb0EEENS1_25SingleTileBwdLPTSchedulerILb0ELi128ELb0EEEEEEEEEvNT_6ParamsE,@"STO_CUDA_ENTRY STV_DEFAULT"
_ZN7cutlass13device_kernelIN5flash19enable_sm80_to_sm89INS1_16FlashAttnBwdSm80INS1_25CollectiveMainloopBwdSm80ILi2ELi2EN4cute5tupleIJNS5_1CILi64EEENS7_ILi128EEENS7_ILi96EEEEEENS_10bfloat16_tEfNS_4arch4Sm80ELb1ELb0ELb0ELb0ELb0ELb0ELb0ELb0ELi2ELi2ELi4ELi2ELb0EEENS1_24CollectiveEpilogueBwdGQAISB_fSE_Li256ELb0ELb0EEENS1_25SingleTileBwdLPTSchedulerILb0ELi128ELb0EEEEEEEEEvNT_6ParamsE:
[----:B------:R-:W-:Y:S01]  /*0000*/  LDC R1, c[0x0][0x28] ;  /* 0x00000a00ff017b82 */ /* 0x000fe20000000800 */
[----:B------:R-:W-:Y:S05]  /*0010*/  EXIT ;  /* 0x000000000000794d */ /* 0x000fea0003800000 */
.L_x_42:
        /* <DEDUP_REMOVED lines=14> */
.L_x_117:


//--------------------- .text._ZN7cutlass13device_kernelIN5flash19enable_sm80_to_sm89INS1_16FlashAttnBwdSm80INS1_25CollectiveMainloopBwdSm80ILi2ELi2EN4cute5tupleIJNS5_1CILi64EEENS7_ILi128EEENS7_ILi96EEEEEENS_10bfloat16_tEfNS_4arch4Sm80ELb1ELb0ELb0ELb0ELb1ELb0ELb0ELb0ELi2ELi2ELi4ELi2ELb0EEENS1_24CollectiveEpilogueBwdGQAISB_fSE_Li256ELb0ELb1EEENS1_25SingleTileBwdLPTSchedulerILb0ELi128ELb1EEEEEEEEEvNT_6ParamsE --------------------------
	.section	.text._ZN7cutlass13device_kernelIN5flash19enable_sm80_to_sm89INS1_16FlashAttnBwdSm80INS1_25CollectiveMainloopBwdSm80ILi2ELi2EN4cute5tupleIJNS5_1CILi64EEENS7_ILi128EEENS7_ILi96EEEEEENS_10bfloat16_tEfNS_4arch4Sm80ELb1ELb0ELb0ELb0ELb1ELb0ELb0ELb0ELi2ELi2ELi4ELi2ELb0EEENS1_24CollectiveEpilogueBwdGQAISB_fSE_Li256ELb0ELb1EEENS1_25SingleTileBwdLPTSchedulerILb0ELi128ELb1EEEEEEEEEvNT_6ParamsE,"ax",@progbits
	.align	128
.text._ZN7cutlass13device_kernelIN5flash19enable_sm80_to_sm89INS1_16FlashAttnBwdSm80INS1_25CollectiveMainloopBwdSm80ILi2ELi2EN4cute5tupleIJNS5_1CILi64EEENS7_ILi128EEENS7_ILi96EEEEEENS_10bfloat16_tEfNS_4arch4Sm80ELb1ELb0ELb0ELb0ELb1ELb0ELb0ELb0ELi2ELi2ELi4ELi2ELb0EEENS1_24CollectiveEpilogueBwdGQAISB_fSE_Li256ELb0ELb1EEENS1_25SingleTileBwdLPTSchedulerILb0ELi128ELb1EEEEEEEEEvNT_6ParamsE:
        .type           _ZN7cutlass13device_kernelIN5flash19enable_sm80_to_sm89INS1_16FlashAttnBwdSm80INS1_25CollectiveMainloopBwdSm80ILi2ELi2EN4cute5tupleIJNS5_1CILi64EEENS7_ILi128EEENS7_ILi96EEEEEENS_10bfloat16_tEfNS_4arch4Sm80ELb1ELb0ELb0ELb0ELb1ELb0ELb0ELb0ELi2ELi2ELi4ELi2ELb0EEENS1_24CollectiveEpilogueBwdGQAISB_fSE_Li256ELb0ELb1EEENS1_25SingleTileBwdLPTSchedulerILb0ELi128ELb1EEEEEEEEEvNT_6ParamsE,@function
        .size           _ZN7cutlass13device_kernelIN5flash19enable_sm80_to_sm89INS1_16FlashAttnBwdSm80INS1_25CollectiveMainloopBwdSm80ILi2ELi2EN4cute5tupleIJNS5_1CILi64EEENS7_ILi128EEENS7_ILi96EEEEEENS_10bfloat16_tEfNS_4arch4Sm80ELb1ELb0ELb0ELb0ELb1ELb0ELb0ELb0ELi2ELi2ELi4ELi2ELb0EEENS1_24CollectiveEpilogueBwdGQAISB_fSE_Li256ELb0ELb1EEENS1_25SingleTileBwdLPTSchedulerILb0ELi128ELb1EEEEEEEEEvNT_6ParamsE,(.L_x_118 - _ZN7cutlass13device_kernelIN5flash19enable_sm80_to_sm89INS1_16FlashAttnBwdSm80INS1_25CollectiveMainloopBwdSm80ILi2ELi2EN4cute5tupleIJNS5_1CILi64EEENS7_ILi128EEENS7_ILi96EEEEEENS_10bfloat16_tEfNS_4arch4Sm80ELb1ELb0ELb0ELb0ELb1ELb0ELb0ELb0ELi2ELi2ELi4ELi2ELb0EEENS1_24CollectiveEpilogueBwdGQAISB_fSE_Li256ELb0ELb1EEENS1_25SingleTileBwdLPTSchedulerILb0ELi128ELb1EEEEEEEEEvNT_6ParamsE)
        .other          _ZN7cutlass13device_kernelIN5flash19enable_sm80_to_sm89INS1_16FlashAttnBwdSm80INS1_25CollectiveMainloopBwdSm80ILi2ELi2EN4cute5tupleIJNS5_1CILi64EEENS7_ILi128EEENS7_ILi96EEEEEENS_10bfloat16_tEfNS_4arch4Sm80ELb1ELb0ELb0ELb0ELb1ELb0ELb0ELb0ELi2ELi2ELi4ELi2ELb0EEENS1_24CollectiveEpilogueBwdGQAISB_fSE_Li256ELb0ELb1EEENS1_25SingleTileBwdLPTSchedulerILb0ELi128ELb1EEEEEEEEEvNT_6ParamsE,@"STO_CUDA_ENTRY STV_DEFAULT"
_ZN7cutlass13device_kernelIN5flash19enable_sm80_to_sm89INS1_16FlashAttnBwdSm80INS1_25CollectiveMainloopBwdSm80ILi2ELi2EN4cute5tupleIJNS5_1CILi64EEENS7_ILi128EEENS7_ILi96EEEEEENS_10bfloat16_tEfNS_4arch4Sm80ELb1ELb0ELb0ELb0ELb1ELb0ELb0ELb0ELi2ELi2ELi4ELi2ELb0EEENS1_24CollectiveEpilogueBwdGQAISB_fSE_Li256ELb0ELb1EEENS1_25SingleTileBwdLPTSchedulerILb0ELi128ELb1EEEEEEEEEvNT_6ParamsE:
[----:B------:R-:W-:Y:S01]  /*0000*/  LDC R1, c[0x0][0x28] ;  /* 0x00000a00ff017b82 */ /* 0x000fe20000000800 */
[----:B------:R-:W-:Y:S05]  /*0010*/  EXIT ;  /* 0x000000000000794d */ /* 0x000fea0003800000 */
.L_x_43:
        /* <DEDUP_REMOVED lines=14> */
.L_x_118:


//--------------------- .text._ZN7cutlass13device_kernelIN5flash22FlashAttnBwdPreprocessIN4cute5tupleIJNS3_1CILi64EEENS5_ILi96EEEEEENS_10bfloat16_tEfNS_4arch4Sm80ELb1ELb0EEEEEvNT_6ParamsE --------------------------
	.section	.text._ZN7cutlass13device_kernelIN5flash22FlashAttnBwdPreprocessIN4cute5tupleIJNS3_1CILi64EEENS5_ILi96EEEEEENS_10bfloat16_tEfNS_4arch4Sm80ELb1ELb0EEEEEvNT_6ParamsE,"ax",@progbits
	.align	128
.text._ZN7cutlass13device_kernelIN5flash22FlashAttnBwdPreprocessIN4cute5tupleIJNS3_1CILi64EEENS5_ILi96EEEEEENS_10bfloat16_tEfNS_4arch4Sm80ELb1ELb0EEEEEvNT_6ParamsE:
        .type           _ZN7cutlass13device_kernelIN5flash22FlashAttnBwdPreprocessIN4cute5tupleIJNS3_1CILi64EEENS5_ILi96EEEEEENS_10bfloat16_tEfNS_4arch4Sm80ELb1ELb0EEEEEvNT_6ParamsE,@function
        .size           _ZN7cutlass13device_kernelIN5flash22FlashAttnBwdPreprocessIN4cute5tupleIJNS3_1CILi64EEENS5_ILi96EEEEEENS_10bfloat16_tEfNS_4arch4Sm80ELb1ELb0EEEEEvNT_6ParamsE,(.L_x_119 - _ZN7cutlass13device_kernelIN5flash22FlashAttnBwdPreprocessIN4cute5tupleIJNS3_1CILi64EEENS5_ILi96EEEEEENS_10bfloat16_tEfNS_4arch4Sm80ELb1ELb0EEEEEvNT_6ParamsE)
        .other          _ZN7cutlass13device_kernelIN5flash22FlashAttnBwdPreprocessIN4cute5tupleIJNS3_1CILi64EEENS5_ILi96EEEEEENS_10bfloat16_tEfNS_4arch4Sm80ELb1ELb0EEEEEvNT_6ParamsE,@"STO_CUDA_ENTRY STV_DEFAULT"
_ZN7cutlass13device_kernelIN5flash22FlashAttnBwdPreprocessIN4cute5tupleIJNS3_1CILi64EEENS5_ILi96EEEEEENS_10bfloat16_tEfNS_4arch4Sm80ELb1ELb0EEEEEvNT_6ParamsE:
[----:B------:R-:W-:Y:S01]  /*0000*/  LDC R1, c[0x0][0x28] ;  /* 0x00000a00ff017b82 */ /* 0x000fe20000000800 */
[----:B------:R-:W0:Y:S01]  /*0010*/  S2R R33, SR_CTAID.X ;  /* 0x0000000000217919 */ /* 0x000e220000002500 */
[----:B------:R-:W-:-:S06]  /*0020*/  ULDC UR4, c[0x0][0x218] ;  /* 0x0000860000047ab9 */ /* 0x000fcc0000000800 */
[----:B------:R-:W1:Y:S01]  /*0030*/  S2UR UR8, SR_CTAID.Y ;  /* 0x00000000000879c3 */ /* 0x000e620000002600 */
[----:B------:R-:W-:Y:S01]  /*0040*/  IMAD.MOV.U32 R30, RZ, RZ, 0x7f800000 ;  /* 0x7f800000ff1e7424 */ /* 0x000fe200078e00ff */
[----:B------:R-:W2:Y:S01]  /*0050*/  S2R R28, SR_TID.X ;  /* 0x00000000001c7919 */ /* 0x000ea20000002100 */
[----:B------:R-:W-:-:S05]  /*0060*/  ULDC.64 UR6, c[0x0][0x208] ;  /* 0x0000820000067ab9 */ /* 0x000fca0000000a00 */
[----:B------:R-:W3:Y:S01]  /*0070*/  S2UR UR9, SR_CTAID.Z ;  /* 0x00000000000979c3 */ /* 0x000ee20000002700 */
[----:B-1----:R-:W-:Y:S01]  /*0080*/  USHF.R.S32.HI UR10, URZ, 0x1f, UR8 ;  /* 0x0000001f3f0a7899 */ /* 0x002fe20008011408 */
[----:B0-----:R-:W-:Y:S01]  /*0090*/  IMAD.SHL.U32 R31, R33, 0x40, RZ ;  /* 0x00000040211f7824 */ /* 0x001fe200078e00ff */
[----:B---3--:R-:W-:Y:S01]  /*00a0*/  USHF.R.S32.HI UR11, URZ, 0x1f, UR9 ;  /* 0x0000001f3f0b7899 */ /* 0x008fe20008011409 */
[----:B--2---:R-:W-:-:S03]  /*00b0*/  ISETP.GT.AND P0, PT, R28, 0x3f, PT ;  /* 0x0000003f1c00780c */ /* 0x004fc60003f04270 */
[----:B------:R-:W-:-:S04]  /*00c0*/  IADD3 R29, -R31, UR4, RZ ;  /* 0x000000041f1d7c10 */ /* 0x000fc8000fffe1ff */
[----:B------:R-:W-:-:S13]  /*00d0*/  ISETP.GE.OR P1, PT, R28, R29, P0 ;  /* 0x0000001d1c00720c */ /* 0x000fda0000726670 */
[----:B------:R-:W0:Y:S01]  /*00e0*/  @!P1 LDC.64 R6, c[0x0][0x290] ;  /* 0x0000a400ff069b82 */ /* 0x000e220000000a00 */
[----:B------:R-:W-:Y:S02]  /*00f0*/  @!P1 SHF.R.S32.HI R0, RZ, 0x1f, R28 ;  /* 0x0000001fff009819 */ /* 0x000fe4000001141c */
[----:B------:R-:W-:-:S04]  /*0100*/  @!P1 IADD3 R2, P2, R31, R28, RZ ;  /* 0x0000001c1f029210 */ /* 0x000fc80007f5e0ff */
[----:B------:R-:W-:Y:S01]  /*0110*/  @!P1 LEA.HI.X.SX32 R3, R31, R0, 0x1, P2 ;  /* 0x000000001f039211 */ /* 0x000fe200010f0eff */
[----:B------:R-:W1:Y:S08]  /*0120*/  @!P1 LDC.64 R8, c[0x0][0x298] ;  /* 0x0000a600ff089b82 */ /* 0x000e700000000a00 */
[----:B------:R-:W2:Y:S01]  /*0130*/  @!P1 LDC.64 R20, c[0x0][0x288] ;  /* 0x0000a200ff149b82 */ /* 0x000ea20000000a00 */
[----:B0-----:R-:W-:-:S02]  /*0140*/  @!P1 IMAD R4, R6, UR10, RZ ;  /* 0x0000000a06049c24 */ /* 0x001fc4000f8e02ff */
[----:B------:R-:W-:-:S04]  /*0150*/  @!P1 IMAD.WIDE.U32 R2, R6, UR8, R2 ;  /* 0x0000000806029c25 */ /* 0x000fc8000f8e0002 */
[----:B------:R-:W-:Y:S02]  /*0160*/  @!P1 IMAD R5, R7, UR8, R4 ;  /* 0x0000000807059c24 */ /* 0x000fe4000f8e0204 */
[C---:B-1----:R-:W-:Y:S02]  /*0170*/  @!P1 IMAD R0, R8.reuse, UR11, RZ ;  /* 0x0000000b08009c24 */ /* 0x042fe4000f8e02ff */
[----:B------:R-:W-:Y:S02]  /*0180*/  @!P1 IMAD.IADD R3, R3, 0x1, R5 ;  /* 0x0000000103039824 */ /* 0x000fe400078e0205 */
[----:B------:R-:W-:Y:S02]  /*0190*/  @!P1 IMAD R5, R9, UR9, R0 ;  /* 0x0000000909059c24 */ /* 0x000fe4000f8e0200 */
[----:B------:R-:W-:-:S05]  /*01a0*/  @!P1 IMAD.WIDE.U32 R2, R8, UR9, R2 ;  /* 0x0000000908029c25 */ /* 0x000fca000f8e0002 */
[----:B------:R-:W-:Y:S02]  /*01b0*/  @!P1 IADD3 R0, R3, R5, RZ ;  /* 0x0000000503009210 */ /* 0x000fe40007ffe0ff */
[----:B------:R-:W-:Y:S02]  /*01c0*/  SHF.R.S32.HI R3, RZ, 0x1f, R28 ;  /* 0x0000001fff037819 */ /* 0x000fe4000001141c */
[C---:B--2---:R-:W-:Y:S02]  /*01d0*/  @!P1 LEA R20, P2, R2.reuse, R20, 0x2 ;  /* 0x0000001402149211 */ /* 0x044fe400078410ff */
[----:B------:R-:W-:Y:S02]  /*01e0*/  LEA.HI R3, R3, R28, RZ, 0x2 ;  /* 0x0000001c03037211 */ /* 0x000fe400078f10ff */
[----:B------:R-:W-:Y:S02]  /*01f0*/  @!P1 LEA.HI.X R21, R2, R21, R0, 0x2, P2 ;  /* 0x0000001502159211 */ /* 0x000fe400010f1400 */
[----:B------:R-:W-:-:S03]  /*0200*/  SHF.R.S32.HI R2, RZ, 0x2, R3 ;  /* 0x00000002ff027819 */ /* 0x000fc60000011403 */
[----:B------:R0:W5:Y:S01]  /*0210*/  @!P1 LDG.E R30, desc[UR6][R20.64] ;  /* 0x00000006141e9981 */ /* 0x000162000c1e1900 */
[----:B------:R-:W-:Y:S01]  /*0220*/  ISETP.GE.AND P1, PT, R2, R29, PT ;  /* 0x0000001d0200720c */ /* 0x000fe20003f26270 */
[----:B------:R-:W-:Y:S01]  /*0230*/  BSSY B0, `(.L_x_44) ;  /* 0x000002f000007945 */ /* 0x000fe20003800000 */
[----:B------:R-:W-:Y:S02]  /*0240*/  LOP3.LUT R35, R3, 0xfffffffc, RZ, 0xc0, !PT ;  /* 0xfffffffc03237812 */ /* 0x000fe400078ec0ff */
[----:B------:R-:W-:Y:S02]  /*0250*/  CS2R R12, SRZ ;  /* 0x00000000000c7805 */ /* 0x000fe4000001ff00 */
[----:B------:R-:W-:Y:S02]  /*0260*/  CS2R R4, SRZ ;  /* 0x0000000000047805 */ /* 0x000fe4000001ff00 */
[----:B------:R-:W-:Y:S02]  /*0270*/  CS2R R6, SRZ ;  /* 0x0000000000067805 */ /* 0x000fe4000001ff00 */
[----:B------:R-:W-:-:S02]  /*0280*/  CS2R R8, SRZ ;  /* 0x0000000000087805 */ /* 0x000fc4000001ff00 */
[----:B------:R-:W-:Y:S02]  /*0290*/  CS2R R10, SRZ ;  /* 0x00000000000a7805 */ /* 0x000fe4000001ff00 */
[----:B------:R-:W-:Y:S02]  /*02a0*/  CS2R R14, SRZ ;  /* 0x00000000000e7805 */ /* 0x000fe4000001ff00 */
[----:B------:R-:W-:Y:S02]  /*02b0*/  CS2R R16, SRZ ;  /* 0x0000000000107805 */ /* 0x000fe4000001ff00 */
[----:B------:R-:W-:Y:S02]  /*02c0*/  CS2R R18, SRZ ;  /* 0x0000000000127805 */ /* 0x000fe4000001ff00 */
[----:B------:R-:W-:Y:S02]  /*02d0*/  CS2R R24, SRZ ;  /* 0x0000000000187805 */ /* 0x000fe4000001ff00 */
[----:B0-----:R-:W-:-:S02]  /*02e0*/  CS2R R20, SRZ ;  /* 0x0000000000147805 */ /* 0x001fc4000001ff00 */
[----:B------:R-:W-:Y:S02]  /*02f0*/  CS2R R22, SRZ ;  /* 0x0000000000167805 */ /* 0x000fe4000001ff00 */
[----:B------:R-:W-:Y:S02]  /*0300*/  SHF.R.S32.HI R3, RZ, 0x1f, R2 ;  /* 0x0000001fff037819 */ /* 0x000fe40000011402 */
[----:B------:R-:W-:Y:S01]  /*0310*/  CS2R R26, SRZ ;  /* 0x00000000001a7805 */ /* 0x000fe2000001ff00 */
[----:B------:R-:W-:Y:S01]  /*0320*/  IMAD.IADD R0, R28, 0x1, -R35 ;  /* 0x000000011c007824 */ /* 0x000fe200078e0a23 */
[----:B------:R-:W-:Y:S06]  /*0330*/  @P1 BRA `(.L_x_45) ;  /* 0x0000000000781947 */ /* 0x000fec0003800000 */
[----:B------:R-:W0:Y:S01]  /*0340*/  LDC.64 R38, c[0x0][0x230] ;  /* 0x00008c00ff267b82 */ /* 0x000e220000000a00 */
[----:B------:R-:W-:Y:S01]  /*0350*/  SHF.L.U32 R34, R0, 0x3, RZ ;  /* 0x0000000300227819 */ /* 0x000fe200000006ff */
[----:B------:R-:W-:Y:S01]  /*0360*/  ULDC.64 UR12, c[0x0][0x228] ;  /* 0x00008a00000c7ab9 */ /* 0x000fe20000000a00 */
[----:B------:R-:W-:Y:S02]  /*0370*/  ULDC UR5, c[0x0][0x21c] ;  /* 0x0000870000057ab9 */ /* 0x000fe40000000800 */
[----:B------:R-:W-:Y:S01]  /*0380*/  SHF.R.S32.HI R35, RZ, 0x1f, R34 ;  /* 0x0000001fff237819 */ /* 0x000fe20000011422 */
[C---:B------:R-:W-:Y:S01]  /*0390*/  VIADD R40, R34.reuse, 0x40 ;  /* 0x0000004022287836 */ /* 0x040fe20000000000 */
[----:B------:R-:W-:Y:S01]  /*03a0*/  ISETP.GE.AND P2, PT, R34, UR5, PT ;  /* 0x0000000522007c0c */ /* 0x000fe2000bf46270 */
[----:B------:R-:W1:Y:S03]  /*03b0*/  LDC.64 R36, c[0x0][0x238] ;  /* 0x00008e00ff247b82 */ /* 0x000e660000000a00 */
[----:B------:R-:W-:Y:S01]  /*03c0*/  ISETP.GE.AND P4, PT, R40, UR5, PT ;  /* 0x0000000528007c0c */ /* 0x000fe2000bf86270 */
[----:B0-----:R-:W-:-:S04]  /*03d0*/  IMAD R32, R38, UR10, RZ ;  /* 0x0000000a26207c24 */ /* 0x001fc8000f8e02ff */
[----:B------:R-:W-:Y:S02]  /*03e0*/  IMAD R41, R39, UR8, R32 ;  /* 0x0000000827297c24 */ /* 0x000fe4000f8e0220 */
[----:B------:R-:W-:-:S04]  /*03f0*/  IMAD.WIDE.U32 R38, R38, UR8, R34 ;  /* 0x0000000826267c25 */ /* 0x000fc8000f8e0022 */
[----:B-1----:R-:W-:Y:S02]  /*0400*/  IMAD R32, R36, UR11, RZ ;  /* 0x0000000b24207c24 */ /* 0x002fe4000f8e02ff */
[----:B------:R-:W-:Y:S02]  /*0410*/  IMAD.IADD R39, R39, 0x1, R41 ;  /* 0x0000000127277824 */ /* 0x000fe400078e0229 */
[----:B------:R-:W-:Y:S01]  /*0420*/  IMAD R35, R37, UR9, R32 ;  /* 0x0000000925237c24 */ /* 0x000fe2000f8e0220 */
[----:B------:R-:W-:Y:S01]  /*0430*/  IADD3 R32, R34, 0x20, RZ ;  /* 0x0000002022207810 */ /* 0x000fe20007ffe0ff */
[----:B------:R-:W-:-:S03]  /*0440*/  IMAD.WIDE.U32 R38, R36, UR9, R38 ;  /* 0x0000000924267c25 */ /* 0x000fc6000f8e0026 */
[----:B------:R-:W-:Y:S01]  /*0450*/  ISETP.GE.AND P3, PT, R32, UR5, PT ;  /* 0x0000000520007c0c */ /* 0x000fe2000bf66270 */
[----:B------:R-:W-:-:S04]  /*0460*/  IMAD.WIDE R36, R33, 0x40, R2 ;  /* 0x0000004021247825 */ /* 0x000fc800078e0202 */
[----:B------:R-:W-:Y:S02]  /*0470*/  IMAD.IADD R39, R39, 0x1, R35 ;  /* 0x0000000127277824 */ /* 0x000fe400078e0223 */
[----:B------:R-:W-:-:S04]  /*0480*/  IMAD R35, R37, UR12, RZ ;  /* 0x0000000c25237c24 */ /* 0x000fc8000f8e02ff */
[C---:B------:R-:W-:Y:S02]  /*0490*/  IMAD R35, R36.reuse, UR13, R35 ;  /* 0x0000000d24237c24 */ /* 0x040fe4000f8e0223 */
[----:B------:R-:W-:Y:S01]  /*04a0*/  IMAD.WIDE.U32 R36, R36, UR12, R38 ;  /* 0x0000000c24247c25 */ /* 0x000fe2000f8e0026 */
[----:B------:R-:W-:-:S03]  /*04b0*/  ULDC.64 UR12, c[0x0][0x210] ;  /* 0x00008400000c7ab9 */ /* 0x000fc60000000a00 */
[----:B------:R-:W-:Y:S01]  /*04c0*/  IMAD.IADD R35, R37, 0x1, R35 ;  /* 0x0000000125237824 */ /* 0x000fe200078e0223 */
[----:B------:R-:W-:-:S04]  /*04d0*/  LEA R34, P5, R36, UR12, 0x1 ;  /* 0x0000000c24227c11 */ /* 0x000fc8000f8a08ff */
[----:B------:R-:W-:-:S05]  /*04e0*/  LEA.HI.X R35, R36, UR13, R35, 0x1, P5 ;  /* 0x0000000d24237c11 */ /* 0x000fca000a8f0c23 */
[----:B------:R0:W5:Y:S04]  /*04f0*/  @!P2 LDG.E.128 R4, desc[UR6][R34.64] ;  /* 0x000000062204a981 */ /* 0x000168000c1e1d00 */
[----:B------:R0:W5:Y:S04]  /*0500*/  @!P3 LDG.E.128 R8, desc[UR6][R34.64+0x40] ;  /* 0x000040062208b981 */ /* 0x000168000c1e1d00 */
[----:B------:R0:W5:Y:S02]  /*0510*/  @!P4 LDG.E.128 R20, desc[UR6][R34.64+0x80] ;  /* 0x000080062214c981 */ /* 0x000164000c1e1d00 */
.L_x_45:
[----:B------:R-:W-:Y:S05]  /*0520*/  BSYNC B0 ;  /* 0x0000000000007941 */ /* 0x000fea0003800000 */
.L_x_44:
[----:B------:R-:W-:Y:S04]  /*0530*/  BSSY B0, `(.L_x_46) ;  /* 0x0000020000007945 */ /* 0x000fe80003800000 */
[----:B------:R-:W-:Y:S05]  /*0540*/  @P1 BRA `(.L_x_47) ;  /* 0x0000000000781947 */ /* 0x000fea0003800000 */
[----:B------:R-:W1:Y:S01]  /*0550*/  LDC.64 R38, c[0x0][0x250] ;  /* 0x00009400ff267b82 */ /* 0x000e620000000a00 */
[----:B0-----:R-:W-:Y:S01]  /*0560*/  SHF.L.U32 R34, R0, 0x3, RZ ;  /* 0x0000000300227819 */ /* 0x001fe200000006ff */
[----:B------:R-:W-:Y:S01]  /*0570*/  ULDC.64 UR12, c[0x0][0x248] ;  /* 0x00009200000c7ab9 */ /* 0x000fe20000000a00 */
[----:B------:R-:W-:Y:S02]  /*0580*/  ULDC UR5, c[0x0][0x21c] ;  /* 0x0000870000057ab9 */ /* 0x000fe40000000800 */
[----:B------:R-:W-:Y:S01]  /*0590*/  SHF.R.S32.HI R35, RZ, 0x1f, R34 ;  /* 0x0000001fff237819 */ /* 0x000fe20000011422 */
[C---:B------:R-:W-:Y:S01]  /*05a0*/  VIADD R40, R34.reuse, 0x40 ;  /* 0x0000004022287836 */ /* 0x040fe20000000000 */
[----:B------:R-:W-:Y:S01]  /*05b0*/  ISETP.GE.AND P2, PT, R34, UR5, PT ;  /* 0x0000000522007c0c */ /* 0x000fe2000bf46270 */
[----:B------:R-:W0:Y:S03]  /*05c0*/  LDC.64 R36, c[0x0][0x258] ;  /* 0x00009600ff247b82 */ /* 0x000e260000000a00 */
[----:B------:R-:W-:Y:S01]  /*05d0*/  ISETP.GE.AND P4, PT, R40, UR5, PT ;  /* 0x0000000528007c0c */ /* 0x000fe2000bf86270 */
[----:B-1----:R-:W-:-:S04]  /*05e0*/  IMAD R32, R38, UR10, RZ ;  /* 0x0000000a26207c24 */ /* 0x002fc8000f8e02ff */
[----:B------:R-:W-:Y:S02]  /*05f0*/  IMAD R41, R39, UR8, R32 ;  /* 0x0000000827297c24 */ /* 0x000fe4000f8e0220 */
[----:B------:R-:W-:-:S04]  /*0600*/  IMAD.WIDE.U32 R38, R38, UR8, R34 ;  /* 0x0000000826267c25 */ /* 0x000fc8000f8e0022 */
[----:B0-----:R-:W-:Y:S02]  /*0610*/  IMAD R32, R36, UR11, RZ ;  /* 0x0000000b24207c24 */ /* 0x001fe4000f8e02ff */
        /* <DEDUP_REMOVED lines=17> */
.L_x_47:
[----:B------:R-:W-:Y:S05]  /*0730*/  BSYNC B0 ;  /* 0x0000000000007941 */ /* 0x000fea0003800000 */
.L_x_46:
[----:B-----5:R-:W-:Y:S01]  /*0740*/  LOP3.LUT R32, R4, 0xffff0000, RZ, 0xc0, !PT ;  /* 0xffff000004207812 */ /* 0x020fe200078ec0ff */
[C---:B01----:R-:W-:Y:S01]  /*0750*/  IMAD.U32 R35, R12.reuse, 0x10000, RZ ;  /* 0x000100000c237824 */ /* 0x043fe200078e00ff */
[----:B------:R-:W-:Y:S01]  /*0760*/  LOP3.LUT R37, R12, 0xffff0000, RZ, 0xc0, !PT ;  /* 0xffff00000c257812 */ /* 0x000fe200078ec0ff */
[----:B------:R-:W-:Y:S01]  /*0770*/  IMAD.U32 R12, R5, 0x10000, RZ ;  /* 0x00010000050c7824 */ /* 0x000fe200078e00ff */
[----:B------:R-:W-:Y:S01]  /*0780*/  SHF.L.U32 R4, R4, 0x10, RZ ;  /* 0x0000001004047819 */ /* 0x000fe200000006ff */
[----:B------:R-:W-:Y:S01]  /*0790*/  BSSY B0, `(.L_x_48) ;  /* 0x0000060000007945 */ /* 0x000fe20003800000 */
[----:B------:R-:W-:Y:S01]  /*07a0*/  ISETP.NE.AND P1, PT, R0, RZ, PT ;  /* 0x000000ff0000720c */ /* 0x000fe20003f25270 */
[----:B------:R-:W-:Y:S01]  /*07b0*/  FMUL.FTZ R39, R32, R37 ;  /* 0x0000002520277220 */ /* 0x000fe20000410000 */
[----:B------:R-:W-:Y:S01]  /*07c0*/  SHF.L.U32 R37, R13, 0x10, RZ ;  /* 0x000000100d257819 */ /* 0x000fe200000006ff */
[----:B------:R-:W-:Y:S01]  /*07d0*/  IMAD R0, R33, 0x1800, RZ ;  /* 0x0000180021007824 */ /* 0x000fe200078e02ff */
[----:B------:R-:W-:Y:S01]  /*07e0*/  LOP3.LUT R13, R13, 0xffff0000, RZ, 0xc0, !PT ;  /* 0xffff00000d0d7812 */ /* 0x000fe200078ec0ff */
[----:B------:R-:W-:Y:S01]  /*07f0*/  FFMA.FTZ R35, R4, R35, R39 ;  /* 0x0000002304237223 */ /* 0x000fe20000010027 */
[----:B------:R-:W-:Y:S01]  /*0800*/  LOP3.LUT R4, R5, 0xffff0000, RZ, 0xc0, !PT ;  /* 0xffff000005047812 */ /* 0x000fe200078ec0ff */
[----:B------:R-:W-:-:S02]  /*0810*/  IMAD.U32 R5, R6, 0x10000, RZ ;  /* 0x0001000006057824 */ /* 0x000fc400078e00ff */
[----:B------:R-:W-:Y:S01]  /*0820*/  FFMA.FTZ R35, R12, R37, R35 ;  /* 0x000000250c237223 */ /* 0x000fe20000010023 */
[----:B------:R-:W-:-:S03]  /*0830*/  IMAD.U32 R12, R14, 0x10000, RZ ;  /* 0x000100000e0c7824 */ /* 0x000fc600078e00ff */
[----:B------:R-:W-:Y:S01]  /*0840*/  FFMA.FTZ R32, R4, R13, R35 ;  /* 0x0000000d04207223 */ /* 0x000fe20000010023 */
[----:B------:R-:W-:Y:S02]  /*0850*/  LOP3.LUT R4, R6, 0xffff0000, RZ, 0xc0, !PT ;  /* 0xffff000006047812 */ /* 0x000fe400078ec0ff */
[----:B------:R-:W-:Y:S01]  /*0860*/  LOP3.LUT R13, R14, 0xffff0000, RZ, 0xc0, !PT ;  /* 0xffff00000e0d7812 */ /* 0x000fe200078ec0ff */
[----:B------:R-:W-:Y:S01]  /*0870*/  FFMA.FTZ R35, R5, R12, R32 ;  /* 0x0000000c05237223 */ /* 0x000fe20000010020 */
[----:B------:R-:W-:Y:S01]  /*0880*/  SHF.L.U32 R5, R7, 0x10, RZ ;  /* 0x0000001007057819 */ /* 0x000fe200000006ff */
[----:B------:R-:W-:Y:S01]  /*0890*/  IMAD.U32 R12, R15, 0x10000, RZ ;  /* 0x000100000f0c7824 */ /* 0x000fe200078e00ff */
[----:B------:R-:W-:Y:S01]  /*08a0*/  LOP3.LUT R6, R7, 0xffff0000, RZ, 0xc0, !PT ;  /* 0xffff000007067812 */ /* 0x000fe200078ec0ff */
[----:B------:R-:W-:Y:S01]  /*08b0*/  FFMA.FTZ R4, R4, R13, R35 ;  /* 0x0000000d04047223 */ /* 0x000fe20000010023 */
[----:B------:R-:W-:Y:S01]  /*08c0*/  LOP3.LUT R15, R15, 0xffff0000, RZ, 0xc0, !PT ;  /* 0xffff00000f0f7812 */ /* 0x000fe200078ec0ff */
[----:B------:R-:W-:Y:S01]  /*08d0*/  IMAD.U32 R7, R16, 0x10000, RZ ;  /* 0x0001000010077824 */ /* 0x000fe200078e00ff */
[----:B------:R-:W-:Y:S01]  /*08e0*/  SHF.L.U32 R13, R28, 0x2, RZ ;  /* 0x000000021c0d7819 */ /* 0x000fe200000006ff */
[----:B------:R-:W-:Y:S01]  /*08f0*/  FFMA.FTZ R5, R5, R12, R4 ;  /* 0x0000000c05057223 */ /* 0x000fe20000010004 */
[----:B------:R-:W-:-:S03]  /*0900*/  SHF.L.U32 R4, R8, 0x10, RZ ;  /* 0x0000001008047819 */ /* 0x000fc600000006ff */
[----:B------:R-:W-:Y:S01]  /*0910*/  FFMA.FTZ R15, R6, R15, R5 ;  /* 0x0000000f060f7223 */ /* 0x000fe20000010005 */
[----:B------:R-:W-:Y:S02]  /*0920*/  LOP3.LUT R5, R8, 0xffff0000, RZ, 0xc0, !PT ;  /* 0xffff000008057812 */ /* 0x000fe400078ec0ff */
[----:B------:R-:W-:Y:S01]  /*0930*/  LOP3.LUT R6, R16, 0xffff0000, RZ, 0xc0, !PT ;  /* 0xffff000010067812 */ /* 0x000fe200078ec0ff */
[----:B------:R-:W-:Y:S01]  /*0940*/  FFMA.FTZ R8, R4, R7, R15 ;  /* 0x0000000704087223 */ /* 0x000fe2000001000f */
[----:B------:R-:W-:Y:S01]  /*0950*/  SHF.L.U32 R4, R9, 0x10, RZ ;  /* 0x0000001009047819 */ /* 0x000fe200000006ff */
[C---:B------:R-:W-:Y:S01]  /*0960*/  IMAD.U32 R7, R17.reuse, 0x10000, RZ ;  /* 0x0001000011077824 */ /* 0x040fe200078e00ff */
[----:B------:R-:W-:Y:S01]  /*0970*/  LOP3.LUT R17, R17, 0xffff0000, RZ, 0xc0, !PT ;  /* 0xffff000011117812 */ /* 0x000fe200078ec0ff */
[----:B------:R-:W-:Y:S01]  /*0980*/  FFMA.FTZ R5, R5, R6, R8 ;  /* 0x0000000605057223 */ /* 0x000fe20000010008 */
[----:B------:R-:W-:Y:S02]  /*0990*/  LOP3.LUT R8, R9, 0xffff0000, RZ, 0xc0, !PT ;  /* 0xffff000009087812 */ /* 0x000fe400078ec0ff */
[----:B------:R-:W-:Y:S01]  /*09a0*/  LOP3.LUT R6, R18, 0xffff0000, RZ, 0xc0, !PT ;  /* 0xffff000012067812 */ /* 0x000fe200078ec0ff */
[----:B------:R-:W-:Y:S01]  /*09b0*/  FFMA.FTZ R5, R4, R7, R5 ;  /* 0x0000000704057223 */ /* 0x000fe20000010005 */
[----:B------:R-:W-:Y:S01]  /*09c0*/  SHF.L.U32 R4, R10, 0x10, RZ ;  /* 0x000000100a047819 */ /* 0x000fe200000006ff */
[----:B------:R-:W-:-:S02]  /*09d0*/  IMAD.U32 R7, R18, 0x10000, RZ ;  /* 0x0001000012077824 */ /* 0x000fc400078e00ff */
[----:B------:R-:W-:Y:S01]  /*09e0*/  FFMA.FTZ R17, R8, R17, R5 ;  /* 0x0000001108117223 */ /* 0x000fe20000010005 */
[----:B------:R-:W-:Y:S02]  /*09f0*/  LOP3.LUT R5, R10, 0xffff0000, RZ, 0xc0, !PT ;  /* 0xffff00000a057812 */ /* 0x000fe400078ec0ff */
[C---:B------:R-:W-:Y:S01]  /*0a00*/  LOP3.LUT R10, R11.reuse, 0xffff0000, RZ, 0xc0, !PT ;  /* 0xffff00000b0a7812 */ /* 0x040fe200078ec0ff */
[----:B------:R-:W-:Y:S01]  /*0a10*/  FFMA.FTZ R8, R4, R7, R17 ;  /* 0x0000000704087223 */ /* 0x000fe20000010011 */
[----:B------:R-:W-:Y:S01]  /*0a20*/  SHF.L.U32 R4, R11, 0x10, RZ ;  /* 0x000000100b047819 */ /* 0x000fe200000006ff */
[C---:B------:R-:W-:Y:S01]  /*0a30*/  IMAD.U32 R7, R19.reuse, 0x10000, RZ ;  /* 0x0001000013077824 */ /* 0x040fe200078e00ff */
[----:B------:R-:W-:Y:S01]  /*0a40*/  LOP3.LUT R19, R19, 0xffff0000, RZ, 0xc0, !PT ;  /* 0xffff000013137812 */ /* 0x000fe200078ec0ff */
[----:B------:R-:W-:Y:S01]  /*0a50*/  FFMA.FTZ R5, R5, R6, R8 ;  /* 0x0000000605057223 */ /* 0x000fe20000010008 */
[----:B------:R-:W-:-:S03]  /*0a60*/  LOP3.LUT R6, R25, 0xffff0000, RZ, 0xc0, !PT ;  /* 0xffff000019067812 */ /* 0x000fc600078ec0ff */
[----:B------:R-:W-:Y:S01]  /*0a70*/  FFMA.FTZ R7, R4, R7, R5 ;  /* 0x0000000704077223 */ /* 0x000fe20000010005 */
[----:B------:R-:W-:Y:S01]  /*0a80*/  SHF.L.U32 R4, R20, 0x10, RZ ;  /* 0x0000001014047819 */ /* 0x000fe200000006ff */
[----:B------:R-:W-:Y:S01]  /*0a90*/  IMAD.U32 R5, R24, 0x10000, RZ ;  /* 0x0001000018057824 */ /* 0x000fe200078e00ff */
[----:B------:R-:W-:Y:S01]  /*0aa0*/  LOP3.LUT R20, R20, 0xffff0000, RZ, 0xc0, !PT ;  /* 0xffff000014147812 */ /* 0x000fe200078ec0ff */
[----:B------:R-:W-:Y:S01]  /*0ab0*/  FFMA.FTZ R19, R10, R19, R7 ;  /* 0x000000130a137223 */ /* 0x000fe20000010007 */
[----:B------:R-:W-:-:S03]  /*0ac0*/  LOP3.LUT R7, R24, 0xffff0000, RZ, 0xc0, !PT ;  /* 0xffff000018077812 */ /* 0x000fc600078ec0ff */
[----:B------:R-:W-:Y:S01]  /*0ad0*/  FFMA.FTZ R19, R4, R5, R19 ;  /* 0x0000000504137223 */ /* 0x000fe20000010013 */
[----:B------:R-:W-:Y:S01]  /*0ae0*/  SHF.L.U32 R4, R21, 0x10, RZ ;  /* 0x0000001015047819 */ /* 0x000fe200000006ff */
[----:B------:R-:W-:Y:S01]  /*0af0*/  IMAD.U32 R5, R25, 0x10000, RZ ;  /* 0x0001000019057824 */ /* 0x000fe200078e00ff */
[----:B------:R-:W-:Y:S01]  /*0b00*/  LOP3.LUT R21, R21, 0xffff0000, RZ, 0xc0, !PT ;  /* 0xffff000015157812 */ /* 0x000fe200078ec0ff */
[----:B------:R-:W-:-:S04]  /*0b10*/  FFMA.FTZ R7, R20, R7, R19 ;  /* 0x0000000714077223 */ /* 0x000fc80000010013 */
[----:B------:R-:W-:Y:S01]  /*0b20*/  FFMA.FTZ R8, R4, R5, R7 ;  /* 0x0000000504087223 */ /* 0x000fe20000010007 */
[----:B------:R-:W-:Y:S01]  /*0b30*/  SHF.L.U32 R4, R22, 0x10, RZ ;  /* 0x0000001016047819 */ /* 0x000fe200000006ff */
[----:B------:R-:W-:Y:S01]  /*0b40*/  IMAD.U32 R5, R26, 0x10000, RZ ;  /* 0x000100001a057824 */ /* 0x000fe200078e00ff */
[----:B------:R-:W-:Y:S01]  /*0b50*/  LOP3.LUT R22, R22, 0xffff0000, RZ, 0xc0, !PT ;  /* 0xffff000016167812 */ /* 0x000fe200078ec0ff */
[----:B------:R-:W-:Y:S01]  /*0b60*/  FFMA.FTZ R21, R21, R6, R8 ;  /* 0x0000000615157223 */ /* 0x000fe20000010008 */
[----:B------:R-:W-:Y:S02]  /*0b70*/  LOP3.LUT R7, R26, 0xffff0000, RZ, 0xc0, !PT ;  /* 0xffff00001a077812 */ /* 0x000fe400078ec0ff */
[----:B------:R-:W-:Y:S01]  /*0b80*/  LOP3.LUT R6, R27, 0xffff0000, RZ, 0xc0, !PT ;  /* 0xffff00001b067812 */ /* 0x000fe200078ec0ff */
[----:B------:R-:W-:Y:S01]  /*0b90*/  FFMA.FTZ R21, R4, R5, R21 ;  /* 0x0000000504157223 */ /* 0x000fe20000010015 */
[----:B------:R-:W-:Y:S01]  /*0ba0*/  SHF.L.U32 R4, R23, 0x10, RZ ;  /* 0x0000001017047819 */ /* 0x000fe200000006ff */
[----:B------:R-:W-:Y:S01]  /*0bb0*/  IMAD.U32 R5, R27, 0x10000, RZ ;  /* 0x000100001b057824 */ /* 0x000fe200078e00ff */
[----:B------:R-:W-:Y:S01]  /*0bc0*/  LOP3.LUT R23, R23, 0xffff0000, RZ, 0xc0, !PT ;  /* 0xffff000017177812 */ /* 0x000fe200078ec0ff */
[----:B------:R-:W-:-:S04]  /*0bd0*/  FFMA.FTZ R7, R22, R7, R21 ;  /* 0x0000000716077223 */ /* 0x000fc80000010015 */
[----:B------:R-:W-:-:S04]  /*0be0*/  FFMA.FTZ R4, R4, R5, R7 ;  /* 0x0000000504047223 */ /* 0x000fc80000010007 */
[----:B------:R-:W-:Y:S02]  /*0bf0*/  FFMA.FTZ R23, R23, R6, R4 ;  /* 0x0000000617177223 */ /* 0x000fe40000010004 */
[----:B------:R-:W0:Y:S03]  /*0c00*/  LDC.64 R6, c[0x0][0x2d0] ;  /* 0x0000b400ff067b82 */ /* 0x000e260000000a00 */
[----:B------:R-:W1:Y:S02]  /*0c10*/  SHFL.BFLY PT, R4, R23, 0x2, 0x1f ;  /* 0x0c401f0017047f89 */ /* 0x000e6400000e0000 */
[----:B-1----:R-:W-:-:S03]  /*0c20*/  FADD.FTZ R8, R23, R4 ;  /* 0x0000000417087221 */ /* 0x002fc60000010000 */
[----:B------:R-:W1:Y:S02]  /*0c30*/  LDC.64 R4, c[0x0][0x2d8] ;  /* 0x0000b600ff047b82 */ /* 0x000e640000000a00 */
[----:B------:R-:W2:Y:S02]  /*0c40*/  SHFL.BFLY PT, R9, R8, 0x1, 0x1f ;  /* 0x0c201f0008097f89 */ /* 0x000ea400000e0000 */
[----:B--2---:R-:W-:Y:S01]  /*0c50*/  FADD.FTZ R12, R8, R9 ;  /* 0x00000009080c7221 */ /* 0x004fe20000010000 */
[----:B0-----:R-:W-:Y:S06]  /*0c60*/  @P1 BRA `(.L_x_49) ;  /* 0x0000000000481947 */ /* 0x001fec0003800000 */
[----:B------:R-:W0:Y:S01]  /*0c70*/  LDC.64 R14, c[0x0][0x278] ;  /* 0x00009e00ff0e7b82 */ /* 0x000e220000000a00 */
[----:B------:R-:W-:Y:S01]  /*0c80*/  IADD3 R8, P1, R31, R2, RZ ;  /* 0x000000021f087210 */ /* 0x000fe20007f3e0ff */
[----:B------:R-:W-:-:S03]  /*0c90*/  ULDC.64 UR12, c[0x0][0x260] ;  /* 0x00009800000c7ab9 */ /* 0x000fc60000000a00 */
[----:B------:R-:W-:Y:S02]  /*0ca0*/  LEA.HI.X.SX32 R9, R31, R3, 0x1, P1 ;  /* 0x000000031f097211 */ /* 0x000fe400008f0eff */
[----:B------:R-:W-:Y:S01]  /*0cb0*/  ISETP.GE.AND P1, PT, R2, R29, PT ;  /* 0x0000001d0200720c */ /* 0x000fe20003f26270 */
[----:B------:R-:W2:Y:S01]  /*0cc0*/  LDC.64 R16, c[0x0][0x280] ;  /* 0x0000a000ff107b82 */ /* 0x000ea20000000a00 */
[C---:B0-----:R-:W-:Y:S02]  /*0cd0*/  IMAD R10, R14.reuse, UR10, RZ ;  /* 0x0000000a0e0a7c24 */ /* 0x041fe4000f8e02ff */
[----:B------:R-:W-:-:S04]  /*0ce0*/  IMAD.WIDE.U32 R8, R14, UR8, R8 ;  /* 0x000000080e087c25 */ /* 0x000fc8000f8e0008 */
[----:B------:R-:W-:Y:S02]  /*0cf0*/  IMAD R3, R15, UR8, R10 ;  /* 0x000000080f037c24 */ /* 0x000fe4000f8e020a */
[C---:B--2---:R-:W-:Y:S02]  /*0d00*/  IMAD R10, R16.reuse, UR11, RZ ;  /* 0x0000000b100a7c24 */ /* 0x044fe4000f8e02ff */
[----:B------:R-:W-:Y:S02]  /*0d10*/  IMAD.IADD R9, R9, 0x1, R3 ;  /* 0x0000000109097824 */ /* 0x000fe400078e0203 */
[----:B------:R-:W-:Y:S02]  /*0d20*/  IMAD R3, R17, UR9, R10 ;  /* 0x0000000911037c24 */ /* 0x000fe4000f8e020a */
[----:B------:R-:W-:-:S05]  /*0d30*/  IMAD.WIDE.U32 R8, R16, UR9, R8 ;  /* 0x0000000910087c25 */ /* 0x000fca000f8e0008 */
[----:B------:R-:W-:Y:S02]  /*0d40*/  IADD3 R3, R9, R3, RZ ;  /* 0x0000000309037210 */ /* 0x000fe40007ffe0ff */
[----:B------:R-:W-:-:S04]  /*0d50*/  LEA R10, P2, R8, UR12, 0x2 ;  /* 0x0000000c080a7c11 */ /* 0x000fc8000f8410ff */
[----:B------:R-:W-:Y:S02]  /*0d60*/  LEA.HI.X R11, R8, UR13, R3, 0x2, P2 ;  /* 0x0000000d080b7c11 */ /* 0x000fe400090f1403 */
[----:B------:R-:W-:-:S05]  /*0d70*/  FSEL R3, R12, RZ, !P1 ;  /* 0x000000ff0c037208 */ /* 0x000fca0004800000 */
[----:B------:R0:W-:Y:S02]  /*0d80*/  STG.E desc[UR6][R10.64], R3 ;  /* 0x000000030a007986 */ /* 0x0001e4000c101906 */
.L_x_49:
[----:B------:R-:W-:Y:S05]  /*0d90*/  BSYNC B0 ;  /* 0x0000000000007941 */ /* 0x000fea0003800000 */
.L_x_48:
[----:B------:R-:W-:Y:S01]  /*0da0*/  UIADD3 UR4, UR4, 0x3f, URZ ;  /* 0x0000003f04047890 */ /* 0x000fe2000fffe03f */
[----:B0-----:R-:W-:Y:S01]  /*0db0*/  SHF.R.S32.HI R3, RZ, 0x1f, R13 ;  /* 0x0000001fff037819 */ /* 0x001fe2000001140d */
[----:B------:R-:W-:Y:S01]  /*0dc0*/  BSSY B0, `(.L_x_50) ;  /* 0x0000025000007945 */ /* 0x000fe20003800000 */
[----:B------:R-:W-:Y:S01]  /*0dd0*/  IADD3 R2, P1, R0, R13, RZ ;  /* 0x0000000d00027210 */ /* 0x000fe20007f3e0ff */
[----:B------:R-:W-:-:S03]  /*0de0*/  USHF.R.S32.HI UR5, URZ, 0x1f, UR4 ;  /* 0x0000001f3f057899 */ /* 0x000fc60008011404 */
[----:B------:R-:W-:Y:S01]  /*0df0*/  LEA.HI.X.SX32 R3, R0, R3, 0x1, P1 ;  /* 0x0000000300037211 */ /* 0x000fe200008f0eff */
[----:B------:R-:W-:Y:S01]  /*0e00*/  ULEA.HI UR5, UR5, UR4, URZ, 0x6 ;  /* 0x0000000405057291 */ /* 0x000fe2000f8f303f */
[----:B------:R-:W-:-:S03]  /*0e10*/  IMAD R0, R6, UR10, RZ ;  /* 0x0000000a06007c24 */ /* 0x000fc6000f8e02ff */
[----:B------:R-:W-:Y:S01]  /*0e20*/  ULOP3.LUT UR5, UR5, 0xffffffc0, URZ, 0xc0, !UPT ;  /* 0xffffffc005057892 */ /* 0x000fe2000f8ec03f */
[----:B------:R-:W-:Y:S02]  /*0e30*/  IMAD R9, R7, UR8, R0 ;  /* 0x0000000807097c24 */ /* 0x000fe4000f8e0200 */
[----:B------:R-:W-:-:S03]  /*0e40*/  IMAD.WIDE.U32 R6, R6, UR8, R2 ;  /* 0x0000000806067c25 */ /* 0x000fc6000f8e0002 */
[----:B------:R-:W-:Y:S01]  /*0e50*/  IADD3 R3, -R31, UR5, RZ ;  /* 0x000000051f037c10 */ /* 0x000fe2000fffe1ff */
[----:B-1----:R-:W-:Y:S02]  /*0e60*/  IMAD R0, R4, UR11, RZ ;  /* 0x0000000b04007c24 */ /* 0x002fe4000f8e02ff */
[----:B------:R-:W-:Y:S01]  /*0e70*/  IMAD.IADD R7, R7, 0x1, R9 ;  /* 0x0000000107077824 */ /* 0x000fe200078e0209 */
[----:B------:R-:W-:Y:S01]  /*0e80*/  ISETP.GE.OR P0, PT, R28, R3, P0 ;  /* 0x000000031c00720c */ /* 0x000fe20000706670 */
[----:B------:R-:W-:Y:S02]  /*0e90*/  IMAD R9, R5, UR9, R0 ;  /* 0x0000000905097c24 */ /* 0x000fe4000f8e0200 */
[----:B------:R-:W-:-:S05]  /*0ea0*/  IMAD.WIDE.U32 R4, R4, UR9, R6 ;  /* 0x0000000904047c25 */ /* 0x000fca000f8e0006 */
[----:B------:R-:W-:-:S05]  /*0eb0*/  IADD3 R9, R5, R9, RZ ;  /* 0x0000000905097210 */ /* 0x000fca0007ffe0ff */
[----:B------:R-:W-:Y:S05]  /*0ec0*/  @P0 BRA `(.L_x_51) ;  /* 0x0000000000500947 */ /* 0x000fea0003800000 */
[----:B------:R-:W0:Y:S01]  /*0ed0*/  LDC.64 R6, c[0x0][0x2a8] ;  /* 0x0000aa00ff067b82 */ /* 0x000e220000000a00 */
[----:B------:R-:W-:Y:S01]  /*0ee0*/  SHF.R.S32.HI R0, RZ, 0x1f, R28 ;  /* 0x0000001fff007819 */ /* 0x000fe2000001141c */
[----:B------:R-:W-:Y:S01]  /*0ef0*/  ULDC.64 UR4, c[0x0][0x2a0] ;  /* 0x0000a80000047ab9 */ /* 0x000fe20000000a00 */
[----:B------:R-:W-:-:S04]  /*0f00*/  IADD3 R2, P0, R31, R28, RZ ;  /* 0x0000001c1f027210 */ /* 0x000fc80007f1e0ff */
[----:B------:R-:W-:Y:S01]  /*0f10*/  LEA.HI.X.SX32 R3, R31, R0, 0x1, P0 ;  /* 0x000000001f037211 */ /* 0x000fe200000f0eff */
[----:B------:R-:W1:Y:S01]  /*0f20*/  LDC.64 R10, c[0x0][0x2b0] ;  /* 0x0000ac00ff0a7b82 */ /* 0x000e620000000a00 */
[----:B------:R-:W-:Y:S01]  /*0f30*/  FSETP.NEU.FTZ.AND P0, PT, R30, -INF , PT ;  /* 0xff8000001e00780b */ /* 0x000fe20003f1d000 */
[C---:B0-----:R-:W-:Y:S02]  /*0f40*/  IMAD R0, R6.reuse, UR10, RZ ;  /* 0x0000000a06007c24 */ /* 0x041fe4000f8e02ff */
[----:B------:R-:W-:-:S04]  /*0f50*/  IMAD.WIDE.U32 R2, R6, UR8, R2 ;  /* 0x0000000806027c25 */ /* 0x000fc8000f8e0002 */
[----:B------:R-:W-:Y:S02]  /*0f60*/  IMAD R7, R7, UR8, R0 ;  /* 0x0000000807077c24 */ /* 0x000fe4000f8e0200 */
[----:B-1----:R-:W-:Y:S02]  /*0f70*/  IMAD R0, R10, UR11, RZ ;  /* 0x0000000b0a007c24 */ /* 0x002fe4000f8e02ff */
[----:B------:R-:W-:Y:S02]  /*0f80*/  IMAD.IADD R3, R3, 0x1, R7 ;  /* 0x0000000103037824 */ /* 0x000fe400078e0207 */
[----:B------:R-:W-:Y:S02]  /*0f90*/  IMAD R7, R11, UR9, R0 ;  /* 0x000000090b077c24 */ /* 0x000fe4000f8e0200 */
[----:B------:R-:W-:Y:S01]  /*0fa0*/  FMUL.FTZ R0, R30, 1.4426950216293334961 ;  /* 0x3fb8aa3b1e007820 */ /* 0x000fe20000410000 */
[----:B------:R-:W-:-:S05]  /*0fb0*/  IMAD.WIDE.U32 R2, R10, UR9, R2 ;  /* 0x000000090a027c25 */ /* 0x000fca000f8e0002 */
[----:B------:R-:W-:Y:S02]  /*0fc0*/  IADD3 R3, R3, R7, RZ ;  /* 0x0000000703037210 */ /* 0x000fe40007ffe0ff */
[----:B------:R-:W-:-:S04]  /*0fd0*/  LEA R6, P1, R2, UR4, 0x2 ;  /* 0x0000000402067c11 */ /* 0x000fc8000f8210ff */
[----:B------:R-:W-:Y:S02]  /*0fe0*/  LEA.HI.X R7, R2, UR5, R3, 0x2, P1 ;  /* 0x0000000502077c11 */ /* 0x000fe400088f1403 */
[----:B------:R-:W-:-:S05]  /*0ff0*/  FSEL R3, R0, RZ, P0 ;  /* 0x000000ff00037208 */ /* 0x000fca0000000000 */
[----:B------:R0:W-:Y:S02]  /*1000*/  STG.E desc[UR6][R6.64], R3 ;  /* 0x0000000306007986 */ /* 0x0001e4000c101906 */
.L_x_51:
[----:B------:R-:W-:Y:S05]  /*1010*/  BSYNC B0 ;  /* 0x0000000000007941 */ /* 0x000fea0003800000 */
.L_x_50:
[----:B------:R-:W-:Y:S01]  /*1020*/  ULDC.64 UR12, c[0x0][0x2e8] ;  /* 0x0000ba00000c7ab9 */ /* 0x000fe20000000a00 */
[----:B------:R-:W-:Y:S01]  /*1030*/  ULDC.64 UR4, c[0x0][0x2b8] ;  /* 0x0000ae0000047ab9 */ /* 0x000fe20000000a00 */
[----:B------:R-:W-:Y:S02]  /*1040*/  ISETP.NE.U32.AND P0, PT, RZ, UR12, PT ;  /* 0x0000000cff007c0c */ /* 0x000fe4000bf05070 */
[C---:B------:R-:W-:Y:S02]  /*1050*/  LEA R2, P1, R4.reuse, UR4, 0x2 ;  /* 0x0000000404027c11 */ /* 0x040fe4000f8210ff */
[----:B------:R-:W-:Y:S02]  /*1060*/  ISETP.NE.AND.EX P0, PT, RZ, UR13, PT, P0 ;  /* 0x0000000dff007c0c */ /* 0x000fe4000bf05300 */
[----:B0-----:R-:W-:Y:S02]  /*1070*/  LEA.HI.X R3, R4, UR5, R9, 0x2, P1 ;  /* 0x0000000504037c11 */ /* 0x001fe400088f1409 */
[----:B------:R-:W-:-:S03]  /*1080*/  ISETP.NE.OR P0, PT, R28, RZ, !P0 ;  /* 0x000000ff1c00720c */ /* 0x000fc60004705670 */
[----:B------:R0:W-:Y:S04]  /*1090*/  STG.E.128 desc[UR6][R2.64], RZ ;  /* 0x000000ff02007986 */ /* 0x0001e8000c101d06 */
[----:B------:R0:W-:Y:S04]  /*10a0*/  STG.E.128 desc[UR6][R2.64+0x1000], RZ ;  /* 0x001000ff02007986 */ /* 0x0001e8000c101d06 */
[----:B------:R0:W-:Y:S04]  /*10b0*/  STG.E.128 desc[UR6][R2.64+0x2000], RZ ;  /* 0x002000ff02007986 */ /* 0x0001e8000c101d06 */
[----:B------:R0:W-:Y:S04]  /*10c0*/  STG.E.128 desc[UR6][R2.64+0x3000], RZ ;  /* 0x003000ff02007986 */ /* 0x0001e8000c101d06 */
[----:B------:R0:W-:Y:S04]  /*10d0*/  STG.E.128 desc[UR6][R2.64+0x4000], RZ ;  /* 0x004000ff02007986 */ /* 0x0001e8000c101d06 */
[----:B------:R0:W-:Y:S01]  /*10e0*/  STG.E.128 desc[UR6][R2.64+0x5000], RZ ;  /* 0x005000ff02007986 */ /* 0x0001e2000c101d06 */
[----:B------:R-:W-:Y:S05]  /*10f0*/  @P0 EXIT ;  /* 0x000000000000094d */ /* 0x000fea0003800000 */
[----:B------:R-:W1:Y:S08]  /*1100*/  LDC R0, c[0x0][0x2e0] ;  /* 0x0000b800ff007b82 */ /* 0x000e700000000800 */
[----:B------:R-:W2:Y:S08]  /*1110*/  LDC R4, c[0x0][0x220] ;  /* 0x00008800ff047b82 */ /* 0x000eb00000000800 */
[----:B0-----:R-:W0:Y:S01]  /*1120*/  LDC.64 R2, c[0x0][0x2e8] ;  /* 0x0000ba00ff027b82 */ /* 0x001e220000000a00 */
[----:B-1----:R-:W-:-:S04]  /*1130*/  IMAD R33, R33, R0, UR9 ;  /* 0x0000000921217e24 */ /* 0x002fc8000f8e0200 */
[----:B--2---:R-:W-:-:S04]  /*1140*/  IMAD R33, R33, R4, UR8 ;  /* 0x0000000821217e24 */ /* 0x004fc8000f8e0204 */
[----:B0-----:R-:W-:-:S05]  /*1150*/  IMAD.WIDE R2, R33, 0x4, R2 ;  /* 0x0000000421027825 */ /* 0x001fca00078e0202 */
[----:B------:R-:W-:Y:S01]  /*1160*/  STG.E desc[UR6][R2.64], RZ ;  /* 0x000000ff02007986 */ /* 0x000fe2000c101906 */
[----:B------:R-:W-:Y:S05]  /*1170*/  EXIT ;  /* 0x000000000000794d */ /* 0x000fea0003800000 */
.L_x_52:
        /* <DEDUP_REMOVED lines=16> */
.L_x_119:


//--------------------- .text._ZN7cutlass13device_kernelIN5flash19enable_sm80_to_sm89INS1_16FlashAttnBwdSm80INS1_25CollectiveMainloopBwdSm80ILi2ELi2EN4cute5tupleIJNS5_1CILi64EEENS7_ILi128EEENS7_ILi96EEEEEENS_10bfloat16_tEfNS_4arch4Sm80ELb1ELb0ELb0ELb1ELb0ELb0ELb0ELb0ELi2ELi2ELi4ELi2ELb0EEENS1_21CollectiveEpilogueBwdISB_SC_SE_Li256ELb1ELb0ELi2EEENS1_25SingleTileBwdLPTSchedulerILb1ELi128ELb0EEEEEEEEEvNT_6ParamsE --------------------------
	.section	.text._ZN7cutlass13device_kernelIN5flash19enable_sm80_to_sm89INS1_16FlashAttnBwdSm80INS1_25CollectiveMainloopBwdSm80ILi2ELi2EN4cute5tupleIJNS5_1CILi64EEENS7_ILi128EEENS7_ILi96EEEEEENS_10bfloat16_tEfNS_4arch4Sm80ELb1ELb0ELb0ELb1ELb0ELb0ELb0ELb0ELi2ELi2ELi4ELi2ELb0EEENS1_21CollectiveEpilogueBwdISB_SC_SE_Li256ELb1ELb0ELi2EEENS1_25SingleTileBwdLPTSchedulerILb1ELi128ELb0EEEEEEEEEvNT_6ParamsE,"ax",@progbits
	.align	128
.text._ZN7cutlass13device_kernelIN5flash19enable_sm80_to_sm89INS1_16FlashAttnBwdSm80INS1_25CollectiveMainloopBwdSm80ILi2ELi2EN4cute5tupleIJNS5_1CILi64EEENS7_ILi128EEENS7_ILi96EEEEEENS_10bfloat16_tEfNS_4arch4Sm80ELb1ELb0ELb0ELb1ELb0ELb0ELb0ELb0ELi2ELi2ELi4ELi2ELb0EEENS1_21CollectiveEpilogueBwdISB_SC_SE_Li256ELb1ELb0ELi2EEENS1_25SingleTileBwdLPTSchedulerILb1ELi128ELb0EEEEEEEEEvNT_6ParamsE:
        .type           _ZN7cutlass13device_kernelIN5flash19enable_sm80_to_sm89INS1_16FlashAttnBwdSm80INS1_25CollectiveMainloopBwdSm80ILi2ELi2EN4cute5tupleIJNS5_1CILi64EEENS7_ILi128EEENS7_ILi96EEEEEENS_10bfloat16_tEfNS_4arch4Sm80ELb1ELb0ELb0ELb1ELb0ELb0ELb0ELb0ELi2ELi2ELi4ELi2ELb0EEENS1_21CollectiveEpilogueBwdISB_SC_SE_Li256ELb1ELb0ELi2EEENS1_25SingleTileBwdLPTSchedulerILb1ELi128ELb0EEEEEEEEEvNT_6ParamsE,@function
        .size           _ZN7cutlass13device_kernelIN5flash19enable_sm80_to_sm89INS1_16FlashAttnBwdSm80INS1_25CollectiveMainloopBwdSm80ILi2ELi2EN4cute5tupleIJNS5_1CILi64EEENS7_ILi128EEENS7_ILi96EEEEEENS_10bfloat16_tEfNS_4arch4Sm80ELb1ELb0ELb0ELb1ELb0ELb0ELb0ELb0ELi2ELi2ELi4ELi2ELb0EEENS1_21CollectiveEpilogueBwdISB_SC_SE_Li256ELb1ELb0ELi2EEENS1_25SingleTileBwdLPTSchedulerILb1ELi128ELb0EEEEEEEEEvNT_6ParamsE,(.L_x_120 - _ZN7cutlass13device_kernelIN5flash19enable_sm80_to_sm89INS1_16FlashAttnBwdSm80INS1_25CollectiveMainloopBwdSm80ILi2ELi2EN4cute5tupleIJNS5_1CILi64EEENS7_ILi128EEENS7_ILi96EEEEEENS_10bfloat16_tEfNS_4arch4Sm80ELb1ELb0ELb0ELb1ELb0ELb0ELb0ELb0ELi2ELi2ELi4ELi2ELb0EEENS1_21CollectiveEpilogueBwdISB_SC_SE_Li256ELb1ELb0ELi2EEENS1_25SingleTileBwdLPTSchedulerILb1ELi128ELb0EEEEEEEEEvNT_6ParamsE)
        .other          _ZN7cutlass13device_kernelIN5flash19enable_sm80_to_sm89INS1_16FlashAttnBwdSm80INS1_25CollectiveMainloopBwdSm80ILi2ELi2EN4cute5tupleIJNS5_1CILi64EEENS7_ILi128EEENS7_ILi96EEEEEENS_10bfloat16_tEfNS_4arch4Sm80ELb1ELb0ELb0ELb1ELb0ELb0ELb0ELb0ELi2ELi2ELi4ELi2ELb0EEENS1_21CollectiveEpilogueBwdISB_SC_SE_Li256ELb1ELb0ELi2EEENS1_25SingleTileBwdLPTSchedulerILb1ELi128ELb0EEEEEEEEEvNT_6ParamsE,@"STO_CUDA_ENTRY STV_DEFAULT"
_ZN7cutlass13device_kernelIN5flash19enable_sm80_to_sm89INS1_16FlashAttnBwdSm80INS1_25CollectiveMainloopBwdSm80ILi2ELi2EN4cute5tupleIJNS5_1CILi64EEENS7_ILi128EEENS7_ILi96EEEEEENS_10bfloat16_tEfNS_4arch4Sm80ELb1ELb0ELb0ELb1ELb0ELb0ELb0ELb0ELi2ELi2ELi4ELi2ELb0EEENS1_21CollectiveEpilogueBwdISB_SC_SE_Li256ELb1ELb0ELi2EEENS1_25SingleTileBwdLPTSchedulerILb1ELi128ELb0EEEEEEEEEvNT_6ParamsE:
[----:B------:R-:W-:Y:S01]  /*0000*/  LDC R1, c[0x0][0x28] ;  /* 0x00000a00ff017b82 */ /* 0x000fe20000000800 */
[----:B------:R-:W-:Y:S05]  /*0010*/  EXIT ;  /* 0x000000000000794d */ /* 0x000fea0003800000 */
.L_x_53:
        /* <DEDUP_REMOVED lines=14> */
.L_x_120:


//--------------------- .text._ZN7cutlass13device_kernelIN5flash19enable_sm80_to_sm89INS1_16FlashAttnBwdSm80INS1_25CollectiveMainloopBwdSm80ILi2ELi2EN4cute5tupleIJNS5_1CILi64EEENS7_ILi128EEENS7_ILi96EEEEEENS_10bfloat16_tEfNS_4arch4Sm80ELb1ELb0ELb0ELb1ELb1ELb0ELb0ELb0ELi2ELi2ELi4ELi2ELb0EEENS1_21CollectiveEpilogueBwdISB_SC_SE_Li256ELb1ELb0ELi2EEENS1_25SingleTileBwdLPTSchedulerILb1ELi128ELb1EEEEEEEEEvNT_6ParamsE --------------------------
	.section	.text._ZN7cutlass13device_kernelIN5flash19enable_sm80_to_sm89INS1_16FlashAttnBwdSm80INS1_25CollectiveMainloopBwdSm80ILi2ELi2EN4cute5tupleIJNS5_1CILi64EEENS7_ILi128EEENS7_ILi96EEEEEENS_10bfloat16_tEfNS_4arch4Sm80ELb1ELb0ELb0ELb1ELb1ELb0ELb0ELb0ELi2ELi2ELi4ELi2ELb0EEENS1_21CollectiveEpilogueBwdISB_SC_SE_Li256ELb1ELb0ELi2EEENS1_25SingleTileBwdLPTSchedulerILb1ELi128ELb1EEEEEEEEEvNT_6ParamsE,"ax",@progbits
	.align	128
.text._ZN7cutlass13device_kernelIN5flash19enable_sm80_to_sm89INS1_16FlashAttnBwdSm80INS1_25CollectiveMainloopBwdSm80ILi2ELi2EN4cute5tupleIJNS5_1CILi64EEENS7_ILi128EEENS7_ILi96EEEEEENS_10bfloat16_tEfNS_4arch4Sm80ELb1ELb0ELb0ELb1ELb1ELb0ELb0ELb0ELi2ELi2ELi4ELi2ELb0EEENS1_21CollectiveEpilogueBwdISB_SC_SE_Li256ELb1ELb0ELi2EEENS1_25SingleTileBwdLPTSchedulerILb1ELi128ELb1EEEEEEEEEvNT_6ParamsE:
        .type           _ZN7cutlass13device_kernelIN5flash19enable_sm80_to_sm89INS1_16FlashAttnBwdSm80INS1_25CollectiveMainloopBwdSm80ILi2ELi2EN4cute5tupleIJNS5_1CILi64EEENS7_ILi128EEENS7_ILi96EEEEEENS_10bfloat16_tEfNS_4arch4Sm80ELb1ELb0ELb0ELb1ELb1ELb0ELb0ELb0ELi2ELi2ELi4ELi2ELb0EEENS1_21CollectiveEpilogueBwdISB_SC_SE_Li256ELb1ELb0ELi2EEENS1_25SingleTileBwdLPTSchedulerILb1ELi128ELb1EEEEEEEEEvNT_6ParamsE,@function
        .size           _ZN7cutlass13device_kernelIN5flash19enable_sm80_to_sm89INS1_16FlashAttnBwdSm80INS1_25CollectiveMainloopBwdSm80ILi2ELi2EN4cute5tupleIJNS5_1CILi64EEENS7_ILi128EEENS7_ILi96EEEEEENS_10bfloat16_tEfNS_4arch4Sm80ELb1ELb0ELb0ELb1ELb1ELb0ELb0ELb0ELi2ELi2ELi4ELi2ELb0EEENS1_21CollectiveEpilogueBwdISB_SC_SE_Li256ELb1ELb0ELi2EEENS1_25SingleTileBwdLPTSchedulerILb1ELi128ELb1EEEEEEEEEvNT_6ParamsE,(.L_x_121 - _ZN7cutlass13device_kernelIN5flash19enable_sm80_to_sm89INS1_16FlashAttnBwdSm80INS1_25CollectiveMainloopBwdSm80ILi2ELi2EN4cute5tupleIJNS5_1CILi64EEENS7_ILi128EEENS7_ILi96EEEEEENS_10bfloat16_tEfNS_4arch4Sm80ELb1ELb0ELb0ELb1ELb1ELb0ELb0ELb0ELi2ELi2ELi4ELi2ELb0EEENS1_21CollectiveEpilogueBwdISB_SC_SE_Li256ELb1ELb0ELi2EEENS1_25SingleTileBwdLPTSchedulerILb1ELi128ELb1EEEEEEEEEvNT_6ParamsE)
        .other          _ZN7cutlass13device_kernelIN5flash19enable_sm80_to_sm89INS1_16FlashAttnBwdSm80INS1_25CollectiveMainloopBwdSm80ILi2ELi2EN4cute5tupleIJNS5_1CILi64EEENS7_ILi128EEENS7_ILi96EEEEEENS_10bfloat16_tEfNS_4arch4Sm80ELb1ELb0ELb0ELb1ELb1ELb0ELb0ELb0ELi2ELi2ELi4ELi2ELb0EEENS1_21CollectiveEpilogueBwdISB_SC_SE_Li256ELb1ELb0ELi2EEENS1_25SingleTileBwdLPTSchedulerILb1ELi128ELb1EEEEEEEEEvNT_6ParamsE,@"STO_CUDA_ENTRY STV_DEFAULT"
_ZN7cutlass13device_kernelIN5flash19enable_sm80_to_sm89INS1_16FlashAttnBwdSm80INS1_25CollectiveMainloopBwdSm80ILi2ELi2EN4cute5tupleIJNS5_1CILi64EEENS7_ILi128EEENS7_ILi96EEEEEENS_10bfloat16_tEfNS_4arch4Sm80ELb1ELb0ELb0ELb1ELb1ELb0ELb0ELb0ELi2ELi2ELi4ELi2ELb0EEENS1_21CollectiveEpilogueBwdISB_SC_SE_Li256ELb1ELb0ELi2EEENS1_25SingleTileBwdLPTSchedulerILb1ELi128ELb1EEEEEEEEEvNT_6ParamsE:
[----:B------:R-:W-:Y:S01]  /*0000*/  LDC R1, c[0x0][0x28] ;  /* 0x00000a00ff017b82 */ /* 0x000fe20000000800 */
[----:B------:R-:W-:Y:S05]  /*0010*/  EXIT ;  /* 0x000000000000794d */ /* 0x000fea0003800000 */
.L_x_54:
        /* <DEDUP_REMOVED lines=14> */
.L_x_121:


//--------------------- .text._ZN7cutlass13device_kernelIN5flash19enable_sm80_to_sm89INS1_16FlashAttnBwdSm80INS1_25CollectiveMainloopBwdSm80ILi2ELi2EN4cute5tupleIJNS5_1CILi64EEENS7_ILi128EEENS7_ILi96EEEEEENS_10bfloat16_tEfNS_4arch4Sm80ELb1ELb0ELb0ELb1ELb0ELb0ELb0ELb0ELi2ELi2ELi4ELi2ELb0EEENS1_24CollectiveEpilogueBwdGQAISB_fSE_Li256ELb1ELb0EEENS1_25SingleTileBwdLPTSchedulerILb1ELi128ELb0EEEEEEEEEvNT_6ParamsE --------------------------
	.section	.text._ZN7cutlass13device_kernelIN5flash19enable_sm80_to_sm89INS1_16FlashAttnBwdSm80INS1_25CollectiveMainloopBwdSm80ILi2ELi2EN4cute5tupleIJNS5_1CILi64EEENS7_ILi128EEENS7_ILi96EEEEEENS_10bfloat16_tEfNS_4arch4Sm80ELb1ELb0ELb0ELb1ELb0ELb0ELb0ELb0ELi2ELi2ELi4ELi2ELb0EEENS1_24CollectiveEpilogueBwdGQAISB_fSE_Li256ELb1ELb0EEENS1_25SingleTileBwdLPTSchedulerILb1ELi128ELb0EEEEEEEEEvNT_6ParamsE,"ax",@progbits
	.align	128
.text._ZN7cutlass13device_kernelIN5flash19enable_sm80_to_sm89INS1_16FlashAttnBwdSm80INS1_25CollectiveMainloopBwdSm80ILi2ELi2EN4cute5tupleIJNS5_1CILi64EEENS7_ILi128EEENS7_ILi96EEEEEENS_10bfloat16_tEfNS_4arch4Sm80ELb1ELb0ELb0ELb1ELb0ELb0ELb0ELb0ELi2ELi2ELi4ELi2ELb0EEENS1_24CollectiveEpilogueBwdGQAISB_fSE_Li256ELb1ELb0EEENS1_25SingleTileBwdLPTSchedulerILb1ELi128ELb0EEEEEEEEEvNT_6ParamsE:
        .type           _ZN7cutlass13device_kernelIN5flash19enable_sm80_to_sm89INS1_16FlashAttnBwdSm80INS1_25CollectiveMainloopBwdSm80ILi2ELi2EN4cute5tupleIJNS5_1CILi64EEENS7_ILi128EEENS7_ILi96EEEEEENS_10bfloat16_tEfNS_4arch4Sm80ELb1ELb0ELb0ELb1ELb0ELb0ELb0ELb0ELi2ELi2ELi4ELi2ELb0EEENS1_24CollectiveEpilogueBwdGQAISB_fSE_Li256ELb1ELb0EEENS1_25SingleTileBwdLPTSchedulerILb1ELi128ELb0EEEEEEEEEvNT_6ParamsE,@function
        .size           _ZN7cutlass13device_kernelIN5flash19enable_sm80_to_sm89INS1_16FlashAttnBwdSm80INS1_25CollectiveMainloopBwdSm80ILi2ELi2EN4cute5tupleIJNS5_1CILi64EEENS7_ILi128EEENS7_ILi96EEEEEENS_10bfloat16_tEfNS_4arch4Sm80ELb1ELb0ELb0ELb1ELb0ELb0ELb0ELb0ELi2ELi2ELi4ELi2ELb0EEENS1_24CollectiveEpilogueBwdGQAISB_fSE_Li256ELb1ELb0EEENS1_25SingleTileBwdLPTSchedulerILb1ELi128ELb0EEEEEEEEEvNT_6ParamsE,(.L_x_122 - _ZN7cutlass13device_kernelIN5flash19enable_sm80_to_sm89INS1_16FlashAttnBwdSm80INS1_25CollectiveMainloopBwdSm80ILi2ELi2EN4cute5tupleIJNS5_1CILi64EEENS7_ILi128EEENS7_ILi96EEEEEENS_10bfloat16_tEfNS_4arch4Sm80ELb1ELb0ELb0ELb1ELb0ELb0ELb0ELb0ELi2ELi2ELi4ELi2ELb0EEENS1_24CollectiveEpilogueBwdGQAISB_fSE_Li256ELb1ELb0EEENS1_25SingleTileBwdLPTSchedulerILb1ELi128ELb0EEEEEEEEEvNT_6ParamsE)
        .other          _ZN7cutlass13device_kernelIN5flash19enable_sm80_to_sm89INS1_16FlashAttnBwdSm80INS1_25CollectiveMainloopBwdSm80ILi2ELi2EN4cute5tupleIJNS5_1CILi64EEENS7_ILi128EEENS7_ILi96EEEEEENS_10bfloat16_tEfNS_4arch4Sm80ELb1ELb0ELb0ELb1ELb0ELb0ELb0ELb0ELi2ELi2ELi4ELi2ELb0EEENS1_24CollectiveEpilogueBwdGQAISB_fSE_Li256ELb1ELb0EEENS1_25SingleTileBwdLPTSchedulerILb1ELi128ELb0EEEEEEEEEvNT_6ParamsE,@"STO_CUDA_ENTRY STV_DEFAULT"
_ZN7cutlass13device_kernelIN5flash19enable_sm80_to_sm89INS1_16FlashAttnBwdSm80INS1_25CollectiveMainloopBwdSm80ILi2ELi2EN4cute5tupleIJNS5_1CILi64EEENS7_ILi128EEENS7_ILi96EEEEEENS_10bfloat16_tEfNS_4arch4Sm80ELb1ELb0ELb0ELb1ELb0ELb0ELb0ELb0ELi2ELi2ELi4ELi2ELb0EEENS1_24CollectiveEpilogueBwdGQAISB_fSE_Li256ELb1ELb0EEENS1_25SingleTileBwdLPTSchedulerILb1ELi128ELb0EEEEEEEEEvNT_6ParamsE:
[----:B------:R-:W-:Y:S01]  /*0000*/  LDC R1, c[0x0][0x28] ;  /* 0x00000a00ff017b82 */ /* 0x000fe20000000800 */
[----:B------:R-:W-:Y:S05]  /*0010*/  EXIT ;  /* 0x000000000000794d */ /* 0x000fea0003800000 */
.L_x_55:
        /* <DEDUP_REMOVED lines=14> */
.L_x_122:


//--------------------- .text._ZN7cutlass13device_kernelIN5flash32FlashAttnBwdPostprocessConvertdQIN4cute5tupleIJNS3_1CILi128EEENS5_ILi96EEEEEENS_10bfloat16_tEfNS_4arch4Sm80ELi256ENS3_8TiledMMAINS3_8MMA_AtomIJNS3_30SM80_16x8x16_F32BF16BF16F32_TNEEEENS3_6LayoutINS4_IJNS5_ILi4EEENS5_ILi2EEENS5_ILi1EEEEEENS4_IJSJ_SH_NS5_ILi0EEEEEEEENS4_IJNS5_ILi64EEENS5_ILi32EEENS5_ILi16EEEEEEEELb0EEEEEvNT_6ParamsE --------------------------
	.section	.text._ZN7cutlass13device_kernelIN5flash32FlashAttnBwdPostprocessConvertdQIN4cute5tupleIJNS3_1CILi128EEENS5_ILi96EEEEEENS_10bfloat16_tEfNS_4arch4Sm80ELi256ENS3_8TiledMMAINS3_8MMA_AtomIJNS3_30SM80_16x8x16_F32BF16BF16F32_TNEEEENS3_6LayoutINS4_IJNS5_ILi4EEENS5_ILi2EEENS5_ILi1EEEEEENS4_IJSJ_SH_NS5_ILi0EEEEEEEENS4_IJNS5_ILi64EEENS5_ILi32EEENS5_ILi16EEEEEEEELb0EEEEEvNT_6ParamsE,"ax",@progbits
	.align	128
.text._ZN7cutlass13device_kernelIN5flash32FlashAttnBwdPostprocessConvertdQIN4cute5tupleIJNS3_1CILi128EEENS5_ILi96EEEEEENS_10bfloat16_tEfNS_4arch4Sm80ELi256ENS3_8TiledMMAINS3_8MMA_AtomIJNS3_30SM80_16x8x16_F32BF16BF16F32_TNEEEENS3_6LayoutINS4_IJNS5_ILi4EEENS5_ILi2EEENS5_ILi1EEEEEENS4_IJSJ_SH_NS5_ILi0EEEEEEEENS4_IJNS5_ILi64EEENS5_ILi32EEENS5_ILi16EEEEEEEELb0EEEEEvNT_6ParamsE:
        .type           _ZN7cutlass13device_kernelIN5flash32FlashAttnBwdPostprocessConvertdQIN4cute5tupleIJNS3_1CILi128EEENS5_ILi96EEEEEENS_10bfloat16_tEfNS_4arch4Sm80ELi256ENS3_8TiledMMAINS3_8MMA_AtomIJNS3_30SM80_16x8x16_F32BF16BF16F32_TNEEEENS3_6LayoutINS4_IJNS5_ILi4EEENS5_ILi2EEENS5_ILi1EEEEEENS4_IJSJ_SH_NS5_ILi0EEEEEEEENS4_IJNS5_ILi64EEENS5_ILi32EEENS5_ILi16EEEEEEEELb0EEEEEvNT_6ParamsE,@function
        .size           _ZN7cutlass13device_kernelIN5flash32FlashAttnBwdPostprocessConvertdQIN4cute5tupleIJNS3_1CILi128EEENS5_ILi96EEEEEENS_10bfloat16_tEfNS_4arch4Sm80ELi256ENS3_8TiledMMAINS3_8MMA_AtomIJNS3_30SM80_16x8x16_F32BF16BF16F32_TNEEEENS3_6LayoutINS4_IJNS5_ILi4EEENS5_ILi2EEENS5_ILi1EEEEEENS4_IJSJ_SH_NS5_ILi0EEEEEEEENS4_IJNS5_ILi64EEENS5_ILi32EEENS5_ILi16EEEEEEEELb0EEEEEvNT_6ParamsE,(.L_x_123 - _ZN7cutlass13device_kernelIN5flash32FlashAttnBwdPostprocessConvertdQIN4cute5tupleIJNS3_1CILi128EEENS5_ILi96EEEEEENS_10bfloat16_tEfNS_4arch4Sm80ELi256ENS3_8TiledMMAINS3_8MMA_AtomIJNS3_30SM80_16x8x16_F32BF16BF16F32_TNEEEENS3_6LayoutINS4_IJNS5_ILi4EEENS5_ILi2EEENS5_ILi1EEEEEENS4_IJSJ_SH_NS5_ILi0EEEEEEEENS4_IJNS5_ILi64EEENS5_ILi32EEENS5_ILi16EEEEEEEELb0EEEEEvNT_6ParamsE)
        .other          _ZN7cutlass13device_kernelIN5flash32FlashAttnBwdPostprocessConvertdQIN4cute5tupleIJNS3_1CILi128EEENS5_ILi96EEEEEENS_10bfloat16_tEfNS_4arch4Sm80ELi256ENS3_8TiledMMAINS3_8MMA_AtomIJNS3_30SM80_16x8x16_F32BF16BF16F32_TNEEEENS3_6LayoutINS4_IJNS5_ILi4EEENS5_ILi2EEENS5_ILi1EEEEEENS4_IJSJ_SH_NS5_ILi0EEEEEEEENS4_IJNS5_ILi64EEENS5_ILi32EEENS5_ILi16EEEEEEEELb0EEEEEvNT_6ParamsE,@"STO_CUDA_ENTRY STV_DEFAULT"
_ZN7cutlass13device_kernelIN5flash32FlashAttnBwdPostprocessConvertdQIN4cute5tupleIJNS3_1CILi128EEENS5_ILi96EEEEEENS_10bfloat16_tEfNS_4arch4Sm80ELi256ENS3_8TiledMMAINS3_8MMA_AtomIJNS3_30SM80_16x8x16_F32BF16BF16F32_TNEEEENS3_6LayoutINS4_IJNS5_ILi4EEENS5_ILi2EEENS5_ILi1EEEEEENS4_IJSJ_SH_NS5_ILi0EEEEEEEENS4_IJNS5_ILi64EEENS5_ILi32EEENS5_ILi16EEEEEEEELb0EEEEEvNT_6ParamsE:
[----:B------:R-:W-:Y:S08]  /*0000*/  LDC R1, c[0x0][0x28] ;  /* 0x00000a00ff017b82 */ /* 0x000ff00000000800 */
[----:B------:R-:W0:Y:S01]  /*0010*/  LDC.64 R4, c[0x0][0x278] ;  /* 0x00009e00ff047b82 */ /* 0x000e220000000a00 */
[----:B------:R-:W1:Y:S01]  /*0020*/  S2R R7, SR_CTAID.Z ;  /* 0x0000000000077919 */ /* 0x000e620000002700 */
[----:B------:R-:W-:Y:S01]  /*0030*/  ULDC.64 UR4, c[0x0][0x270] ;  /* 0x00009c0000047ab9 */ /* 0x000fe20000000a00 */
[----:B------:R-:W-:Y:S01]  /*0040*/  ULDC.64 UR6, c[0x0][0x208] ;  /* 0x0000820000067ab9 */ /* 0x000fe20000000a00 */
[----:B------:R-:W-:-:S04]  /*0050*/  ISETP.NE.U32.AND P0, PT, RZ, UR4, PT ;  /* 0x00000004ff007c0c */ /* 0x000fc8000bf05070 */
[----:B------:R-:W1:Y:S01]  /*0060*/  LDC.64 R2, c[0x0][0x270] ;  /* 0x00009c00ff027b82 */ /* 0x000e620000000a00 */
[----:B------:R-:W-:Y:S02]  /*0070*/  ISETP.NE.AND.EX P0, PT, RZ, UR5, PT, P0 ;  /* 0x00000005ff007c0c */ /* 0x000fe4000bf05300 */
[----:B0-----:R-:W-:-:S04]  /*0080*/  ISETP.NE.U32.AND P1, PT, R4, RZ, PT ;  /* 0x000000ff0400720c */ /* 0x001fc80003f25070 */
[----:B------:R-:W-:Y:S01]  /*0090*/  ISETP.NE.AND.EX P1, PT, R5, RZ, PT, P1 ;  /* 0x000000ff0500720c */ /* 0x000fe20003f25310 */
[----:B------:R-:W-:Y:S01]  /*00a0*/  ULDC UR8, c[0x0][0x240] ;  /* 0x0000900000087ab9 */ /* 0x000fe20000000800 */
[----:B-1----:R-:W-:-:S11]  /*00b0*/  IMAD.WIDE R2, R7, 0x4, R2 ;  /* 0x0000000407027825 */ /* 0x002fd600078e0202 */
[----:B------:R-:W0:Y:S01]  /*00c0*/  @P1 LDC.64 R4, c[0x0][0x278] ;  /* 0x00009e00ff041b82 */ /* 0x000e220000000a00 */
[----:B------:R-:W-:Y:S01]  /*00d0*/  IMAD.U32 R57, RZ, RZ, UR8 ;  /* 0x00000008ff397e24 */ /* 0x000fe2000f8e00ff */
[----:B------:R1:W5:Y:S01]  /*00e0*/  @P0 LDG.E R59, desc[UR6][R2.64] ;  /* 0x00000006023b0981 */ /* 0x000362000c1e1900 */
[----:B------:R-:W2:Y:S01]  /*00f0*/  S2R R55, SR_CTAID.X ;  /* 0x0000000000377919 */ /* 0x000ea20000002500 */
[----:B0-----:R-:W-:-:S05]  /*0100*/  @P1 IMAD.WIDE R4, R7, 0x4, R4 ;  /* 0x0000000407041825 */ /* 0x001fca00078e0204 */
[----:B------:R1:W5:Y:S01]  /*0110*/  @P1 LDG.E R57, desc[UR6][R4.64] ;  /* 0x0000000604391981 */ /* 0x000362000c1e1900 */
[----:B--2---:R-:W-:Y:S01]  /*0120*/  IMAD.SHL.U32 R54, R55, 0x80, RZ ;  /* 0x0000008037367824 */ /* 0x004fe200078e00ff */
[----:B------:R-:W-:Y:S06]  /*0130*/  @P1 BRA `(.L_x_56) ;  /* 0x0000000000101947 */ /* 0x000fec0003800000 */
[----:B------:R-:W-:Y:S05]  /*0140*/  @!P0 BRA `(.L_x_56) ;  /* 0x00000000000c8947 */ /* 0x000fea0003800000 */
[----:B------:R-:W2:Y:S04]  /*0150*/  LDG.E R0, desc[UR6][R2.64] ;  /* 0x0000000602007981 */ /* 0x000ea8000c1e1900 */
[----:B-----5:R-:W2:Y:S02]  /*0160*/  LDG.E R57, desc[UR6][R2.64+0x4] ;  /* 0x0000040602397981 */ /* 0x020ea4000c1e1900 */
[----:B--2---:R-:W-:-:S07]  /*0170*/  IMAD.IADD R57, R57, 0x1, -R0 ;  /* 0x0000000139397824 */ /* 0x004fce00078e0a00 */
.L_x_56:
[----:B------:R-:W-:Y:S02]  /*0180*/  ISETP.NE.U32.AND P1, PT, RZ, UR4, PT ;  /* 0x00000004ff007c0c */ /* 0x000fe4000bf25070 */
[----:B-----5:R-:W-:Y:S02]  /*0190*/  ISETP.LE.AND P2, PT, R57, R54, PT ;  /* 0x000000363900720c */ /* 0x020fe40003f43270 */
[----:B------:R-:W-:-:S13]  /*01a0*/  ISETP.NE.AND.EX P1, PT, RZ, UR5, PT, P1 ;  /* 0x00000005ff007c0c */ /* 0x000fda000bf25310 */
[----:B------:R-:W-:Y:S05]  /*01b0*/  @P1 EXIT P2 ;  /* 0x000000000000194d */ /* 0x000fea0001000000 */
[----:B------:R-:W0:Y:S01]  /*01c0*/  S2R R56, SR_TID.X ;  /* 0x0000000000387919 */ /* 0x000e220000002100 */
[C---:B------:R-:W-:Y:S01]  /*01d0*/  @P0 IMAD R0, R7.reuse, 0x80, R59 ;  /* 0x0000008007000824 */ /* 0x040fe200078e023b */
[----:B------:R-:W2:Y:S01]  /*01e0*/  S2UR UR8, SR_CTAID.Y ;  /* 0x00000000000879c3 */ /* 0x000ea20000002600 */
[----:B------:R-:W-:Y:S01]  /*01f0*/  ULDC.64 UR4, c[0x0][0x230] ;  /* 0x00008c0000047ab9 */ /* 0x000fe20000000a00 */
[----:B------:R-:W-:Y:S02]  /*0200*/  SEL R52, R7, RZ, !P1 ;  /* 0x000000ff07347207 */ /* 0x000fe40004800000 */
[----:B-1----:R-:W-:-:S04]  /*0210*/  @P0 SHF.R.S32.HI R3, RZ, 0x1f, R0 ;  /* 0x0000001fff030819 */ /* 0x002fc80000011400 */
[----:B------:R-:W1:Y:S01]  /*0220*/  LDC.64 R8, c[0x0][0x228] ;  /* 0x00008a00ff087b82 */ /* 0x000e620000000a00 */
[----:B------:R-:W-:Y:S01]  /*0230*/  @P0 LEA.HI R3, R3, R0, RZ, 0x7 ;  /* 0x0000000003030211 */ /* 0x000fe200078f38ff */
[----:B------:R-:W-:-:S03]  /*0240*/  IMAD R0, R55, 0x3000, RZ ;  /* 0x0000300037007824 */ /* 0x000fc600078e02ff */
[----:B------:R-:W-:-:S05]  /*0250*/  @P0 SHF.R.S32.HI R3, RZ, 0x7, R3 ;  /* 0x00000007ff030819 */ /* 0x000fca0000011403 */
[----:B------:R-:W-:Y:S01]  /*0260*/  @P0 IMAD R5, R3, 0x3000, RZ ;  /* 0x0000300003050824 */ /* 0x000fe200078e02ff */
[----:B------:R-:W-:-:S03]  /*0270*/  CS2R R2, SRZ ;  /* 0x0000000000027805 */ /* 0x000fc6000001ff00 */
[--C-:B------:R-:W-:Y:S01]  /*0280*/  @P0 IMAD.MOV.U32 R2, RZ, RZ, R5.reuse ;  /* 0x000000ffff020224 */ /* 0x100fe200078e0005 */
[----:B------:R-:W-:Y:S01]  /*0290*/  @P0 SHF.R.S32.HI R3, RZ, 0x1f, R5 ;  /* 0x0000001fff030819 */ /* 0x000fe20000011405 */
[----:B--2---:R-:W-:Y:S01]  /*02a0*/  USHF.R.S32.HI UR9, URZ, 0x1f, UR8 ;  /* 0x0000001f3f097899 */ /* 0x004fe20008011408 */
[----:B------:R-:W-:Y:S02]  /*02b0*/  SHF.R.S32.HI R5, RZ, 0x1f, R0 ;  /* 0x0000001fff057819 */ /* 0x000fe40000011400 */
[----:B0-----:R-:W-:-:S03]  /*02c0*/  SHF.L.U32 R53, R56, 0x2, RZ ;  /* 0x0000000238357819 */ /* 0x001fc600000006ff */
[----:B-1----:R-:W-:Y:S01]  /*02d0*/  IMAD R6, R8, UR9, RZ ;  /* 0x0000000908067c24 */ /* 0x002fe2000f8e02ff */
[----:B------:R-:W-:Y:S02]  /*02e0*/  IADD3 R2, P2, P3, R2, R53, R0 ;  /* 0x0000003502027210 */ /* 0x000fe40007b5e000 */
[----:B------:R-:W-:Y:S02]  /*02f0*/  SHF.R.S32.HI R4, RZ, 0x1f, R53 ;  /* 0x0000001fff047819 */ /* 0x000fe40000011435 */
[----:B------:R-:W-:Y:S02]  /*0300*/  SHF.R.S32.HI R0, RZ, 0x1f, R7 ;  /* 0x0000001fff007819 */ /* 0x000fe40000011407 */
[----:B------:R-:W-:Y:S01]  /*0310*/  IADD3.X R3, R3, R4, R5, P2, P3 ;  /* 0x0000000403037210 */ /* 0x000fe200017e6405 */
[----:B------:R-:W-:Y:S01]  /*0320*/  IMAD R5, R9, UR8, R6 ;  /* 0x0000000809057c24 */ /* 0x000fe2000f8e0206 */
[----:B------:R-:W-:Y:S01]  /*0330*/  SEL R0, R0, RZ, !P1 ;  /* 0x000000ff00007207 */ /* 0x000fe20004800000 */
[----:B------:R-:W-:-:S04]  /*0340*/  IMAD.WIDE.U32 R2, R8, UR8, R2 ;  /* 0x0000000808027c25 */ /* 0x000fc8000f8e0002 */
[----:B------:R-:W-:Y:S02]  /*0350*/  IMAD R7, R0, UR4, RZ ;  /* 0x0000000400077c24 */ /* 0x000fe4000f8e02ff */
[----:B------:R-:W-:Y:S02]  /*0360*/  IMAD.IADD R3, R3, 0x1, R5 ;  /* 0x0000000103037824 */ /* 0x000fe400078e0205 */
[C---:B------:R-:W-:Y:S02]  /*0370*/  IMAD R7, R52.reuse, UR5, R7 ;  /* 0x0000000534077c24 */ /* 0x040fe4000f8e0207 */
[----:B------:R-:W-:Y:S01]  /*0380*/  IMAD.WIDE.U32 R2, R52, UR4, R2 ;  /* 0x0000000434027c25 */ /* 0x000fe2000f8e0002 */
[----:B------:R-:W-:-:S03]  /*0390*/  ULDC.64 UR4, c[0x0][0x210] ;  /* 0x0000840000047ab9 */ /* 0x000fc60000000a00 */
[----:B------:R-:W-:Y:S01]  /*03a0*/  IMAD.IADD R3, R3, 0x1, R7 ;  /* 0x0000000103037824 */ /* 0x000fe200078e0207 */
[----:B------:R-:W-:-:S04]  /*03b0*/  LEA R62, P1, R2, UR4, 0x2 ;  /* 0x00000004023e7c11 */ /* 0x000fc8000f8210ff */
[----:B------:R-:W-:-:S05]  /*03c0*/  LEA.HI.X R63, R2, UR5, R3, 0x2, P1 ;  /* 0x00000005023f7c11 */ /* 0x000fca00088f1403 */
[----:B------:R-:W2:Y:S04]  /*03d0*/  LDG.E.128 R4, desc[UR6][R62.64] ;  /* 0x000000063e047981 */ /* 0x000ea8000c1e1d00 */
[----:B------:R-:W3:Y:S04]  /*03e0*/  LDG.E.128 R8, desc[UR6][R62.64+0x1000] ;  /* 0x001000063e087981 */ /* 0x000ee8000c1e1d00 */
[----:B------:R-:W4:Y:S04]  /*03f0*/  LDG.E.128 R12, desc[UR6][R62.64+0x2000] ;  /* 0x002000063e0c7981 */ /* 0x000f28000c1e1d00 */
[----:B------:R-:W5:Y:S04]  /*0400*/  LDG.E.128 R16, desc[UR6][R62.64+0x3000] ;  /* 0x003000063e107981 */ /* 0x000f68000c1e1d00 */
[----:B------:R-:W5:Y:S04]  /*0410*/  LDG.E.128 R20, desc[UR6][R62.64+0x4000] ;  /* 0x004000063e147981 */ /* 0x000f68000c1e1d00 */
[----:B------:R-:W5:Y:S04]  /*0420*/  LDG.E.128 R24, desc[UR6][R62.64+0x5000] ;  /* 0x005000063e187981 */ /* 0x000f68000c1e1d00 */
[----:B------:R-:W5:Y:S04]  /*0430*/  LDG.E.128 R28, desc[UR6][R62.64+0x6000] ;  /* 0x006000063e1c7981 */ /* 0x000f68000c1e1d00 */
[----:B------:R-:W5:Y:S04]  /*0440*/  LDG.E.128 R32, desc[UR6][R62.64+0x7000] ;  /* 0x007000063e207981 */ /* 0x000f68000c1e1d00 */
[----:B------:R-:W5:Y:S04]  /*0450*/  LDG.E.128 R36, desc[UR6][R62.64+0x8000] ;  /* 0x008000063e247981 */ /* 0x000f68000c1e1d00 */
[----:B------:R-:W5:Y:S04]  /*0460*/  LDG.E.128 R40, desc[UR6][R62.64+0x9000] ;  /* 0x009000063e287981 */ /* 0x000f68000c1e1d00 */
[----:B------:R-:W5:Y:S04]  /*0470*/  LDG.E.128 R44, desc[UR6][R62.64+0xa000] ;  /* 0x00a000063e2c7981 */ /* 0x000f68000c1e1d00 */
[----:B------:R0:W5:Y:S01]  /*0480*/  LDG.E.128 R48, desc[UR6][R62.64+0xb000] ;  /* 0x00b000063e307981 */ /* 0x000162000c1e1d00 */
[----:B------:R-:W1:Y:S01]  /*0490*/  S2UR UR5, SR_CgaCtaId ;  /* 0x00000000000579c3 */ /* 0x000e620000008800 */
[----:B------:R-:W-:Y:S01]  /*04a0*/  UMOV UR4, 0x400 ;  /* 0x0000040000047882 */ /* 0x000fe20000000000 */
[----:B------:R-:W-:-:S02]  /*04b0*/  SHF.R.S32.HI R65, RZ, 0x1f, R56 ;  /* 0x0000001fff417819 */ /* 0x000fc40000011438 */
[----:B------:R-:W-:Y:S02]  /*04c0*/  CS2R R2, SRZ ;  /* 0x0000000000027805 */ /* 0x000fe4000001ff00 */
[----:B------:R-:W-:Y:S01]  /*04d0*/  VIADDMNMX R57, R57, -R54, 0x80, PT ;  /* 0x0000008039397446 */ /* 0x000fe20003800936 */
[----:B------:R-:W-:Y:S01]  /*04e0*/  BSSY B0, `(.L_x_57) ;  /* 0x00000fa000007945 */ /* 0x000fe20003800000 */
[----:B------:R-:W-:Y:S02]  /*04f0*/  LEA.HI R58, R65, R56, RZ, 0x2 ;  /* 0x00000038413a7211 */ /* 0x000fe400078f10ff */
[----:B------:R-:W-:Y:S02]  /*0500*/  @P0 SHF.R.S32.HI R3, RZ, 0x1f, R59 ;  /* 0x0000001fff030819 */ /* 0x000fe4000001143b */
[----:B------:R-:W-:Y:S02]  /*0510*/  SHF.R.S32.HI R61, RZ, 0x2, R58 ;  /* 0x00000002ff3d7819 */ /* 0x000fe4000001143a */
[----:B------:R-:W-:-:S02]  /*0520*/  @P0 MOV R2, R59 ;  /* 0x0000003b00020202 */ /* 0x000fc40000000f00 */
[----:B------:R-:W-:Y:S01]  /*0530*/  LOP3.LUT R59, R58, 0xfffffffc, RZ, 0xc0, !PT ;  /* 0xfffffffc3a3b7812 */ /* 0x000fe200078ec0ff */
[----:B------:R-:W-:Y:S01]  /*0540*/  VIADD R54, R61, 0x40 ;  /* 0x000000403d367836 */ /* 0x000fe20000000000 */
[-C--:B------:R-:W-:Y:S02]  /*0550*/  LEA.HI R60, R65, R56.reuse, RZ, 0x4 ;  /* 0x00000038413c7211 */ /* 0x080fe400078f20ff */
[-C--:B------:R-:W-:Y:S02]  /*0560*/  ISETP.GE.AND P1, PT, R61, R57.reuse, PT ;  /* 0x000000393d00720c */ /* 0x080fe40003f26270 */
[----:B------:R-:W-:Y:S01]  /*0570*/  ISETP.GE.AND P0, PT, R54, R57, PT ;  /* 0x000000393600720c */ /* 0x000fe20003f06270 */
[----:B------:R-:W-:Y:S01]  /*0580*/  IMAD.SHL.U32 R60, R60, 0x4, RZ ;  /* 0x000000043c3c7824 */ /* 0x000fe200078e00ff */
[----:B------:R-:W-:Y:S01]  /*0590*/  LEA.HI R54, R65, R56, RZ, 0x5 ;  /* 0x0000003841367211 */ /* 0x000fe200078f28ff */
[----:B-1----:R-:W-:Y:S01]  /*05a0*/  ULEA UR4, UR5, UR4, 0x18 ;  /* 0x0000000405047291 */ /* 0x002fe2000f8ec03f */
[----:B0-----:R-:W-:-:S02]  /*05b0*/  SHF.R.S32.HI R62, RZ, 0x1f, R58 ;  /* 0x0000001fff3e7819 */ /* 0x001fc4000001143a */
[----:B------:R-:W-:Y:S01]  /*05c0*/  LEA.HI R57, R65, R56, RZ, 0x7 ;  /* 0x0000003841397211 */ /* 0x000fe200078f38ff */
[----:B------:R-:W-:Y:S01]  /*05d0*/  ULDC UR5, c[0x0][0x268] ;  /* 0x00009a0000057ab9 */ /* 0x000fe20000000800 */
[--C-:B------:R-:W-:Y:S02]  /*05e0*/  SHF.R.S32.HI R58, RZ, 0x5, R54.reuse ;  /* 0x00000005ff3a7819 */ /* 0x100fe40000011436 */
[C---:B------:R-:W-:Y:S02]  /*05f0*/  LEA R63, R56.reuse, UR4, 0x4 ;  /* 0x00000004383f7c11 */ /* 0x040fe4000f8e20ff */
[----:B------:R-:W-:Y:S01]  /*0600*/  SHF.R.S32.HI R65, RZ, 0x1f, R54 ;  /* 0x0000001fff417819 */ /* 0x000fe20000011436 */
[----:B------:R-:W-:Y:S01]  /*0610*/  IMAD.IADD R54, R56, 0x1, -R59 ;  /* 0x0000000138367824 */ /* 0x000fe200078e0a3b */
[CC--:B------:R-:W-:Y:S02]  /*0620*/  LEA.HI R59, R62.reuse, R61.reuse, RZ, 0x2 ;  /* 0x0000003d3e3b7211 */ /* 0x0c0fe400078f10ff */
[----:B------:R-:W-:-:S02]  /*0630*/  LEA.HI R62, R62, R61, RZ, 0x3 ;  /* 0x0000003d3e3e7211 */ /* 0x000fc400078f18ff */
[----:B------:R-:W-:Y:S02]  /*0640*/  LEA.HI R65, R65, R58, RZ, 0x2 ;  /* 0x0000003a41417211 */ /* 0x000fe400078f10ff */
[----:B------:R-:W-:Y:S02]  /*0650*/  LOP3.LUT R56, R62, 0xfffffff8, RZ, 0xc0, !PT ;  /* 0xfffffff83e387812 */ /* 0x000fe400078ec0ff */
[----:B------:R-:W-:Y:S02]  /*0660*/  LOP3.LUT R64, R59, 0xffffffc, RZ, 0xc0, !PT ;  /* 0x0ffffffc3b407812 */ /* 0x000fe400078ec0ff */
[----:B------:R-:W-:Y:S01]  /*0670*/  LOP3.LUT R59, R65, 0xfffffc, RZ, 0xc0, !PT ;  /* 0x00fffffc413b7812 */ /* 0x000fe200078ec0ff */
[C---:B------:R-:W-:Y:S01]  /*0680*/  IMAD.IADD R56, R61.reuse, 0x1, -R56 ;  /* 0x000000013d387824 */ /* 0x040fe200078e0a38 */
[C---:B------:R-:W-:Y:S01]  /*0690*/  IADD3 R2, P2, R61.reuse, R2, RZ ;  /* 0x000000023d027210 */ /* 0x040fe20007f5e0ff */
[C---:B------:R-:W-:Y:S02]  /*06a0*/  IMAD.IADD R65, R61.reuse, 0x1, -R64 ;  /* 0x000000013d417824 */ /* 0x040fe400078e0a40 */
[----:B------:R-:W-:Y:S01]  /*06b0*/  IMAD.IADD R59, R58, 0x1, -R59 ;  /* 0x000000013a3b7824 */ /* 0x000fe200078e0a3b */
[----:B------:R-:W-:-:S02]  /*06c0*/  LEA.HI.X.SX32 R3, R61, R3, 0x1, P2 ;  /* 0x000000033d037211 */ /* 0x000fc400010f0eff */
[----:B------:R-:W-:Y:S01]  /*06d0*/  LEA R58, R58, R65, 0x3 ;  /* 0x000000413a3a7211 */ /* 0x000fe200078e18ff */
[----:B------:R-:W-:Y:S01]  /*06e0*/  IMAD.WIDE R2, R55, 0x80, R2 ;  /* 0x0000008037027825 */ /* 0x000fe200078e0202 */
[----:B--2---:R0:W-:Y:S04]  /*06f0*/  STS.128 [R63], R4 ;  /* 0x000000043f007388 */ /* 0x0041e80000000c00 */
[----:B---3--:R1:W-:Y:S04]  /*0700*/  STS.128 [R63+0x1000], R8 ;  /* 0x001000083f007388 */ /* 0x0083e80000000c00 */
[----:B----4-:R-:W-:Y:S04]  /*0710*/  STS.128 [R63+0x2000], R12 ;  /* 0x0020000c3f007388 */ /* 0x010fe80000000c00 */
[----:B-----5:R2:W-:Y:S04]  /*0720*/  STS.128 [R63+0x3000], R16 ;  /* 0x003000103f007388 */ /* 0x0205e80000000c00 */
[----:B------:R3:W-:Y:S01]  /*0730*/  STS.128 [R63+0x4000], R20 ;  /* 0x004000143f007388 */ /* 0x0007e20000000c00 */
[C---:B0-----:R-:W-:Y:S01]  /*0740*/  LEA.HI R6, R54.reuse, R54, RZ, 0x1 ;  /* 0x0000003636067211 */ /* 0x041fe200078f08ff */
[----:B------:R-:W-:-:S02]  /*0750*/  IMAD.SHL.U32 R4, R54, 0x8, RZ ;  /* 0x0000000836047824 */ /* 0x000fc400078e00ff */
[----:B------:R-:W-:Y:S01]  /*0760*/  STS.128 [R63+0x5000], R24 ;  /* 0x005000183f007388 */ /* 0x000fe20000000c00 */
[----:B-1----:R-:W-:Y:S01]  /*0770*/  SHF.R.S32.HI R9, RZ, 0x1f, R56 ;  /* 0x0000001fff097819 */ /* 0x002fe20000011438 */
[----:B------:R-:W-:Y:S02]  /*0780*/  IMAD.SHL.U32 R8, R6, 0x400, RZ ;  /* 0x0000040006087824 */ /* 0x000fe400078e00ff */
[----:B------:R-:W-:Y:S01]  /*0790*/  STS.128 [R63+0x6000], R28 ;  /* 0x0060001c3f007388 */ /* 0x000fe20000000c00 */
[----:B------:R-:W-:Y:S01]  /*07a0*/  LEA.HI R9, R9, R56, RZ, 0x2 ;  /* 0x0000003809097211 */ /* 0x000fe200078f10ff */
[----:B------:R-:W-:Y:S02]  /*07b0*/  IMAD R54, R59, 0x80, R54 ;  /* 0x000000803b367824 */ /* 0x000fe400078e0236 */
[----:B------:R-:W-:Y:S01]  /*07c0*/  STS.128 [R63+0x7000], R32 ;  /* 0x007000203f007388 */ /* 0x000fe20000000c00 */
[----:B--2---:R-:W-:Y:S02]  /*07d0*/  LOP3.LUT R17, R60, 0x40, RZ, 0xc0, !PT ;  /* 0x000000403c117812 */ /* 0x004fe400078ec0ff */
[----:B------:R-:W-:Y:S01]  /*07e0*/  LOP3.LUT R19, R8, 0x7ffff800, RZ, 0xc0, !PT ;  /* 0x7ffff80008137812 */ /* 0x000fe200078ec0ff */
[----:B------:R-:W-:Y:S01]  /*07f0*/  STS.128 [R63+0x8000], R36 ;  /* 0x008000243f007388 */ /* 0x000fe20000000c00 */
[----:B---3--:R-:W-:-:S02]  /*0800*/  SHF.R.U32.HI R21, RZ, 0x3, R17 ;  /* 0x00000003ff157819 */ /* 0x008fc40000011611 */
[----:B------:R-:W-:Y:S01]  /*0810*/  LOP3.LUT R6, R17, 0x8, R4, 0xf8, !PT ;  /* 0x0000000811067812 */ /* 0x000fe200078ef804 */
[----:B------:R-:W-:Y:S01]  /*0820*/  STS.128 [R63+0x9000], R40 ;  /* 0x009000283f007388 */ /* 0x000fe20000000c00 */
[C---:B------:R-:W-:Y:S01]  /*0830*/  LOP3.LUT R17, R9.reuse, 0x7fffffc, RZ, 0xc0, !PT ;  /* 0x07fffffc09117812 */ /* 0x040fe200078ec0ff */
[----:B------:R-:W-:Y:S01]  /*0840*/  IMAD.SHL.U32 R9, R9, 0x10, RZ ;  /* 0x0000001009097824 */ /* 0x000fe200078e00ff */
[----:B------:R-:W-:Y:S01]  /*0850*/  LOP3.LUT R16, R6, R21, RZ, 0x3c, !PT ;  /* 0x0000001506107212 */ /* 0x000fe200078e3cff */
[----:B------:R-:W-:Y:S01]  /*0860*/  STS.128 [R63+0xa000], R44 ;  /* 0x00a0002c3f007388 */ /* 0x000fe20000000c00 */
[----:B------:R-:W-:Y:S01]  /*0870*/  SHF.R.U32.HI R6, RZ, 0x4, R57 ;  /* 0x00000004ff067819 */ /* 0x000fe20000011639 */
[----:B------:R-:W-:Y:S01]  /*0880*/  IMAD.IADD R17, R56, 0x1, -R17 ;  /* 0x0000000138117824 */ /* 0x000fe200078e0a11 */
[----:B------:R-:W-:Y:S01]  /*0890*/  LOP3.LUT R9, R9, 0x40, RZ, 0xc0, !PT ;  /* 0x0000004009097812 */ /* 0x000fe200078ec0ff */
[----:B------:R-:W-:Y:S01]  /*08a0*/  STS.128 [R63+0xb000], R48 ;  /* 0x00b000303f007388 */ /* 0x000fe20000000c00 */
[----:B------:R-:W-:-:S02]  /*08b0*/  LEA R19, R58, R19, 0x4 ;  /* 0x000000133a137211 */ /* 0x000fc400078e20ff */
[----:B------:R-:W-:Y:S01]  /*08c0*/  LOP3.LUT R8, R9, 0x8, R6, 0xf8, !PT ;  /* 0x0000000809087812 */ /* 0x000fe200078ef806 */
[----:B------:R-:W-:Y:S01]  /*08d0*/  BAR.SYNC.DEFER_BLOCKING 0x0 ;  /* 0x0000000000007b1d */ /* 0x000fe20000010000 */
[----:B------:R-:W-:Y:S01]  /*08e0*/  SHF.R.U32.HI R9, RZ, 0x3, R9 ;  /* 0x00000003ff097819 */ /* 0x000fe20000011609 */
[----:B------:R-:W-:Y:S01]  /*08f0*/  IMAD.IADD R6, R19, 0x1, R16 ;  /* 0x0000000113067824 */ /* 0x000fe200078e0210 */
[----:B------:R-:W-:Y:S02]  /*0900*/  LEA R17, R17, R54, 0x3 ;  /* 0x0000003611117211 */ /* 0x000fe400078e18ff */
[----:B------:R-:W-:Y:S01]  /*0910*/  LOP3.LUT R16, R8, R9, RZ, 0x3c, !PT ;  /* 0x0000000908107212 */ /* 0x000fe200078e3cff */
[----:B------:R-:W0:Y:S04]  /*0920*/  LDS R5, [R53+UR4] ;  /* 0x0000000435057984 */ /* 0x000e280008000800 */
[----:B------:R-:W1:Y:S04]  /*0930*/  LDS R7, [R53+UR4+0x400] ;  /* 0x0004000435077984 */ /* 0x000e680008000800 */
[----:B------:R-:W2:Y:S04]  /*0940*/  LDS R10, [R53+UR4+0x800] ;  /* 0x00080004350a7984 */ /* 0x000ea80008000800 */
[----:B------:R-:W3:Y:S04]  /*0950*/  LDS R11, [R53+UR4+0xc00] ;  /* 0x000c0004350b7984 */ /* 0x000ee80008000800 */
[----:B------:R-:W4:Y:S04]  /*0960*/  LDS R12, [R53+UR4+0x1000] ;  /* 0x00100004350c7984 */ /* 0x000f280008000800 */
[----:B------:R-:W5:Y:S04]  /*0970*/  LDS R13, [R53+UR4+0x1400] ;  /* 0x00140004350d7984 */ /* 0x000f680008000800 */
[----:B------:R-:W5:Y:S04]  /*0980*/  LDS R14, [R53+UR4+0x1800] ;  /* 0x00180004350e7984 */ /* 0x000f680008000800 */
[----:B------:R-:W5:Y:S04]  /*0990*/  LDS R15, [R53+UR4+0x1c00] ;  /* 0x001c0004350f7984 */ /* 0x000f680008000800 */
[----:B------:R-:W5:Y:S04]  /*09a0*/  LDS R22, [R53+UR4+0x2800] ;  /* 0x0028000435167984 */ /* 0x000f680008000800 */
[----:B------:R-:W5:Y:S04]  /*09b0*/  LDS R23, [R53+UR4+0x2c00] ;  /* 0x002c000435177984 */ /* 0x000f680008000800 */
[----:B------:R-:W5:Y:S01]  /*09c0*/  LDS R26, [R53+UR4+0x3400] ;  /* 0x00340004351a7984 */ /* 0x000f620008000800 */
[----:B0-----:R-:W-:-:S03]  /*09d0*/  FMUL.FTZ R8, R5, UR5 ;  /* 0x0000000505087c20 */ /* 0x001fc60008410000 */
[----:B------:R-:W0:Y:S01]  /*09e0*/  LDS R31, [R53+UR4+0x3800] ;  /* 0x00380004351f7984 */ /* 0x000e220008000800 */
[----:B-1----:R-:W-:Y:S01]  /*09f0*/  FMUL.FTZ R9, R7, UR5 ;  /* 0x0000000507097c20 */ /* 0x002fe20008410000 */
[----:B------:R-:W-:Y:S02]  /*0a00*/  IMAD.U32 R7, R17, 0x2, R16 ;  /* 0x0000000211077824 */ /* 0x000fe400078e0010 */
[----:B------:R-:W1:Y:S01]  /*0a10*/  LDS R20, [R53+UR4+0x2000] ;  /* 0x0020000435147984 */ /* 0x000e620008000800 */
[----:B--2---:R-:W-:Y:S01]  /*0a20*/  FMUL.FTZ R10, R10, UR5 ;  /* 0x000000050a0a7c20 */ /* 0x004fe20008410000 */
[----:B------:R-:W-:Y:S02]  /*0a30*/  F2FP.BF16.F32.PACK_AB R8, R9, R8 ;  /* 0x000000080908723e */ /* 0x000fe400000010ff */
[----:B------:R-:W2:Y:S01]  /*0a40*/  LDS R21, [R53+UR4+0x2400] ;  /* 0x0024000435157984 */ /* 0x000ea20008000800 */
[----:B---3--:R-:W-:-:S03]  /*0a50*/  FMUL.FTZ R11, R11, UR5 ;  /* 0x000000050b0b7c20 */ /* 0x008fc60008410000 */
[----:B------:R-:W3:Y:S01]  /*0a60*/  LDS R24, [R53+UR4+0x3000] ;  /* 0x0030000435187984 */ /* 0x000ee20008000800 */
[----:B----4-:R-:W-:Y:S01]  /*0a70*/  FMUL.FTZ R12, R12, UR5 ;  /* 0x000000050c0c7c20 */ /* 0x010fe20008410000 */
[----:B------:R-:W-:Y:S02]  /*0a80*/  F2FP.BF16.F32.PACK_AB R9, R11, R10 ;  /* 0x0000000a0b09723e */ /* 0x000fe400000010ff */
[----:B------:R-:W4:Y:S01]  /*0a90*/  LDS R32, [R53+UR4+0x3c00] ;  /* 0x003c000435207984 */ /* 0x000f220008000800 */
[----:B-----5:R-:W-:-:S03]  /*0aa0*/  FMUL.FTZ R13, R13, UR5 ;  /* 0x000000050d0d7c20 */ /* 0x020fc60008410000 */
[----:B------:R-:W5:Y:S01]  /*0ab0*/  LDS R41, [R53+UR4+0x4000] ;  /* 0x0040000435297984 */ /* 0x000f620008000800 */
[----:B------:R-:W-:Y:S01]  /*0ac0*/  FMUL.FTZ R14, R14, UR5 ;  /* 0x000000050e0e7c20 */ /* 0x000fe20008410000 */
[----:B------:R-:W-:Y:S02]  /*0ad0*/  F2FP.BF16.F32.PACK_AB R10, R13, R12 ;  /* 0x0000000c0d0a723e */ /* 0x000fe400000010ff */
[----:B------:R-:W5:Y:S01]  /*0ae0*/  LDS R42, [R53+UR4+0x4400] ;  /* 0x00440004352a7984 */ /* 0x000f620008000800 */
[----:B------:R-:W-:-:S03]  /*0af0*/  FMUL.FTZ R15, R15, UR5 ;  /* 0x000000050f0f7c20 */ /* 0x000fc60008410000 */
        /* <DEDUP_REMOVED lines=9> */
[----:B0-----:R-:W-:-:S03]  /*0b90*/  FMUL.FTZ R38, R31, UR5 ;  /* 0x000000051f267c20 */ /* 0x001fc60008410000 */
[----:B------:R-:W0:Y:S01]  /*0ba0*/  LDS R15, [R53+UR4+0x5c00] ;  /* 0x005c0004350f7984 */ /* 0x000e220008000800 */
[----:B-1----:R-:W-:-:S03]  /*0bb0*/  FMUL.FTZ R20, R20, UR5 ;  /* 0x0000000514147c20 */ /* 0x002fc60008410000 */
[----:B------:R-:W1:Y:S01]  /*0bc0*/  LDS R16, [R53+UR4+0x6000] ;  /* 0x0060000435107984 */ /* 0x000e620008000800 */
[----:B--2---:R-:W-:-:S03]  /*0bd0*/  FMUL.FTZ R25, R21, UR5 ;  /* 0x0000000515197c20 */ /* 0x004fc60008410000 */
[----:B------:R-:W2:Y:S01]  /*0be0*/  LDS R17, [R53+UR4+0x6400] ;  /* 0x0064000435117984 */ /* 0x000ea20008000800 */
[----:B---3--:R-:W-:Y:S01]  /*0bf0*/  FMUL.FTZ R24, R24, UR5 ;  /* 0x0000000518187c20 */ /* 0x008fe20008410000 */
[----:B------:R-:W-:Y:S02]  /*0c00*/  F2FP.BF16.F32.PACK_AB R20, R25, R20 ;  /* 0x000000141914723e */ /* 0x000fe400000010ff */
[----:B------:R-:W3:Y:S01]  /*0c10*/  LDS R47, [R53+UR4+0x4c00] ;  /* 0x004c0004352f7984 */ /* 0x000ee20008000800 */
[----:B----4-:R-:W-:Y:S01]  /*0c20*/  FMUL.FTZ R35, R32, UR5 ;  /* 0x0000000520237c20 */ /* 0x010fe20008410000 */
[----:B------:R-:W-:Y:S02]  /*0c30*/  F2FP.BF16.F32.PACK_AB R27, R29, R24 ;  /* 0x000000181d1b723e */ /* 0x000fe400000010ff */
[----:B------:R-:W4:Y:S01]  /*0c40*/  LDS R18, [R53+UR4+0x6800] ;  /* 0x0068000435127984 */ /* 0x000f220008000800 */
[----:B-----5:R-:W-:Y:S01]  /*0c50*/  FMUL.FTZ R44, R41, UR5 ;  /* 0x00000005292c7c20 */ /* 0x020fe20008410000 */
[----:B------:R-:W-:-:S02]  /*0c60*/  F2FP.BF16.F32.PACK_AB R38, R35, R38 ;  /* 0x000000262326723e */ /* 0x000fc400000010ff */
        /* <DEDUP_REMOVED lines=15> */
[----:B-1----:R-:W-:Y:S01]  /*0d60*/  FMUL.FTZ R16, R16, UR5 ;  /* 0x0000000510107c20 */ /* 0x002fe20008410000 */
[----:B------:R-:W-:Y:S02]  /*0d70*/  F2FP.BF16.F32.PACK_AB R13, R15, R14 ;  /* 0x0000000e0f0d723e */ /* 0x000fe400000010ff */
        /* <DEDUP_REMOVED lines=24> */
[----:B0-----:R-:W-:Y:S01]  /*0f00*/  FMUL.FTZ R46, R23, UR5 ;  /* 0x00000005172e7c20 */ /* 0x001fe20008410000 */
[----:B------:R-:W-:Y:S01]  /*0f10*/  LEA R23, R7, UR4, 0x1 ;  /* 0x0000000407177c11 */ /* 0x000fe2000f8e08ff */
[----:B------:R-:W-:Y:S01]  /*0f20*/  VIADD R7, R4, 0x40 ;  /* 0x0000004004077836 */ /* 0x000fe20000000000 */
[----:B------:R-:W0:Y:S01]  /*0f30*/  LDS R37, [R53+UR4+0xb000] ;  /* 0x00b0000435257984 */ /* 0x000e220008000800 */
[----:B-1----:R-:W-:Y:S01]  /*0f40*/  FMUL.FTZ R24, R24, UR5 ;  /* 0x0000000518187c20 */ /* 0x002fe20008410000 */
[----:B------:R-:W-:-:S02]  /*0f50*/  F2FP.BF16.F32.PACK_AB R21, R46, R21 ;  /* 0x000000152e15723e */ /* 0x000fc400000010ff */
[----:B------:R-:W1:Y:S01]  /*0f60*/  LDS R42, [R53+UR4+0xb400] ;  /* 0x00b40004352a7984 */ /* 0x000e620008000800 */
[----:B--2---:R-:W-:-:S03]  /*0f70*/  FMUL.FTZ R29, R29, UR5 ;  /* 0x000000051d1d7c20 */ /* 0x004fc60008410000 */
[----:B------:R-:W2:Y:S01]  /*0f80*/  LDS R41, [R53+UR4+0xb800] ;  /* 0x00b8000435297984 */ /* 0x000ea20008000800 */
[----:B---3--:R-:W-:Y:S01]  /*0f90*/  FMUL.FTZ R25, R25, UR5 ;  /* 0x0000000519197c20 */ /* 0x008fe20008410000 */
[----:B------:R-:W-:Y:S02]  /*0fa0*/  F2FP.BF16.F32.PACK_AB R24, R29, R24 ;  /* 0x000000181d18723e */ /* 0x000fe400000010ff */
[----:B------:R-:W3:Y:S01]  /*0fb0*/  LDS R43, [R53+UR4+0xbc00] ;  /* 0x00bc0004352b7984 */ /* 0x000ee20008000800 */
[----:B----4-:R-:W-:Y:S01]  /*0fc0*/  FMUL.FTZ R28, R28, UR5 ;  /* 0x000000051c1c7c20 */ /* 0x010fe20008410000 */
[----:B-----5:R-:W-:Y:S02]  /*0fd0*/  FMUL.FTZ R32, R32, UR5 ;  /* 0x0000000520207c20 */ /* 0x020fe40008410000 */
[----:B------:R-:W-:Y:S02]  /*0fe0*/  STS [R23+0xf800], R21 ;  /* 0x00f8001517007388 */ /* 0x000fe40000000800 */
[----:B------:R-:W-:Y:S01]  /*0ff0*/  F2FP.BF16.F32.PACK_AB R25, R28, R25 ;  /* 0x000000191c19723e */ /* 0x000fe200000010ff */
[----:B------:R-:W-:Y:S01]  /*1000*/  FMUL.FTZ R19, R34, UR5 ;  /* 0x0000000522137c20 */ /* 0x000fe20008410000 */
[----:B------:R-:W-:Y:S01]  /*1010*/  STS [R23+0xc000], R8 ;  /* 0x00c0000817007388 */ /* 0x000fe20000000800 */
[----:B------:R-:W-:-:S03]  /*1020*/  FMUL.FTZ R36, R36, UR5 ;  /* 0x0000000524247c20 */ /* 0x000fc60008410000 */
[----:B------:R-:W-:Y:S01]  /*1030*/  F2FP.BF16.F32.PACK_AB R19, R19, R32 ;  /* 0x000000201313723e */ /* 0x000fe200000010ff */
[----:B------:R-:W-:Y:S01]  /*1040*/  STS [R23+0xc100], R9 ;  /* 0x00c1000917007388 */ /* 0x000fe20000000800 */
[----:B------:R-:W-:-:S03]  /*1050*/  FMUL.FTZ R17, R40, UR5 ;  /* 0x0000000528117c20 */ /* 0x000fc60008410000 */
[----:B------:R4:W-:Y:S01]  /*1060*/  STS [R23+0xd000], R20 ;  /* 0x00d0001417007388 */ /* 0x0009e20000000800 */
[----:B------:R-:W-:Y:S01]  /*1070*/  FMUL.FTZ R35, R35, UR5 ;  /* 0x0000000523237c20 */ /* 0x000fe20008410000 */
[----:B------:R-:W-:Y:S02]  /*1080*/  F2FP.BF16.F32.PACK_AB R17, R17, R36 ;  /* 0x000000241111723e */ /* 0x000fe400000010ff */
[----:B------:R1:W-:Y:S01]  /*1090*/  STS [R23+0xd100], R22 ;  /* 0x00d1001617007388 */ /* 0x0003e20000000800 */
[----:B------:R-:W-:-:S03]  /*10a0*/  FMUL.FTZ R16, R39, UR5 ;  /* 0x0000000527107c20 */ /* 0x000fc60008410000 */
[----:B------:R3:W-:Y:S01]  /*10b0*/  STS [R23+0xc800], R10 ;  /* 0x00c8000a17007388 */ /* 0x0007e20000000800 */
[----:B0-----:R-:W-:Y:S01]  /*10c0*/  FMUL.FTZ R37, R37, UR5 ;  /* 0x0000000525257c20 */ /* 0x001fe20008410000 */
[----:B------:R-:W-:Y:S02]  /*10d0*/  F2FP.BF16.F32.PACK_AB R16, R16, R35 ;  /* 0x000000231010723e */ /* 0x000fe400000010ff */
[----:B------:R0:W-:Y:S01]  /*10e0*/  STS [R23+0xc900], R11 ;  /* 0x00c9000b17007388 */ /* 0x0001e20000000800 */
[----:B----4-:R-:W-:Y:S02]  /*10f0*/  VIADD R20, R4, 0x20 ;  /* 0x0000002004147836 */ /* 0x010fe40000000000 */
[----:B-1----:R-:W-:Y:S01]  /*1100*/  FMUL.FTZ R42, R42, UR5 ;  /* 0x000000052a2a7c20 */ /* 0x002fe20008410000 */
[----:B------:R0:W-:Y:S01]  /*1110*/  STS [R23+0xd800], R27 ;  /* 0x00d8001b17007388 */ /* 0x0001e20000000800 */
[----:B--2---:R-:W-:-:S03]  /*1120*/  FMUL.FTZ R41, R41, UR5 ;  /* 0x0000000529297c20 */ /* 0x004fc60008410000 */
[----:B------:R-:W-:Y:S01]  /*1130*/  F2FP.BF16.F32.PACK_AB R37, R42, R37 ;  /* 0x000000252a25723e */ /* 0x000fe200000010ff */
[----:B------:R0:W-:Y:S01]  /*1140*/  STS [R23+0xd900], R38 ;  /* 0x00d9002617007388 */ /* 0x0001e20000000800 */
[----:B---3--:R-:W-:Y:S01]  /*1150*/  FMUL.FTZ R18, R43, UR5 ;  /* 0x000000052b127c20 */ /* 0x008fe20008410000 */
[----:B------:R-:W-:Y:S02]  /*1160*/  UIADD3 UR5, UR4, 0xc000, URZ ;  /* 0x0000c00004057890 */ /* 0x000fe4000fffe03f */
[----:B------:R0:W-:Y:S02]  /*1170*/  STS [R23+0xe000], R44 ;  /* 0x00e0002c17007388 */ /* 0x0001e40000000800 */
[----:B------:R-:W-:Y:S02]  /*1180*/  F2FP.BF16.F32.PACK_AB R18, R18, R41 ;  /* 0x000000291212723e */ /* 0x000fe400000010ff */
[----:B------:R0:W-:Y:S01]  /*1190*/  STS [R23+0xe100], R45 ;  /* 0x00e1002d17007388 */ /* 0x0001e20000000800 */
[----:B------:R-:W-:-:S02]  /*11a0*/  LEA R21, R6, UR5, 0x1 ;  /* 0x0000000506157c11 */ /* 0x000fc4000f8e08ff */
[----:B------:R-:W-:Y:S01]  /*11b0*/  LEA R6, R6, UR4, 0x1 ;  /* 0x0000000406067c11 */ /* 0x000fe2000f8e08ff */
[----:B------:R0:W-:Y:S04]  /*11c0*/  STS [R23+0xf000], R14 ;  /* 0x00f0000e17007388 */ /* 0x0001e80000000800 */
        /* <DEDUP_REMOVED lines=11> */
[----:B------:R0:W-:Y:S01]  /*1280*/  STS [R23+0x11900], R18 ;  /* 0x0119001217007388 */ /* 0x0001e20000000800 */
[----:B------:R-:W-:Y:S06]  /*1290*/  BAR.SYNC.DEFER_BLOCKING 0x0 ;  /* 0x0000000000007b1d */ /* 0x000fec0000010000 */
[----:B------:R-:W-:Y:S05]  /*12a0*/  @P1 BRA `(.L_x_58) ;  /* 0x0000000000741947 */ /* 0x000fea0003800000 */
[----:B0-----:R-:W0:Y:S01]  /*12b0*/  LDC.64 R24, c[0x0][0x258] ;  /* 0x00009600ff187b82 */ /* 0x001e220000000a00 */
[----:B------:R-:W-:Y:S01]  /*12c0*/  ULDC UR4, c[0x0][0x244] ;  /* 0x0000910000047ab9 */ /* 0x000fe20000000800 */
[----:B------:R-:W-:Y:S01]  /*12d0*/  LDS.128 R16, [R21+0x4000] ;  /* 0x0040000015107984 */ /* 0x000fe20000000c00 */
[----:B------:R-:W-:Y:S01]  /*12e0*/  ISETP.GE.AND P1, PT, R4, UR4, PT ;  /* 0x0000000404007c0c */ /* 0x000fe2000bf26270 */
[----:B------:R-:W-:Y:S01]  /*12f0*/  ULDC.64 UR10, c[0x0][0x260] ;  /* 0x00009800000a7ab9 */ /* 0x000fe20000000a00 */
[----:B------:R-:W-:Y:S02]  /*1300*/  SHF.R.S32.HI R5, RZ, 0x1f, R4 ;  /* 0x0000001fff057819 */ /* 0x000fe40000011404 */
[----:B------:R-:W-:Y:S02]  /*1310*/  ISETP.GE.AND P2, PT, R20, UR4, PT ;  /* 0x0000000414007c0c */ /* 0x000fe4000bf46270 */
[----:B------:R-:W-:-:S07]  /*1320*/  ISETP.GE.AND P3, PT, R7, UR4, PT ;  /* 0x0000000407007c0c */ /* 0x000fce000bf66270 */
[----:B------:R-:W1:Y:S01]  /*1330*/  @!P1 LDS.128 R12, [R21] ;  /* 0x00000000150c9984 */ /* 0x000e620000000c00 */
[C---:B0-----:R-:W-:Y:S02]  /*1340*/  IMAD R8, R24.reuse, UR9, RZ ;  /* 0x0000000918087c24 */ /* 0x041fe4000f8e02ff */
[----:B------:R-:W-:-:S04]  /*1350*/  IMAD.WIDE.U32 R22, R24, UR8, R4 ;  /* 0x0000000818167c25 */ /* 0x000fc8000f8e0004 */
[----:B------:R-:W-:Y:S02]  /*1360*/  IMAD R25, R25, UR8, R8 ;  /* 0x0000000819197c24 */ /* 0x000fe4000f8e0208 */
[----:B------:R0:W2:Y:S03]  /*1370*/  LDS.128 R8, [R21+0x2000] ;  /* 0x0020000015087984 */ /* 0x0000a60000000c00 */
[----:B------:R-:W-:Y:S01]  /*1380*/  IADD3 R23, R23, R25, RZ ;  /* 0x0000001917177210 */ /* 0x000fe20007ffe0ff */
[----:B------:R-:W-:-:S04]  /*1390*/  IMAD R25, R0, UR10, RZ ;  /* 0x0000000a00197c24 */ /* 0x000fc8000f8e02ff */
[C---:B------:R-:W-:Y:S02]  /*13a0*/  IMAD R25, R52.reuse, UR11, R25 ;  /* 0x0000000b34197c24 */ /* 0x040fe4000f8e0219 */
[----:B------:R-:W-:Y:S01]  /*13b0*/  IMAD.WIDE.U32 R22, R52, UR10, R22 ;  /* 0x0000000a34167c25 */ /* 0x000fe2000f8e0016 */
[----:B------:R-:W-:-:S03]  /*13c0*/  ULDC.64 UR10, c[0x0][0x250] ;  /* 0x00009400000a7ab9 */ /* 0x000fc60000000a00 */
[----:B------:R-:W-:Y:S02]  /*13d0*/  IMAD.IADD R23, R23, 0x1, R25 ;  /* 0x0000000117177824 */ /* 0x000fe400078e0219 */
[----:B------:R-:W-:Y:S02]  /*13e0*/  IMAD R25, R3, UR10, RZ ;  /* 0x0000000a03197c24 */ /* 0x000fe4000f8e02ff */
[----:B------:R-:W-:-:S04]  /*13f0*/  IMAD.WIDE.U32 R22, R2, UR10, R22 ;  /* 0x0000000a02167c25 */ /* 0x000fc8000f8e0016 */
[----:B0-----:R-:W-:Y:S01]  /*1400*/  IMAD R21, R2, UR11, R25 ;  /* 0x0000000b02157c24 */ /* 0x001fe2000f8e0219 */
[----:B------:R-:W-:Y:S02]  /*1410*/  ULDC.64 UR10, c[0x0][0x238] ;  /* 0x00008e00000a7ab9 */ /* 0x000fe40000000a00 */
[----:B------:R-:W-:Y:S01]  /*1420*/  LEA R24, P4, R22, UR10, 0x1 ;  /* 0x0000000a16187c11 */ /* 0x000fe2000f8808ff */
[----:B------:R-:W-:-:S05]  /*1430*/  IMAD.IADD R21, R23, 0x1, R21 ;  /* 0x0000000117157824 */ /* 0x000fca00078e0215 */
[----:B------:R-:W-:-:S05]  /*1440*/  LEA.HI.X R25, R22, UR11, R21, 0x1, P4 ;  /* 0x0000000b16197c11 */ /* 0x000fca000a0f0c15 */
[----:B-1----:R1:W-:Y:S04]  /*1450*/  @!P1 STG.E.128 desc[UR6][R24.64], R12 ;  /* 0x0000000c18009986 */ /* 0x0023e8000c101d06 */
[----:B--2---:R1:W-:Y:S04]  /*1460*/  @!P2 STG.E.128 desc[UR6][R24.64+0x40], R8 ;  /* 0x000040081800a986 */ /* 0x0043e8000c101d06 */
[----:B------:R1:W-:Y:S02]  /*1470*/  @!P3 STG.E.128 desc[UR6][R24.64+0x80], R16 ;  /* 0x000080101800b986 */ /* 0x0003e4000c101d06 */
.L_x_58:
[----:B------:R-:W-:Y:S05]  /*1480*/  BSYNC B0 ;  /* 0x0000000000007941 */ /* 0x000fea0003800000 */
.L_x_57:
[----:B------:R-:W-:Y:S05]  /*1490*/  @P0 EXIT ;  /* 0x000000000000094d */ /* 0x000fea0003800000 */
[----:B-1----:R-:W1:Y:S01]  /*14a0*/  LDC.64 R8, c[0x0][0x258] ;  /* 0x00009600ff087b82 */ /* 0x002e620000000a00 */
[----:B------:R-:W-:Y:S01]  /*14b0*/  SHF.R.S32.HI R5, RZ, 0x1f, R4 ;  /* 0x0000001fff057819 */ /* 0x000fe20000011404 */
[----:B------:R-:W-:Y:S01]  /*14c0*/  ULDC.64 UR4, c[0x0][0x260] ;  /* 0x0000980000047ab9 */ /* 0x000fe20000000a00 */
[----:B0-----:R-:W0:Y:S01]  /*14d0*/  LDS.128 R12, [R6+0xc800] ;  /* 0x00c80000060c7984 */ /* 0x001e220000000c00 */
[----:B------:R-:W-:Y:S01]  /*14e0*/  IMAD R19, R0, UR4, RZ ;  /* 0x0000000400137c24 */ /* 0x000fe2000f8e02ff */
[----:B------:R-:W-:-:S03]  /*14f0*/  ULDC.64 UR10, c[0x0][0x238] ;  /* 0x00008e00000a7ab9 */ /* 0x000fc60000000a00 */
[----:B------:R-:W-:Y:S02]  /*1500*/  IMAD R21, R52, UR5, R19 ;  /* 0x0000000534157c24 */ /* 0x000fe4000f8e0213 */
[C---:B-1----:R-:W-:Y:S02]  /*1510*/  IMAD R10, R8.reuse, UR9, RZ ;  /* 0x00000009080a7c24 */ /* 0x042fe4000f8e02ff */
[----:B------:R-:W-:-:S04]  /*1520*/  IMAD.WIDE.U32 R16, R8, UR8, R4 ;  /* 0x0000000808107c25 */ /* 0x000fc8000f8e0004 */
[----:B------:R-:W-:Y:S02]  /*1530*/  IMAD R5, R9, UR8, R10 ;  /* 0x0000000809057c24 */ /* 0x000fe4000f8e020a */
[----:B------:R-:W1:Y:S02]  /*1540*/  LDS.128 R8, [R6+0xe800] ;  /* 0x00e8000006087984 */ /* 0x000e640000000c00 */
[----:B------:R-:W-:Y:S01]  /*1550*/  IMAD.IADD R17, R17, 0x1, R5 ;  /* 0x0000000111117824 */ /* 0x000fe200078e0205 */
[----:B------:R-:W-:Y:S01]  /*1560*/  IADD3 R5, P0, R2, 0x40, RZ ;  /* 0x0000004002057810 */ /* 0x000fe20007f1e0ff */
[----:B------:R-:W-:-:S03]  /*1570*/  IMAD.WIDE.U32 R52, R52, UR4, R16 ;  /* 0x0000000434347c25 */ /* 0x000fc6000f8e0010 */
[----:B------:R-:W-:Y:S01]  /*1580*/  IADD3.X R2, RZ, R3, RZ, P0, !PT ;  /* 0x00000003ff027210 */ /* 0x000fe200007fe4ff */
[----:B------:R2:W3:Y:S01]  /*1590*/  LDS.128 R16, [R6+0x10800] ;  /* 0x0108000006107984 */ /* 0x0004e20000000c00 */
[----:B------:R-:W-:Y:S01]  /*15a0*/  ULDC.64 UR4, c[0x0][0x250] ;  /* 0x0000940000047ab9 */ /* 0x000fe20000000a00 */
[----:B------:R-:W-:Y:S02]  /*15b0*/  IMAD.IADD R53, R53, 0x1, R21 ;  /* 0x0000000135357824 */ /* 0x000fe400078e0215 */
[----:B------:R-:W-:-:S04]  /*15c0*/  IMAD R2, R2, UR4, RZ ;  /* 0x0000000402027c24 */ /* 0x000fc8000f8e02ff */
[C---:B------:R-:W-:Y:S02]  /*15d0*/  IMAD R21, R5.reuse, UR5, R2 ;  /* 0x0000000505157c24 */ /* 0x040fe4000f8e0202 */
[----:B------:R-:W-:Y:S01]  /*15e0*/  IMAD.WIDE.U32 R2, R5, UR4, R52 ;  /* 0x0000000405027c25 */ /* 0x000fe2000f8e0034 */
[----:B------:R-:W-:Y:S02]  /*15f0*/  ULDC UR4, c[0x0][0x244] ;  /* 0x0000910000047ab9 */ /* 0x000fe40000000800 */
[----:B------:R-:W-:Y:S01]  /*1600*/  ISETP.GE.AND P1, PT, R4, UR4, PT ;  /* 0x0000000404007c0c */ /* 0x000fe2000bf26270 */
[----:B------:R-:W-:Y:S01]  /*1610*/  IMAD.IADD R3, R3, 0x1, R21 ;  /* 0x0000000103037824 */ /* 0x000fe200078e0215 */
[----:B------:R-:W-:Y:S02]  /*1620*/  LEA R4, P0, R2, UR10, 0x1 ;  /* 0x0000000a02047c11 */ /* 0x000fe4000f8008ff */
[----:B------:R-:W-:Y:S02]  /*1630*/  ISETP.GE.AND P2, PT, R20, UR4, PT ;  /* 0x0000000414007c0c */ /* 0x000fe4000bf46270 */
[----:B------:R-:W-:-:S02]  /*1640*/  LEA.HI.X R5, R2, UR11, R3, 0x1, P0 ;  /* 0x0000000b02057c11 */ /* 0x000fc400080f0c03 */
[----:B------:R-:W-:-:S05]  /*1650*/  ISETP.GE.AND P0, PT, R7, UR4, PT ;  /* 0x0000000407007c0c */ /* 0x000fca000bf06270 */
[----:B0-----:R2:W-:Y:S04]  /*1660*/  @!P1 STG.E.128 desc[UR6][R4.64], R12 ;  /* 0x0000000c04009986 */ /* 0x0015e8000c101d06 */
[----:B-1----:R2:W-:Y:S04]  /*1670*/  @!P2 STG.E.128 desc[UR6][R4.64+0x40], R8 ;  /* 0x000040080400a986 */ /* 0x0025e8000c101d06 */
[----:B------:R-:W-:Y:S05]  /*1680*/  @P0 EXIT ;  /* 0x000000000000094d */ /* 0x000fea0003800000 */
[----:B---3--:R-:W-:Y:S01]  /*1690*/  STG.E.128 desc[UR6][R4.64+0x80], R16 ;  /* 0x0000801004007986 */ /* 0x008fe2000c101d06 */
[----:B------:R-:W-:Y:S05]  /*16a0*/  EXIT ;  /* 0x000000000000794d */ /* 0x000fea0003800000 */
.L_x_59:
        /* <DEDUP_REMOVED lines=13> */
.L_x_123:


//--------------------- .text._ZN7cutlass13device_kernelIN5flash32FlashAttnBwdPostprocessConvertdQIN4cute5tupleIJNS3_1CILi64EEENS5_ILi96EEEEEENS_10bfloat16_tEfNS_4arch4Sm80ELi256ENS3_8TiledMMAINS3_8MMA_AtomIJNS3_30SM80_16x8x16_F32BF16BF16F32_TNEEEENS3_6LayoutINS4_IJNS5_ILi2EEENS5_ILi4EEENS5_ILi1EEEEEENS4_IJSJ_SH_NS5_ILi0EEEEEEEENS4_IJNS5_ILi32EEESO_NS5_ILi16EEEEEEEELb0EEEEEvNT_6ParamsE --------------------------
	.section	.text._ZN7cutlass13device_kernelIN5flash32FlashAttnBwdPostprocessConvertdQIN4cute5tupleIJNS3_1CILi64EEENS5_ILi96EEEEEENS_10bfloat16_tEfNS_4arch4Sm80ELi256ENS3_8TiledMMAINS3_8MMA_AtomIJNS3_30SM80_16x8x16_F32BF16BF16F32_TNEEEENS3_6LayoutINS4_IJNS5_ILi2EEENS5_ILi4EEENS5_ILi1EEEEEENS4_IJSJ_SH_NS5_ILi0EEEEEEEENS4_IJNS5_ILi32EEESO_NS5_ILi16EEEEEEEELb0EEEEEvNT_6ParamsE,"ax",@progbits
	.align	128
.text._ZN7cutlass13device_kernelIN5flash32FlashAttnBwdPostprocessConvertdQIN4cute5tupleIJNS3_1CILi64EEENS5_ILi96EEEEEENS_10bfloat16_tEfNS_4arch4Sm80ELi256ENS3_8TiledMMAINS3_8MMA_AtomIJNS3_30SM80_16x8x16_F32BF16BF16F32_TNEEEENS3_6LayoutINS4_IJNS5_ILi2EEENS5_ILi4EEENS5_ILi1EEEEEENS4_IJSJ_SH_NS5_ILi0EEEEEEEENS4_IJNS5_ILi32EEESO_NS5_ILi16EEEEEEEELb0EEEEEvNT_6ParamsE:
        .type           _ZN7cutlass13device_kernelIN5flash32FlashAttnBwdPostprocessConvertdQIN4cute5tupleIJNS3_1CILi64EEENS5_ILi96EEEEEENS_10bfloat16_tEfNS_4arch4Sm80ELi256ENS3_8TiledMMAINS3_8MMA_AtomIJNS3_30SM80_16x8x16_F32BF16BF16F32_TNEEEENS3_6LayoutINS4_IJNS5_ILi2EEENS5_ILi4EEENS5_ILi1EEEEEENS4_IJSJ_SH_NS5_ILi0EEEEEEEENS4_IJNS5_ILi32EEESO_NS5_ILi16EEEEEEEELb0EEEEEvNT_6ParamsE,@function
        .size           _ZN7cutlass13device_kernelIN5flash32FlashAttnBwdPostprocessConvertdQIN4cute5tupleIJNS3_1CILi64EEENS5_ILi96EEEEEENS_10bfloat16_tEfNS_4arch4Sm80ELi256ENS3_8TiledMMAINS3_8MMA_AtomIJNS3_30SM80_16x8x16_F32BF16BF16F32_TNEEEENS3_6LayoutINS4_IJNS5_ILi2EEENS5_ILi4EEENS5_ILi1EEEEEENS4_IJSJ_SH_NS5_ILi0EEEEEEEENS4_IJNS5_ILi32EEESO_NS5_ILi16EEEEEEEELb0EEEEEvNT_6ParamsE,(.L_x_124 - _ZN7cutlass13device_kernelIN5flash32FlashAttnBwdPostprocessConvertdQIN4cute5tupleIJNS3_1CILi64EEENS5_ILi96EEEEEENS_10bfloat16_tEfNS_4arch4Sm80ELi256ENS3_8TiledMMAINS3_8MMA_AtomIJNS3_30SM80_16x8x16_F32BF16BF16F32_TNEEEENS3_6LayoutINS4_IJNS5_ILi2EEENS5_ILi4EEENS5_ILi1EEEEEENS4_IJSJ_SH_NS5_ILi0EEEEEEEENS4_IJNS5_ILi32EEESO_NS5_ILi16EEEEEEEELb0EEEEEvNT_6ParamsE)
        .other          _ZN7cutlass13device_kernelIN5flash32FlashAttnBwdPostprocessConvertdQIN4cute5tupleIJNS3_1CILi64EEENS5_ILi96EEEEEENS_10bfloat16_tEfNS_4arch4Sm80ELi256ENS3_8TiledMMAINS3_8MMA_AtomIJNS3_30SM80_16x8x16_F32BF16BF16F32_TNEEEENS3_6LayoutINS4_IJNS5_ILi2EEENS5_ILi4EEENS5_ILi1EEEEEENS4_IJSJ_SH_NS5_ILi0EEEEEEEENS4_IJNS5_ILi32EEESO_NS5_ILi16EEEEEEEELb0EEEEEvNT_6ParamsE,@"STO_CUDA_ENTRY STV_DEFAULT"
_ZN7cutlass13device_kernelIN5flash32FlashAttnBwdPostprocessConvertdQIN4cute5tupleIJNS3_1CILi64EEENS5_ILi96EEEEEENS_10bfloat16_tEfNS_4arch4Sm80ELi256ENS3_8TiledMMAINS3_8MMA_AtomIJNS3_30SM80_16x8x16_F32BF16BF16F32_TNEEEENS3_6LayoutINS4_IJNS5_ILi2EEENS5_ILi4EEENS5_ILi1EEEEEENS4_IJSJ_SH_NS5_ILi0EEEEEEEENS4_IJNS5_ILi32EEESO_NS5_ILi16EEEEEEEELb0EEEEEvNT_6ParamsE:
        /* <DEDUP_REMOVED lines=21> */
[----:B-1----:R-:W2:Y:S04]  /*0150*/  LDG.E R7, desc[UR6][R4.64] ;  /* 0x0000000604077981 */ /* 0x002ea8000c1e1900 */
[----:B-----5:R-:W2:Y:S02]  /*0160*/  LDG.E R34, desc[UR6][R4.64+0x4] ;  /* 0x0000040604227981 */ /* 0x020ea4000c1e1900 */
[----:B--2---:R-:W-:-:S07]  /*0170*/  IMAD.IADD R34, R34, 0x1, -R7 ;  /* 0x0000000122227824 */ /* 0x004fce00078e0a07 */
.L_x_60:
[----:B------:R-:W-:Y:S02]  /*0180*/  ISETP.NE.U32.AND P1, PT, RZ, UR4, PT ;  /* 0x00000004ff007c0c */ /* 0x000fe4000bf25070 */
[----:B-----5:R-:W-:Y:S02]  /*0190*/  ISETP.LE.AND P2, PT, R34, R31, PT ;  /* 0x0000001f2200720c */ /* 0x020fe40003f43270 */
[----:B------:R-:W-:-:S13]  /*01a0*/  ISETP.NE.AND.EX P1, PT, RZ, UR5, PT, P1 ;  /* 0x00000005ff007c0c */ /* 0x000fda000bf25310 */
[----:B------:R-:W-:Y:S05]  /*01b0*/  @P1 EXIT P2 ;  /* 0x000000000000194d */ /* 0x000fea0001000000 */
[----:B------:R-:W0:Y:S01]  /*01c0*/  S2R R29, SR_TID.X ;  /* 0x00000000001d7919 */ /* 0x000e220000002100 */
[----:B------:R-:W-:Y:S01]  /*01d0*/  @P0 IMAD R0, R11, 0x40, R28 ;  /* 0x000000400b000824 */ /* 0x000fe200078e021c */
[----:B------:R-:W2:Y:S01]  /*01e0*/  S2UR UR8, SR_CTAID.Y ;  /* 0x00000000000879c3 */ /* 0x000ea20000002600 */
[----:B------:R-:W-:Y:S01]  /*01f0*/  IMAD R9, R3, 0x1800, RZ ;  /* 0x0000180003097824 */ /* 0x000fe200078e02ff */
[----:B------:R-:W-:Y:S01]  /*0200*/  SHF.R.S32.HI R2, RZ, 0x1f, R11 ;  /* 0x0000001fff027819 */ /* 0x000fe2000001140b */
[----:B------:R-:W-:Y:S01]  /*0210*/  ULDC.64 UR4, c[0x0][0x230] ;  /* 0x00008c0000047ab9 */ /* 0x000fe20000000a00 */
[----:B-1----:R-:W-:Y:S02]  /*0220*/  @P0 SHF.R.S32.HI R5, RZ, 0x1f, R0 ;  /* 0x0000001fff050819 */ /* 0x002fe40000011400 */
[----:B------:R-:W-:Y:S02]  /*0230*/  SEL R2, R2, RZ, !P1 ;  /* 0x000000ff02027207 */ /* 0x000fe40004800000 */
[----:B------:R-:W1:Y:S01]  /*0240*/  LDC.64 R12, c[0x0][0x228] ;  /* 0x00008a00ff0c7b82 */ /* 0x000e620000000a00 */
[----:B------:R-:W-:-:S04]  /*0250*/  @P0 LEA.HI R5, R5, R0, RZ, 0x6 ;  /* 0x0000000005050211 */ /* 0x000fc800078f30ff */
[----:B------:R-:W-:-:S05]  /*0260*/  @P0 SHF.R.S32.HI R5, RZ, 0x6, R5 ;  /* 0x00000006ff050819 */ /* 0x000fca0000011405 */
[----:B------:R-:W-:Y:S01]  /*0270*/  @P0 IMAD R7, R5, 0x1800, RZ ;  /* 0x0000180005070824 */ /* 0x000fe200078e02ff */
[----:B------:R-:W-:-:S03]  /*0280*/  CS2R R4, SRZ ;  /* 0x0000000000047805 */ /* 0x000fc6000001ff00 */
[--C-:B------:R-:W-:Y:S01]  /*0290*/  @P0 IMAD.MOV.U32 R4, RZ, RZ, R7.reuse ;  /* 0x000000ffff040224 */ /* 0x100fe200078e0007 */
[----:B------:R-:W-:Y:S01]  /*02a0*/  @P0 SHF.R.S32.HI R5, RZ, 0x1f, R7 ;  /* 0x0000001fff050819 */ /* 0x000fe20000011407 */
[----:B--2---:R-:W-:Y:S01]  /*02b0*/  USHF.R.S32.HI UR9, URZ, 0x1f, UR8 ;  /* 0x0000001f3f097899 */ /* 0x004fe20008011408 */
[----:B------:R-:W-:Y:S01]  /*02c0*/  SHF.R.S32.HI R7, RZ, 0x1f, R9 ;  /* 0x0000001fff077819 */ /* 0x000fe20000011409 */
[----:B0-----:R-:W-:-:S04]  /*02d0*/  IMAD.SHL.U32 R30, R29, 0x4, RZ ;  /* 0x000000041d1e7824 */ /* 0x001fc800078e00ff */
[----:B-1----:R-:W-:Y:S01]  /*02e0*/  IMAD R6, R12, UR9, RZ ;  /* 0x000000090c067c24 */ /* 0x002fe2000f8e02ff */
[----:B------:R-:W-:Y:S01]  /*02f0*/  IADD3 R4, P2, P3, R4, R30, R9 ;  /* 0x0000001e04047210 */ /* 0x000fe20007b5e009 */
[----:B------:R-:W-:Y:S01]  /*0300*/  IMAD R9, R2, UR4, RZ ;  /* 0x0000000402097c24 */ /* 0x000fe2000f8e02ff */
[----:B------:R-:W-:-:S04]  /*0310*/  SHF.R.S32.HI R0, RZ, 0x1f, R30 ;  /* 0x0000001fff007819 */ /* 0x000fc8000001141e */
[----:B------:R-:W-:Y:S01]  /*0320*/  IADD3.X R5, R5, R0, R7, P2, P3 ;  /* 0x0000000005057210 */ /* 0x000fe200017e6407 */
[----:B------:R-:W-:Y:S01]  /*0330*/  IMAD R7, R13, UR8, R6 ;  /* 0x000000080d077c24 */ /* 0x000fe2000f8e0206 */
[----:B------:R-:W-:Y:S01]  /*0340*/  SEL R0, R11, RZ, !P1 ;  /* 0x000000ff0b007207 */ /* 0x000fe20004800000 */
[----:B------:R-:W-:-:S04]  /*0350*/  IMAD.WIDE.U32 R4, R12, UR8, R4 ;  /* 0x000000080c047c25 */ /* 0x000fc8000f8e0004 */
        /* <DEDUP_REMOVED lines=12> */
[----:B------:R0:W5:Y:S01]  /*0420*/  LDG.E.128 R24, desc[UR6][R36.64+0x5000] ;  /* 0x0050000624187981 */ /* 0x000162000c1e1d00 */
[----:B------:R-:W1:Y:S01]  /*0430*/  S2UR UR5, SR_CgaCtaId ;  /* 0x00000000000579c3 */ /* 0x000e620000008800 */
[----:B------:R-:W-:Y:S01]  /*0440*/  UMOV UR4, 0x400 ;  /* 0x0000040000047882 */ /* 0x000fe20000000000 */
[----:B------:R-:W-:-:S02]  /*0450*/  SHF.R.S32.HI R32, RZ, 0x1f, R29 ;  /* 0x0000001fff207819 */ /* 0x000fc4000001141d */
[----:B------:R-:W-:Y:S02]  /*0460*/  VIADDMNMX R31, R34, -R31, 0x40, PT ;  /* 0x00000040221f7446 */ /* 0x000fe4000380091f */
[CC--:B------:R-:W-:Y:S02]  /*0470*/  LEA.HI R38, R32.reuse, R29.reuse, RZ, 0x2 ;  /* 0x0000001d20267211 */ /* 0x0c0fe400078f10ff */
[CC--:B------:R-:W-:Y:S02]  /*0480*/  LEA.HI R39, R32.reuse, R29.reuse, RZ, 0x7 ;  /* 0x0000001d20277211 */ /* 0x0c0fe400078f38ff */
[--C-:B------:R-:W-:Y:S02]  /*0490*/  SHF.R.S32.HI R34, RZ, 0x2, R38.reuse ;  /* 0x00000002ff227819 */ /* 0x100fe40000011426 */
[----:B------:R-:W-:Y:S01]  /*04a0*/  SHF.R.S32.HI R33, RZ, 0x1f, R38 ;  /* 0x0000001fff217819 */ /* 0x000fe20000011426 */
[----:B------:R-:W-:Y:S01]  /*04b0*/  IMAD.SHL.U32 R39, R39, 0x8, RZ ;  /* 0x0000000827277824 */ /* 0x000fe200078e00ff */
[----:B0-----:R-:W-:-:S02]  /*04c0*/  LEA.HI R37, R32, R29, RZ, 0x5 ;  /* 0x0000001d20257211 */ /* 0x001fc400078f28ff */
[CC--:B------:R-:W-:Y:S02]  /*04d0*/  LEA.HI R36, R33.reuse, R34.reuse, RZ, 0x3 ;  /* 0x0000002221247211 */ /* 0x0c0fe400078f18ff */
[----:B------:R-:W-:Y:S02]  /*04e0*/  LOP3.LUT R38, R38, 0xfffffffc, RZ, 0xc0, !PT ;  /* 0xfffffffc26267812 */ /* 0x000fe400078ec0ff */
[----:B------:R-:W-:Y:S02]  /*04f0*/  ISETP.GE.AND P1, PT, R34, R31, PT ;  /* 0x0000001f2200720c */ /* 0x000fe40003f26270 */
[----:B------:R-:W-:Y:S01]  /*0500*/  LEA.HI R33, R33, R34, RZ, 0x2 ;  /* 0x0000002221217211 */ /* 0x000fe200078f10ff */
[----:B-1----:R-:W-:-:S03]  /*0510*/  ULEA UR4, UR5, UR4, 0x18 ;  /* 0x0000000405047291 */ /* 0x002fc6000f8ec03f */
[----:B------:R-:W-:Y:S01]  /*0520*/  LOP3.LUT R33, R33, 0xffffffc, RZ, 0xc0, !PT ;  /* 0x0ffffffc21217812 */ /* 0x000fe200078ec0ff */
[----:B------:R-:W-:Y:S02]  /*0530*/  ULDC UR5, c[0x0][0x268] ;  /* 0x00009a0000057ab9 */ /* 0x000fe40000000800 */
[----:B------:R-:W-:-:S05]  /*0540*/  LEA R35, R29, UR4, 0x4 ;  /* 0x000000041d237c11 */ /* 0x000fca000f8e20ff */
[----:B--2---:R0:W-:Y:S04]  /*0550*/  STS.128 [R35], R4 ;  /* 0x0000000423007388 */ /* 0x0041e80000000c00 */
[----:B---3--:R1:W-:Y:S04]  /*0560*/  STS.128 [R35+0x1000], R8 ;  /* 0x0010000823007388 */ /* 0x0083e80000000c00 */
[----:B----4-:R-:W-:Y:S04]  /*0570*/  STS.128 [R35+0x2000], R12 ;  /* 0x0020000c23007388 */ /* 0x010fe80000000c00 */
[----:B-----5:R-:W-:Y:S04]  /*0580*/  STS.128 [R35+0x3000], R16 ;  /* 0x0030001023007388 */ /* 0x020fe80000000c00 */
[----:B------:R-:W-:Y:S01]  /*0590*/  STS.128 [R35+0x4000], R20 ;  /* 0x0040001423007388 */ /* 0x000fe20000000c00 */
[----:B0-----:R-:W-:-:S02]  /*05a0*/  LOP3.LUT R5, R36, 0xfffffff8, RZ, 0xc0, !PT ;  /* 0xfffffff824057812 */ /* 0x001fc400078ec0ff */
[----:B------:R-:W-:Y:S01]  /*05b0*/  SHF.R.S32.HI R4, RZ, 0x5, R37 ;  /* 0x00000005ff047819 */ /* 0x000fe20000011425 */
[----:B------:R-:W-:Y:S01]  /*05c0*/  STS.128 [R35+0x5000], R24 ;  /* 0x0050001823007388 */ /* 0x000fe20000000c00 */
[----:B-1----:R-:W-:Y:S01]  /*05d0*/  LOP3.LUT R10, R39, 0x7ffffc00, RZ, 0xc0, !PT ;  /* 0x7ffffc00270a7812 */ /* 0x002fe200078ec0ff */
[----:B------:R-:W-:Y:S01]  /*05e0*/  IMAD.IADD R6, R34, 0x1, -R5 ;  /* 0x0000000122067824 */ /* 0x000fe200078e0a05 */
[----:B------:R-:W-:Y:S01]  /*05f0*/  LEA.HI R37, R37, R4, RZ, 0x1 ;  /* 0x0000000425257211 */ /* 0x000fe200078f08ff */
[----:B------:R-:W-:Y:S01]  /*0600*/  BAR.SYNC.DEFER_BLOCKING 0x0 ;  /* 0x0000000000007b1d */ /* 0x000fe20000010000 */
[----:B------:R-:W-:Y:S02]  /*0610*/  IMAD.IADD R5, R29, 0x1, -R38 ;  /* 0x000000011d057824 */ /* 0x000fe400078e0a26 */
[----:B------:R-:W-:Y:S02]  /*0620*/  SHF.R.S32.HI R7, RZ, 0x1f, R6 ;  /* 0x0000001fff077819 */ /* 0x000fe40000011406 */
[----:B------:R-:W-:Y:S01]  /*0630*/  LOP3.LUT R37, R37, 0xfffffe, RZ, 0xc0, !PT ;  /* 0x00fffffe25257812 */ /* 0x000fe200078ec0ff */
[----:B------:R-:W-:Y:S01]  /*0640*/  IMAD R10, R5, 0x2, R10 ;  /* 0x00000002050a7824 */ /* 0x000fe200078e020a */
[----:B------:R-:W-:-:S02]  /*0650*/  LEA.HI R8, R7, R6, RZ, 0x2 ;  /* 0x0000000607087211 */ /* 0x000fc400078f10ff */
[-C--:B------:R-:W-:Y:S01]  /*0660*/  LEA.HI R7, R32, R29.reuse, RZ, 0x6 ;  /* 0x0000001d20077211 */ /* 0x080fe200078f30ff */
[----:B------:R-:W-:Y:S01]  /*0670*/  IMAD.IADD R37, R4, 0x1, -R37 ;  /* 0x0000000104257824 */ /* 0x000fe200078e0a25 */
[C---:B------:R-:W-:Y:S01]  /*0680*/  LOP3.LUT R9, R8.reuse, 0x7fffffc, RZ, 0xc0, !PT ;  /* 0x07fffffc08097812 */ /* 0x040fe200078ec0ff */
[----:B------:R-:W-:Y:S01]  /*0690*/  IMAD.SHL.U32 R8, R8, 0x10, RZ ;  /* 0x0000001008087824 */ /* 0x000fe200078e00ff */
[----:B------:R-:W-:Y:S01]  /*06a0*/  SHF.R.U32.HI R39, RZ, 0x3, R7 ;  /* 0x00000003ff277819 */ /* 0x000fe20000011607 */
[----:B------:R-:W-:Y:S01]  /*06b0*/  IMAD R37, R37, 0x100, R10 ;  /* 0x0000010025257824 */ /* 0x000fe200078e020a */
[----:B------:R-:W-:Y:S01]  /*06c0*/  LEA.HI R29, R32, R29, RZ, 0x4 ;  /* 0x0000001d201d7211 */ /* 0x000fe200078f20ff */
[----:B------:R-:W-:Y:S01]  /*06d0*/  IMAD.IADD R40, R6, 0x1, -R9 ;  /* 0x0000000106287824 */ /* 0x000fe200078e0a09 */
[----:B------:R-:W-:-:S03]  /*06e0*/  LOP3.LUT R38, R8, 0x40, RZ, 0xc0, !PT ;  /* 0x0000004008267812 */ /* 0x000fc600078ec0ff */
[----:B------:R-:W-:Y:S01]  /*06f0*/  IMAD R41, R40, 0x10, R37 ;  /* 0x0000001028297824 */ /* 0x000fe200078e0225 */
[----:B------:R-:W-:Y:S01]  /*0700*/  LOP3.LUT R39, R38, 0x8, R39, 0xf8, !PT ;  /* 0x0000000826277812 */ /* 0x000fe200078ef827 */
[----:B------:R-:W-:Y:S01]  /*0710*/  IMAD.SHL.U32 R29, R29, 0x4, RZ ;  /* 0x000000041d1d7824 */ /* 0x000fe200078e00ff */
[----:B------:R-:W-:Y:S01]  /*0720*/  SHF.R.U32.HI R38, RZ, 0x3, R38 ;  /* 0x00000003ff267819 */ /* 0x000fe20000011626 */
[----:B------:R-:W0:Y:S03]  /*0730*/  LDS R27, [R30+UR4+0x800] ;  /* 0x000800041e1b7984 */ /* 0x000e260008000800 */
[----:B------:R-:W-:Y:S01]  /*0740*/  LOP3.LUT R38, R39, R38, RZ, 0x3c, !PT ;  /* 0x0000002627267212 */ /* 0x000fe200078e3cff */
[----:B------:R-:W1:Y:S04]  /*0750*/  LDS R26, [R30+UR4+0xc00] ;  /* 0x000c00041e1a7984 */ /* 0x000e680008000800 */
[----:B------:R-:W-:Y:S04]  /*0760*/  LDS R25, [R30+UR4+0x1000] ;  /* 0x001000041e197984 */ /* 0x000fe80008000800 */
[----:B------:R-:W2:Y:S04]  /*0770*/  LDS R24, [R30+UR4+0x1400] ;  /* 0x001400041e187984 */ /* 0x000ea80008000800 */
[----:B------:R-:W3:Y:S04]  /*0780*/  LDS R15, [R30+UR4+0x3000] ;  /* 0x003000041e0f7984 */ /* 0x000ee80008000800 */
[----:B------:R-:W4:Y:S04]  /*0790*/  LDS R20, [R30+UR4+0x3400] ;  /* 0x003400041e147984 */ /* 0x000f280008000800 */
[----:B------:R-:W5:Y:S04]  /*07a0*/  LDS R17, [R30+UR4+0x1800] ;  /* 0x001800041e117984 */ /* 0x000f680008000800 */
[----:B------:R-:W-:Y:S04]  /*07b0*/  LDS R23, [R30+UR4+0x1c00] ;  /* 0x001c00041e177984 */ /* 0x000fe80008000800 */
[----:B------:R-:W5:Y:S04]  /*07c0*/  LDS R36, [R30+UR4] ;  /* 0x000000041e247984 */ /* 0x000f680008000800 */
[----:B------:R-:W5:Y:S04]  /*07d0*/  LDS R35, [R30+UR4+0x400] ;  /* 0x000400041e237984 */ /* 0x000f680008000800 */
[----:B------:R-:W-:Y:S01]  /*07e0*/  LDS R13, [R30+UR4+0x2000] ;  /* 0x002000041e0d7984 */ /* 0x000fe20008000800 */
[----:B0-----:R-:W-:-:S03]  /*07f0*/  FMUL.FTZ R27, R27, UR5 ;  /* 0x000000051b1b7c20 */ /* 0x001fc60008410000 */
[----:B------:R-:W0:Y:S01]  /*0800*/  LDS R22, [R30+UR4+0x2400] ;  /* 0x002400041e167984 */ /* 0x000e220008000800 */
[----:B-1----:R-:W-:-:S03]  /*0810*/  FMUL.FTZ R26, R26, UR5 ;  /* 0x000000051a1a7c20 */ /* 0x002fc60008410000 */
[----:B------:R-:W1:Y:S02]  /*0820*/  LDS R16, [R30+UR4+0x2800] ;  /* 0x002800041e107984 */ /* 0x000e640008000800 */
[----:B------:R-:W-:Y:S02]  /*0830*/  F2FP.BF16.F32.PACK_AB R26, R26, R27 ;  /* 0x0000001b1a1a723e */ /* 0x000fe400000010ff */
[----:B------:R-:W1:Y:S01]  /*0840*/  LDS R21, [R30+UR4+0x2c00] ;  /* 0x002c00041e157984 */ /* 0x000e620008000800 */
[----:B--2---:R-:W-:Y:S01]  /*0850*/  FMUL.FTZ R37, R24, UR5 ;  /* 0x0000000518257c20 */ /* 0x004fe20008410000 */
[----:B------:R-:W-:Y:S02]  /*0860*/  IMAD.IADD R24, R38, 0x1, R41 ;  /* 0x0000000126187824 */ /* 0x000fe400078e0229 */
[----:B------:R-:W2:Y:S01]  /*0870*/  LDS R14, [R30+UR4+0x3800] ;  /* 0x003800041e0e7984 */ /* 0x000ea20008000800 */
[----:B---3--:R-:W-:-:S03]  /*0880*/  FMUL.FTZ R15, R15, UR5 ;  /* 0x000000050f0f7c20 */ /* 0x008fc60008410000 */
[----:B------:R-:W3:Y:S01]  /*0890*/  LDS R19, [R30+UR4+0x3c00] ;  /* 0x003c00041e137984 */ /* 0x000ee20008000800 */
[----:B----4-:R-:W-:-:S03]  /*08a0*/  FMUL.FTZ R20, R20, UR5 ;  /* 0x0000000514147c20 */ /* 0x010fc60008410000 */
[----:B------:R-:W4:Y:S01]  /*08b0*/  LDS R9, [R30+UR4+0x4000] ;  /* 0x004000041e097984 */ /* 0x000f220008000800 */
[----:B-----5:R-:W-:Y:S01]  /*08c0*/  FMUL.FTZ R17, R17, UR5 ;  /* 0x0000000511117c20 */ /* 0x020fe20008410000 */
[----:B------:R-:W-:Y:S02]  /*08d0*/  F2FP.BF16.F32.PACK_AB R20, R20, R15 ;  /* 0x0000000f1414723e */ /* 0x000fe400000010ff */
[----:B------:R-:W5:Y:S04]  /*08e0*/  LDS R12, [R30+UR4+0x4400] ;  /* 0x004400041e0c7984 */ /* 0x000f680008000800 */
[----:B------:R-:W5:Y:S01]  /*08f0*/  LDS R6, [R30+UR4+0x4800] ;  /* 0x004800041e067984 */ /* 0x000f620008000800 */
[----:B------:R-:W-:-:S03]  /*0900*/  FMUL.FTZ R36, R36, UR5 ;  /* 0x0000000524247c20 */ /* 0x000fc60008410000 */
[----:B------:R-:W5:Y:S01]  /*0910*/  LDS R11, [R30+UR4+0x4c00] ;  /* 0x004c00041e0b7984 */ /* 0x000f620008000800 */
[----:B------:R-:W-:-:S03]  /*0920*/  FMUL.FTZ R35, R35, UR5 ;  /* 0x0000000523237c20 */ /* 0x000fc60008410000 */
[----:B------:R-:W5:Y:S04]  /*0930*/  LDS R8, [R30+UR4+0x5000] ;  /* 0x005000041e087984 */ /* 0x000f680008000800 */
[----:B------:R-:W5:Y:S01]  /*0940*/  LDS R10, [R30+UR4+0x5400] ;  /* 0x005400041e0a7984 */ /* 0x000f620008000800 */
[----:B0-----:R-:W-:-:S03]  /*0950*/  FMUL.FTZ R22, R22, UR5 ;  /* 0x0000000516167c20 */ /* 0x001fc60008410000 */
[----:B------:R-:W0:Y:S01]  /*0960*/  LDS R7, [R30+UR4+0x5800] ;  /* 0x005800041e077984 */ /* 0x000e220008000800 */
[----:B-1----:R-:W-:-:S03]  /*0970*/  FMUL.FTZ R16, R16, UR5 ;  /* 0x0000000510107c20 */ /* 0x002fc60008410000 */
[----:B------:R1:W0:Y:S01]  /*0980*/  LDS R18, [R30+UR4+0x5c00] ;  /* 0x005c00041e127984 */ /* 0x0002220008000800 */
[----:B------:R-:W-:Y:S01]  /*0990*/  FMUL.FTZ R21, R21, UR5 ;  /* 0x0000000515157c20 */ /* 0x000fe20008410000 */
[----:B--2---:R-:W-:-:S04]  /*09a0*/  FMUL.FTZ R14, R14, UR5 ;  /* 0x000000050e0e7c20 */ /* 0x004fc80008410000 */
[----:B------:R-:W-:Y:S01]  /*09b0*/  F2FP.BF16.F32.PACK_AB R16, R21, R16 ;  /* 0x000000101510723e */ /* 0x000fe200000010ff */
[----:B-1----:R-:W-:Y:S01]  /*09c0*/  FMUL.FTZ R30, R25, UR5 ;  /* 0x00000005191e7c20 */ /* 0x002fe20008410000 */
[----:B---3--:R-:W-:Y:S01]  /*09d0*/  FMUL.FTZ R19, R19, UR5 ;  /* 0x0000000513137c20 */ /* 0x008fe20008410000 */
[----:B------:R-:W-:Y:S01]  /*09e0*/  F2FP.BF16.F32.PACK_AB R25, R35, R36 ;  /* 0x000000242319723e */ /* 0x000fe200000010ff */
[----:B----4-:R-:W-:Y:S02]  /*09f0*/  FMUL.FTZ R9, R9, UR5 ;  /* 0x0000000509097c20 */ /* 0x010fe40008410000 */
[----:B------:R-:W-:Y:S01]  /*0a00*/  F2FP.BF16.F32.PACK_AB R27, R37, R30 ;  /* 0x0000001e251b723e */ /* 0x000fe200000010ff */
[----:B------:R-:W-:Y:S01]  /*0a10*/  FMUL.FTZ R30, R23, UR5 ;  /* 0x00000005171e7c20 */ /* 0x000fe20008410000 */
[----:B------:R-:W-:Y:S01]  /*0a20*/  FMUL.FTZ R23, R13, UR5 ;  /* 0x000000050d177c20 */ /* 0x000fe20008410000 */
[----:B-----5:R-:W-:Y:S01]  /*0a30*/  FMUL.FTZ R12, R12, UR5 ;  /* 0x000000050c0c7c20 */ /* 0x020fe20008410000 */
[----:B------:R-:W-:-:S02]  /*0a40*/  F2FP.BF16.F32.PACK_AB R14, R19, R14 ;  /* 0x0000000e130e723e */ /* 0x000fc400000010ff */
[----:B------:R-:W-:Y:S01]  /*0a50*/  F2FP.BF16.F32.PACK_AB R13, R30, R17 ;  /* 0x000000111e0d723e */ /* 0x000fe200000010ff */
[----:B------:R-:W-:Y:S01]  /*0a60*/  FMUL.FTZ R6, R6, UR5 ;  /* 0x0000000506067c20 */ /* 0x000fe20008410000 */
[----:B------:R-:W-:Y:S02]  /*0a70*/  F2FP.BF16.F32.PACK_AB R22, R22, R23 ;  /* 0x000000171616723e */ /* 0x000fe400000010ff */
[----:B------:R-:W-:Y:S01]  /*0a80*/  LEA R17, R24, UR4, 0x1 ;  /* 0x0000000418117c11 */ /* 0x000fe2000f8e08ff */
[----:B------:R-:W-:Y:S01]  /*0a90*/  FMUL.FTZ R11, R11, UR5 ;  /* 0x000000050b0b7c20 */ /* 0x000fe20008410000 */
[----:B------:R-:W-:Y:S01]  /*0aa0*/  F2FP.BF16.F32.PACK_AB R9, R12, R9 ;  /* 0x000000090c09723e */ /* 0x000fe200000010ff */
[----:B------:R-:W-:-:S03]  /*0ab0*/  FMUL.FTZ R8, R8, UR5 ;  /* 0x0000000508087c20 */ /* 0x000fc60008410000 */
[----:B------:R-:W-:Y:S01]  /*0ac0*/  F2FP.BF16.F32.PACK_AB R6, R11, R6 ;  /* 0x000000060b06723e */ /* 0x000fe200000010ff */
[----:B------:R1:W-:Y:S01]  /*0ad0*/  STS [R17+0x6000], R25 ;  /* 0x0060001911007388 */ /* 0x0003e20000000800 */
[----:B------:R-:W-:-:S03]  /*0ae0*/  FMUL.FTZ R15, R10, UR5 ;  /* 0x000000050a0f7c20 */ /* 0x000fc60008410000 */
[----:B------:R1:W-:Y:S01]  /*0af0*/  STS [R17+0x6100], R26 ;  /* 0x0061001a11007388 */ /* 0x0003e20000000800 */
[----:B0-----:R-:W-:Y:S01]  /*0b00*/  FMUL.FTZ R7, R7, UR5 ;  /* 0x0000000507077c20 */ /* 0x001fe20008410000 */
[----:B------:R-:W-:Y:S02]  /*0b10*/  F2FP.BF16.F32.PACK_AB R8, R15, R8 ;  /* 0x000000080f08723e */ /* 0x000fe400000010ff */
[----:B------:R1:W-:Y:S01]  /*0b20*/  STS [R17+0x6400], R27 ;  /* 0x0064001b11007388 */ /* 0x0003e20000000800 */
[----:B------:R-:W-:-:S03]  /*0b30*/  FMUL.FTZ R18, R18, UR5 ;  /* 0x0000000512127c20 */ /* 0x000fc60008410000 */
[----:B------:R1:W-:Y:S02]  /*0b40*/  STS [R17+0x6500], R13 ;  /* 0x0065000d11007388 */ /* 0x0003e40000000800 */
[----:B------:R-:W-:Y:S02]  /*0b50*/  F2FP.BF16.F32.PACK_AB R7, R18, R7 ;  /* 0x000000071207723e */ /* 0x000fe400000010ff */
        /* <DEDUP_REMOVED lines=9> */
[----:B------:R-:W-:Y:S05]  /*0bf0*/  @P1 EXIT ;  /* 0x000000000000194d */ /* 0x000fea0003800000 */
[----:B-1----:R-:W0:Y:S01]  /*0c00*/  LDC.64 R6, c[0x0][0x258] ;  /* 0x00009600ff067b82 */ /* 0x002e220000000a00 */
[----:B------:R-:W-:Y:S01]  /*0c10*/  LEA.HI R8, R5, R5, RZ, 0x1 ;  /* 0x0000000505087211 */ /* 0x000fe200078f08ff */
[----:B------:R-:W-:Y:S01]  /*0c20*/  IMAD.IADD R33, R34, 0x1, -R33 ;  /* 0x0000000122217824 */ /* 0x000fe200078e0a21 */
[----:B------:R-:W-:Y:S01]  /*0c30*/  LOP3.LUT R29, R29, 0x40, RZ, 0xc0, !PT ;  /* 0x000000401d1d7812 */ /* 0x000fe200078ec0ff */
[----:B------:R-:W-:Y:S01]  /*0c40*/  IMAD.SHL.U32 R12, R5, 0x8, RZ ;  /* 0x00000008050c7824 */ /* 0x000fe200078e00ff */
[----:B------:R-:W-:Y:S01]  /*0c50*/  ULDC UR5, c[0x0][0x244] ;  /* 0x0000910000057ab9 */ /* 0x000fe20000000800 */
[----:B------:R-:W-:Y:S01]  /*0c60*/  IMAD.SHL.U32 R8, R8, 0x200, RZ ;  /* 0x0000020008087824 */ /* 0x000fe200078e00ff */
[----:B------:R-:W-:Y:S01]  /*0c70*/  CS2R R14, SRZ ;  /* 0x00000000000e7805 */ /* 0x000fe2000001ff00 */
[----:B------:R-:W-:Y:S01]  /*0c80*/  IMAD R33, R4, 0x8, R33 ;  /* 0x0000000804217824 */ /* 0x000fe200078e0221 */
[----:B------:R-:W-:Y:S01]  /*0c90*/  SHF.R.U32.HI R4, RZ, 0x3, R29 ;  /* 0x00000003ff047819 */ /* 0x000fe2000001161d */
[----:B------:R-:W-:Y:S01]  /*0ca0*/  @P0 IMAD.MOV.U32 R14, RZ, RZ, R28 ;  /* 0x000000ffff0e0224 */ /* 0x000fe200078e001c */
[----:B------:R-:W-:Y:S01]  /*0cb0*/  LOP3.LUT R29, R29, 0x8, R12, 0xf8, !PT ;  /* 0x000000081d1d7812 */ /* 0x000fe200078ef80c */
[----:B------:R-:W-:Y:S01]  /*0cc0*/  ULDC.64 UR10, c[0x0][0x260] ;  /* 0x00009800000a7ab9 */ /* 0x000fe20000000a00 */
[----:B------:R-:W-:-:S02]  /*0cd0*/  LOP3.LUT R8, R8, 0xfffffc00, RZ, 0xc0, !PT ;  /* 0xfffffc0008087812 */ /* 0x000fc400078ec0ff */
[----:B------:R-:W-:Y:S02]  /*0ce0*/  LOP3.LUT R29, R29, R4, RZ, 0x3c, !PT ;  /* 0x000000041d1d7212 */ /* 0x000fe400078e3cff */
[----:B------:R-:W-:Y:S01]  /*0cf0*/  ISETP.GE.AND P1, PT, R12, UR5, PT ;  /* 0x000000050c007c0c */ /* 0x000fe2000bf26270 */
[----:B------:R-:W-:Y:S01]  /*0d00*/  IMAD.U32 R8, R33, 0x10, R8 ;  /* 0x0000001021087824 */ /* 0x000fe200078e0008 */
[----:B------:R-:W-:Y:S02]  /*0d10*/  SHF.R.S32.HI R13, RZ, 0x1f, R12 ;  /* 0x0000001fff0d7819 */ /* 0x000fe4000001140c */
[----:B------:R-:W-:Y:S01]  /*0d20*/  @P0 SHF.R.S32.HI R15, RZ, 0x1f, R28 ;  /* 0x0000001fff0f0819 */ /* 0x000fe2000001141c */
[----:B------:R-:W-:Y:S01]  /*0d30*/  IMAD.IADD R8, R8, 0x1, R29 ;  /* 0x0000000108087824 */ /* 0x000fe200078e021d */
[----:B------:R-:W-:Y:S01]  /*0d40*/  IADD3 R14, P0, R34, R14, RZ ;  /* 0x0000000e220e7210 */ /* 0x000fe20007f1e0ff */
[C---:B0-----:R-:W-:Y:S02]  /*0d50*/  IMAD R4, R6.reuse, UR9, RZ ;  /* 0x0000000906047c24 */ /* 0x041fe4000f8e02ff */
[----:B------:R-:W-:Y:S01]  /*0d60*/  IMAD.WIDE.U32 R16, R6, UR8, R12 ;  /* 0x0000000806107c25 */ /* 0x000fe2000f8e000c */
[----:B------:R-:W-:-:S02]  /*0d70*/  LEA R18, R8, UR4, 0x1 ;  /* 0x0000000408127c11 */ /* 0x000fc4000f8e08ff */
[----:B------:R-:W-:Y:S01]  /*0d80*/  LEA.HI.X.SX32 R15, R34, R15, 0x1, P0 ;  /* 0x0000000f220f7211 */ /* 0x000fe200000f0eff */
[----:B------:R-:W-:Y:S02]  /*0d90*/  IMAD R13, R7, UR8, R4 ;  /* 0x00000008070d7c24 */ /* 0x000fe4000f8e0204 */
[----:B------:R-:W-:Y:S02]  /*0da0*/  LDS.128 R4, [R18+0x7000] ;  /* 0x0070000012047984 */ /* 0x000fe40000000c00 */
[----:B------:R-:W-:Y:S02]  /*0db0*/  IMAD.IADD R17, R17, 0x1, R13 ;  /* 0x0000000111117824 */ /* 0x000fe400078e020d */
[----:B------:R-:W0:Y:S01]  /*0dc0*/  @!P1 LDS.128 R8, [R18+0x6000] ;  /* 0x0060000012089984 */ /* 0x000e220000000c00 */
[----:B------:R-:W-:Y:S02]  /*0dd0*/  IMAD R13, R2, UR10, RZ ;  /* 0x0000000a020d7c24 */ /* 0x000fe4000f8e02ff */
[----:B------:R-:W-:-:S04]  /*0de0*/  IMAD.WIDE R2, R3, 0x40, R14 ;  /* 0x0000004003027825 */ /* 0x000fc800078e020e */
[C---:B------:R-:W-:Y:S02]  /*0df0*/  IMAD R13, R0.reuse, UR11, R13 ;  /* 0x0000000b000d7c24 */ /* 0x040fe4000f8e020d */
[----:B------:R-:W-:Y:S01]  /*0e00*/  IMAD.WIDE.U32 R16, R0, UR10, R16 ;  /* 0x0000000a00107c25 */ /* 0x000fe2000f8e0010 */
[----:B------:R-:W-:-:S03]  /*0e10*/  ULDC.64 UR10, c[0x0][0x250] ;  /* 0x00009400000a7ab9 */ /* 0x000fc60000000a00 */
[----:B------:R-:W-:Y:S02]  /*0e20*/  IMAD R3, R3, UR10, RZ ;  /* 0x0000000a03037c24 */ /* 0x000fe4000f8e02ff */
[----:B------:R-:W-:Y:S02]  /*0e30*/  IMAD.IADD R17, R17, 0x1, R13 ;  /* 0x0000000111117824 */ /* 0x000fe400078e020d */
[C---:B------:R-:W-:Y:S02]  /*0e40*/  IMAD R13, R2.reuse, UR11, R3 ;  /* 0x0000000b020d7c24 */ /* 0x040fe4000f8e0203 */
[----:B------:R-:W-:Y:S01]  /*0e50*/  IMAD.WIDE.U32 R2, R2, UR10, R16 ;  /* 0x0000000a02027c25 */ /* 0x000fe2000f8e0010 */
[----:B------:R-:W-:-:S03]  /*0e60*/  ULDC.64 UR10, c[0x0][0x238] ;  /* 0x00008e00000a7ab9 */ /* 0x000fc60000000a00 */
[----:B------:R-:W-:Y:S01]  /*0e70*/  VIADD R0, R12, 0x20 ;  /* 0x000000200c007836 */ /* 0x000fe20000000000 */
[----:B------:R-:W-:Y:S01]  /*0e80*/  LEA R14, P2, R2, UR10, 0x1 ;  /* 0x0000000a020e7c11 */ /* 0x000fe2000f8408ff */
[----:B------:R-:W-:Y:S02]  /*0e90*/  IMAD.IADD R3, R3, 0x1, R13 ;  /* 0x0000000103037824 */ /* 0x000fe400078e020d */
[----:B------:R-:W-:Y:S01]  /*0ea0*/  VIADD R12, R12, 0x40 ;  /* 0x000000400c0c7836 */ /* 0x000fe20000000000 */
[----:B------:R-:W-:Y:S02]  /*0eb0*/  ISETP.GE.AND P0, PT, R0, UR5, PT ;  /* 0x0000000500007c0c */ /* 0x000fe4000bf06270 */
[----:B------:R-:W-:Y:S02]  /*0ec0*/  LEA.HI.X R15, R2, UR11, R3, 0x1, P2 ;  /* 0x0000000b020f7c11 */ /* 0x000fe400090f0c03 */
[----:B------:R-:W-:-:S03]  /*0ed0*/  ISETP.GE.AND P2, PT, R12, UR5, PT ;  /* 0x000000050c007c0c */ /* 0x000fc6000bf46270 */
[----:B0-----:R0:W-:Y:S06]  /*0ee0*/  @!P1 STG.E.128 desc[UR6][R14.64], R8 ;  /* 0x000000080e009986 */ /* 0x0011ec000c101d06 */
[----:B------:R0:W-:Y:S04]  /*0ef0*/  @!P0 STG.E.128 desc[UR6][R14.64+0x40], R4 ;  /* 0x000040040e008986 */ /* 0x0001e8000c101d06 */
[----:B------:R-:W-:Y:S05]  /*0f00*/  @P2 EXIT ;  /* 0x000000000000294d */ /* 0x000fea0003800000 */
[----:B0-----:R-:W0:Y:S04]  /*0f10*/  LDS.128 R4, [R18+0x8000] ;  /* 0x0080000012047984 */ /* 0x001e280000000c00 */
[----:B0-----:R-:W-:Y:S01]  /*0f20*/  STG.E.128 desc[UR6][R14.64+0x80], R4 ;  /* 0x000080040e007986 */ /* 0x001fe2000c101d06 */
[----:B------:R-:W-:Y:S05]  /*0f30*/  EXIT ;  /* 0x000000000000794d */ /* 0x000fea0003800000 */
.L_x_61:
        /* <DEDUP_REMOVED lines=12> */
.L_x_124:


//--------------------- .text._ZN7cutlass13device_kernelIN5flash19enable_sm80_to_sm89INS1_16FlashAttnBwdSm80INS1_25CollectiveMainloopBwdSm80ILi2ELi2EN4cute5tupleIJNS5_1CILi64EEENS7_ILi128EEENS7_ILi96EEEEEENS_10bfloat16_tEfNS_4arch4Sm80ELb1ELb0ELb0ELb1ELb1ELb0ELb0ELb0ELi2ELi2ELi4ELi2ELb0EEENS1_24CollectiveEpilogueBwdGQAISB_fSE_Li256ELb1ELb1EEENS1_25SingleTileBwdLPTSchedulerILb1ELi128ELb1EEEEEEEEEvNT_6ParamsE --------------------------
	.section	.text._ZN7cutlass13device_kernelIN5flash19enable_sm80_to_sm89INS1_16FlashAttnBwdSm80INS1_25CollectiveMainloopBwdSm80ILi2ELi2EN4cute5tupleIJNS5_1CILi64EEENS7_ILi128EEENS7_ILi96EEEEEENS_10bfloat16_tEfNS_4arch4Sm80ELb1ELb0ELb0ELb1ELb1ELb0ELb0ELb0ELi2ELi2ELi4ELi2ELb0EEENS1_24CollectiveEpilogueBwdGQAISB_fSE_Li256ELb1ELb1EEENS1_25SingleTileBwdLPTSchedulerILb1ELi128ELb1EEEEEEEEEvNT_6ParamsE,"ax",@progbits
	.align	128
.text._ZN7cutlass13device_kernelIN5flash19enable_sm80_to_sm89INS1_16FlashAttnBwdSm80INS1_25CollectiveMainloopBwdSm80ILi2ELi2EN4cute5tupleIJNS5_1CILi64EEENS7_ILi128EEENS7_ILi96EEEEEENS_10bfloat16_tEfNS_4arch4Sm80ELb1ELb0ELb0ELb1ELb1ELb0ELb0ELb0ELi2ELi2ELi4ELi2ELb0EEENS1_24CollectiveEpilogueBwdGQAISB_fSE_Li256ELb1ELb1EEENS1_25SingleTileBwdLPTSchedulerILb1ELi128ELb1EEEEEEEEEvNT_6ParamsE:
        .type           _ZN7cutlass13device_kernelIN5flash19enable_sm80_to_sm89INS1_16FlashAttnBwdSm80INS1_25CollectiveMainloopBwdSm80ILi2ELi2EN4cute5tupleIJNS5_1CILi64EEENS7_ILi128EEENS7_ILi96EEEEEENS_10bfloat16_tEfNS_4arch4Sm80ELb1ELb0ELb0ELb1ELb1ELb0ELb0ELb0ELi2ELi2ELi4ELi2ELb0EEENS1_24CollectiveEpilogueBwdGQAISB_fSE_Li256ELb1ELb1EEENS1_25SingleTileBwdLPTSchedulerILb1ELi128ELb1EEEEEEEEEvNT_6ParamsE,@function
        .size           _ZN7cutlass13device_kernelIN5flash19enable_sm80_to_sm89INS1_16FlashAttnBwdSm80INS1_25CollectiveMainloopBwdSm80ILi2ELi2EN4cute5tupleIJNS5_1CILi64EEENS7_ILi128EEENS7_ILi96EEEEEENS_10bfloat16_tEfNS_4arch4Sm80ELb1ELb0ELb0ELb1ELb1ELb0ELb0ELb0ELi2ELi2ELi4ELi2ELb0EEENS1_24CollectiveEpilogueBwdGQAISB_fSE_Li256ELb1ELb1EEENS1_25SingleTileBwdLPTSchedulerILb1ELi128ELb1EEEEEEEEEvNT_6ParamsE,(.L_x_125 - _ZN7cutlass13device_kernelIN5flash19enable_sm80_to_sm89INS1_16FlashAttnBwdSm80INS1_25CollectiveMainloopBwdSm80ILi2ELi2EN4cute5tupleIJNS5_1CILi64EEENS7_ILi128EEENS7_ILi96EEEEEENS_10bfloat16_tEfNS_4arch4Sm80ELb1ELb0ELb0ELb1ELb1ELb0ELb0ELb0ELi2ELi2ELi4ELi2ELb0EEENS1_24CollectiveEpilogueBwdGQAISB_fSE_Li256ELb1ELb1EEENS1_25SingleTileBwdLPTSchedulerILb1ELi128ELb1EEEEEEEEEvNT_6ParamsE)
        .other          _ZN7cutlass13device_kernelIN5flash19enable_sm80_to_sm89INS1_16FlashAttnBwdSm80INS1_25CollectiveMainloopBwdSm80ILi2ELi2EN4cute5tupleIJNS5_1CILi64EEENS7_ILi128EEENS7_ILi96EEEEEENS_10bfloat16_tEfNS_4arch4Sm80ELb1ELb0ELb0ELb1ELb1ELb0ELb0ELb0ELi2ELi2ELi4ELi2ELb0EEENS1_24CollectiveEpilogueBwdGQAISB_fSE_Li256ELb1ELb1EEENS1_25SingleTileBwdLPTSchedulerILb1ELi128ELb1EEEEEEEEEvNT_6ParamsE,@"STO_CUDA_ENTRY STV_DEFAULT"
_ZN7cutlass13device_kernelIN5flash19enable_sm80_to_sm89INS1_16FlashAttnBwdSm80INS1_25CollectiveMainloopBwdSm80ILi2ELi2EN4cute5tupleIJNS5_1CILi64EEENS7_ILi128EEENS7_ILi96EEEEEENS_10bfloat16_tEfNS_4arch4Sm80ELb1ELb0ELb0ELb1ELb1ELb0ELb0ELb0ELi2ELi2ELi4ELi2ELb0EEENS1_24CollectiveEpilogueBwdGQAISB_fSE_Li256ELb1ELb1EEENS1_25SingleTileBwdLPTSchedulerILb1ELi128ELb1EEEEEEEEEvNT_6ParamsE:
[----:B------:R-:W-:Y:S01]  /*0000*/  LDC R1, c[0x0][0x28] ;  /* 0x00000a00ff017b82 */ /* 0x000fe20000000800 */
[----:B------:R-:W-:Y:S05]  /*0010*/  EXIT ;  /* 0x000000000000794d */ /* 0x000fea0003800000 */
.L_x_62:
        /* <DEDUP_REMOVED lines=14> */
.L_x_125:


//--------------------- .text._ZN7cutlass13device_kernelIN5flash22FlashAttnBwdPreprocessIN4cute5tupleIJNS3_1CILi64EEENS5_ILi96EEEEEENS_10bfloat16_tEfNS_4arch4Sm80ELb1ELb1EEEEEvNT_6ParamsE --------------------------
	.section	.text._ZN7cutlass13device_kernelIN5flash22FlashAttnBwdPreprocessIN4cute5tupleIJNS3_1CILi64EEENS5_ILi96EEEEEENS_10bfloat16_tEfNS_4arch4Sm80ELb1ELb1EEEEEvNT_6ParamsE,"ax",@progbits
	.align	128
.text._ZN7cutlass13device_kernelIN5flash22FlashAttnBwdPreprocessIN4cute5tupleIJNS3_1CILi64EEENS5_ILi96EEEEEENS_10bfloat16_tEfNS_4arch4Sm80ELb1ELb1EEEEEvNT_6ParamsE:
        .type           _ZN7cutlass13device_kernelIN5flash22FlashAttnBwdPreprocessIN4cute5tupleIJNS3_1CILi64EEENS5_ILi96EEEEEENS_10bfloat16_tEfNS_4arch4Sm80ELb1ELb1EEEEEvNT_6ParamsE,@function
        .size           _ZN7cutlass13device_kernelIN5flash22FlashAttnBwdPreprocessIN4cute5tupleIJNS3_1CILi64EEENS5_ILi96EEEEEENS_10bfloat16_tEfNS_4arch4Sm80ELb1ELb1EEEEEvNT_6ParamsE,(.L_x_126 - _ZN7cutlass13device_kernelIN5flash22FlashAttnBwdPreprocessIN4cute5tupleIJNS3_1CILi64EEENS5_ILi96EEEEEENS_10bfloat16_tEfNS_4arch4Sm80ELb1ELb1EEEEEvNT_6ParamsE)
        .other          _ZN7cutlass13device_kernelIN5flash22FlashAttnBwdPreprocessIN4cute5tupleIJNS3_1CILi64EEENS5_ILi96EEEEEENS_10bfloat16_tEfNS_4arch4Sm80ELb1ELb1EEEEEvNT_6ParamsE,@"STO_CUDA_ENTRY STV_DEFAULT"
_ZN7cutlass13device_kernelIN5flash22FlashAttnBwdPreprocessIN4cute5tupleIJNS3_1CILi64EEENS5_ILi96EEEEEENS_10bfloat16_tEfNS_4arch4Sm80ELb1ELb1EEEEEvNT_6ParamsE:
        /* <DEDUP_REMOVED lines=18> */
[----:B------:R-:W0:Y:S01]  /*0120*/  S2UR UR6, SR_CTAID.Y ;  /* 0x00000000000679c3 */ /* 0x000e220000002600 */
[----:B--2---:R-:W-:Y:S01]  /*0130*/  IMAD.SHL.U32 R4, R6, 0x40, RZ ;  /* 0x0000004006047824 */ /* 0x004fe200078e00ff */
[----:B------:R-:W-:Y:S06]  /*0140*/  @P1 BRA `(.L_x_63) ;  /* 0x0000000000101947 */ /* 0x000fec0003800000 */
[----:B------:R-:W-:Y:S05]  /*0150*/  @!P0 BRA `(.L_x_63) ;  /* 0x00000000000c8947 */ /* 0x000fea0003800000 */
[----:B------:R-:W2:Y:S04]  /*0160*/  LDG.E R0, desc[UR4][R2.64] ;  /* 0x0000000402007981 */ /* 0x000ea8000c1e1900 */
[----:B-----5:R-:W2:Y:S02]  /*0170*/  LDG.E R5, desc[UR4][R2.64+0x4] ;  /* 0x0000040402057981 */ /* 0x020ea4000c1e1900 */
[----:B--2---:R-:W-:-:S07]  /*0180*/  IMAD.IADD R5, R5, 0x1, -R0 ;  /* 0x0000000105057824 */ /* 0x004fce00078e0a00 */
.L_x_63:
[----:B------:R-:W-:Y:S02]  /*0190*/  ISETP.NE.U32.AND P2, PT, RZ, UR8, PT ;  /* 0x00000008ff007c0c */ /* 0x000fe4000bf45070 */
[----:B-----5:R-:W-:Y:S02]  /*01a0*/  ISETP.LE.AND P1, PT, R5, R4, PT ;  /* 0x000000040500720c */ /* 0x020fe40003f23270 */
[----:B------:R-:W-:-:S13]  /*01b0*/  ISETP.NE.AND.EX P2, PT, RZ, UR9, PT, P2 ;  /* 0x00000009ff007c0c */ /* 0x000fda000bf45320 */
[----:B0-----:R-:W-:Y:S05]  /*01c0*/  @P2 EXIT P1 ;  /* 0x000000000000294d */ /* 0x001fea0000800000 */
[----:B-1----:R-:W0:Y:S01]  /*01d0*/  S2R R3, SR_TID.X ;  /* 0x0000000000037919 */ /* 0x002e220000002100 */
[----:B------:R-:W-:Y:S01]  /*01e0*/  IADD3 R2, -R4, R5, RZ ;  /* 0x0000000504027210 */ /* 0x000fe20007ffe1ff */
[----:B------:R-:W-:Y:S01]  /*01f0*/  USHF.R.S32.HI UR7, URZ, 0x1f, UR6 ;  /* 0x0000001f3f077899 */ /* 0x000fe20008011406 */
[----:B------:R-:W-:Y:S01]  /*0200*/  SHF.R.S32.HI R41, RZ, 0x1f, R38 ;  /* 0x0000001fff297819 */ /* 0x000fe20000011426 */
[----:B------:R-:W-:Y:S01]  /*0210*/  BSSY B0, `(.L_x_64) ;  /* 0x000002e000007945 */ /* 0x000fe20003800000 */
[----:B------:R-:W-:Y:S02]  /*0220*/  CS2R R32, SRZ ;  /* 0x0000000000207805 */ /* 0x000fe4000001ff00 */
[----:B------:R-:W-:Y:S01]  /*0230*/  SEL R0, R38, RZ, !P2 ;  /* 0x000000ff26007207 */ /* 0x000fe20005000000 */
[--C-:B------:R-:W-:Y:S01]  /*0240*/  @P0 IMAD.MOV.U32 R32, RZ, RZ, R7.reuse ;  /* 0x000000ffff200224 */ /* 0x100fe200078e0007 */
[----:B------:R-:W-:Y:S01]  /*0250*/  @P0 SHF.R.S32.HI R33, RZ, 0x1f, R7 ;  /* 0x0000001fff210819 */ /* 0x000fe20000011407 */
[----:B------:R-:W-:Y:S01]  /*0260*/  IMAD.MOV.U32 R42, RZ, RZ, 0x7f800000 ;  /* 0x7f800000ff2a7424 */ /* 0x000fe200078e00ff */
[----:B------:R-:W-:-:S02]  /*0270*/  CS2R R16, SRZ ;  /* 0x0000000000107805 */ /* 0x000fc4000001ff00 */
[----:B------:R-:W-:Y:S02]  /*0280*/  CS2R R8, SRZ ;  /* 0x0000000000087805 */ /* 0x000fe4000001ff00 */
[----:B------:R-:W-:Y:S02]  /*0290*/  CS2R R10, SRZ ;  /* 0x00000000000a7805 */ /* 0x000fe4000001ff00 */
[----:B------:R-:W-:Y:S02]  /*02a0*/  CS2R R12, SRZ ;  /* 0x00000000000c7805 */ /* 0x000fe4000001ff00 */
[----:B------:R-:W-:Y:S02]  /*02b0*/  CS2R R14, SRZ ;  /* 0x00000000000e7805 */ /* 0x000fe4000001ff00 */
[----:B------:R-:W-:Y:S02]  /*02c0*/  CS2R R18, SRZ ;  /* 0x0000000000127805 */ /* 0x000fe4000001ff00 */
[----:B------:R-:W-:-:S02]  /*02d0*/  CS2R R20, SRZ ;  /* 0x0000000000147805 */ /* 0x000fc4000001ff00 */
[----:B------:R-:W-:Y:S02]  /*02e0*/  CS2R R22, SRZ ;  /* 0x0000000000167805 */ /* 0x000fe4000001ff00 */
[----:B------:R-:W-:Y:S02]  /*02f0*/  CS2R R26, SRZ ;  /* 0x00000000001a7805 */ /* 0x000fe4000001ff00 */
[----:B------:R-:W-:Y:S02]  /*0300*/  CS2R R30, SRZ ;  /* 0x00000000001e7805 */ /* 0x000fe4000001ff00 */
[----:B------:R-:W-:Y:S02]  /*0310*/  SEL R41, R41, RZ, !P2 ;  /* 0x000000ff29297207 */ /* 0x000fe40005000000 */
[----:B0-----:R-:W-:Y:S02]  /*0320*/  ISETP.GT.AND P1, PT, R3, 0x3f, PT ;  /* 0x0000003f0300780c */ /* 0x001fe40003f24270 */
[----:B------:R-:W-:-:S02]  /*0330*/  SHF.R.S32.HI R24, RZ, 0x1f, R3 ;  /* 0x0000001fff187819 */ /* 0x000fc40000011403 */
[-C--:B------:R-:W-:Y:S02]  /*0340*/  ISETP.GE.OR P4, PT, R3, R2.reuse, P1 ;  /* 0x000000020300720c */ /* 0x080fe40000f86670 */
[----:B------:R-:W-:Y:S02]  /*0350*/  LEA.HI R29, R24, R3, RZ, 0x2 ;  /* 0x00000003181d7211 */ /* 0x000fe400078f10ff */
[----:B------:R-:W-:Y:S02]  /*0360*/  CS2R R24, SRZ ;  /* 0x0000000000187805 */ /* 0x000fe4000001ff00 */
[----:B------:R-:W-:Y:S02]  /*0370*/  LOP3.LUT R40, R29, 0xfffffffc, RZ, 0xc0, !PT ;  /* 0xfffffffc1d287812 */ /* 0x000fe400078ec0ff */
[----:B------:R-:W-:Y:S02]  /*0380*/  SHF.R.S32.HI R39, RZ, 0x2, R29 ;  /* 0x00000002ff277819 */ /* 0x000fe4000001141d */
[----:B------:R-:W-:Y:S01]  /*0390*/  CS2R R28, SRZ ;  /* 0x00000000001c7805 */ /* 0x000fe2000001ff00 */
[----:B------:R-:W-:Y:S01]  /*03a0*/  IMAD.IADD R40, R3, 0x1, -R40 ;  /* 0x0000000103287824 */ /* 0x000fe200078e0a28 */
[----:B------:R-:W-:Y:S01]  /*03b0*/  ISETP.GE.AND P3, PT, R39, R2, PT ;  /* 0x000000022700720c */ /* 0x000fe20003f66270 */
[----:B------:R-:W-:-:S12]  /*03c0*/  @P4 BRA `(.L_x_65) ;  /* 0x0000000000484947 */ /* 0x000fd80003800000 */
[----:B------:R-:W0:Y:S01]  /*03d0*/  LDC.64 R34, c[0x0][0x290] ;  /* 0x0000a400ff227b82 */ /* 0x000e220000000a00 */
[----:B------:R-:W-:Y:S01]  /*03e0*/  SHF.R.S32.HI R37, RZ, 0x1f, R4 ;  /* 0x0000001fff257819 */ /* 0x000fe20000011404 */
[----:B------:R-:W-:Y:S01]  /*03f0*/  ULDC.64 UR8, c[0x0][0x298] ;  /* 0x0000a60000087ab9 */ /* 0x000fe20000000a00 */
[--C-:B------:R-:W-:Y:S02]  /*0400*/  SHF.R.S32.HI R42, RZ, 0x1f, R3.reuse ;  /* 0x0000001fff2a7819 */ /* 0x100fe40000011403 */
[----:B------:R-:W-:-:S04]  /*0410*/  IADD3 R36, P2, P4, R32, R4, R3 ;  /* 0x0000000420247210 */ /* 0x000fc80007c5e003 */
[----:B------:R-:W-:Y:S01]  /*0420*/  IADD3.X R37, R33, R37, R42, P2, P4 ;  /* 0x0000002521257210 */ /* 0x000fe200017e842a */
[----:B0-----:R-:W-:-:S04]  /*0430*/  IMAD R42, R34, UR7, RZ ;  /* 0x00000007222a7c24 */ /* 0x001fc8000f8e02ff */
[----:B------:R-:W-:Y:S02]  /*0440*/  IMAD R43, R35, UR6, R42 ;  /* 0x00000006232b7c24 */ /* 0x000fe4000f8e022a */
        /* <DEDUP_REMOVED lines=9> */
[----:B------:R0:W5:Y:S04]  /*04e0*/  LDG.E R42, desc[UR4][R42.64] ;  /* 0x000000042a2a7981 */ /* 0x000168000c1e1900 */
.L_x_65:
[----:B------:R-:W-:Y:S05]  /*04f0*/  BSYNC B0 ;  /* 0x0000000000007941 */ /* 0x000fea0003800000 */
.L_x_64:
[----:B------:R-:W-:Y:S04]  /*0500*/  BSSY B0, `(.L_x_66) ;  /* 0x0000022000007945 */ /* 0x000fe80003800000 */
[----:B------:R-:W-:Y:S05]  /*0510*/  @P3 BRA `(.L_x_67) ;  /* 0x0000000000803947 */ /* 0x000fea0003800000 */
[----:B------:R-:W1:Y:S01]  /*0520*/  LDC.64 R34, c[0x0][0x230] ;  /* 0x00008c00ff227b82 */ /* 0x000e620000000a00 */
[----:B------:R-:W-:Y:S01]  /*0530*/  SHF.L.U32 R36, R40, 0x3, RZ ;  /* 0x0000000328247819 */ /* 0x000fe200000006ff */
[----:B------:R-:W-:Y:S01]  /*0540*/  ULDC.64 UR8, c[0x0][0x238] ;  /* 0x00008e0000087ab9 */ /* 0x000fe20000000a00 */
[C---:B------:R-:W-:Y:S01]  /*0550*/  IADD3 R46, P2, R39.reuse, R32, RZ ;  /* 0x00000020272e7210 */ /* 0x040fe20007f5e0ff */
[----:B------:R-:W-:Y:S01]  /*0560*/  ULDC.64 UR10, c[0x0][0x228] ;  /* 0x00008a00000a7ab9 */ /* 0x000fe20000000a00 */
[----:B------:R-:W-:Y:S01]  /*0570*/  SHF.R.S32.HI R37, RZ, 0x1f, R36 ;  /* 0x0000001fff257819 */ /* 0x000fe20000011424 */
[----:B0-----:R-:W-:Y:S01]  /*0580*/  VIADD R43, R36, 0x20 ;  /* 0x00000020242b7836 */ /* 0x001fe20000000000 */
[----:B------:R-:W-:-:S03]  /*0590*/  LEA.HI.X.SX32 R47, R39, R33, 0x1, P2 ;  /* 0x00000021272f7211 */ /* 0x000fc600010f0eff */
[----:B------:R-:W-:-:S04]  /*05a0*/  IMAD.WIDE R46, R6, 0x40, R46 ;  /* 0x00000040062e7825 */ /* 0x000fc800078e022e */
[----:B-1----:R-:W-:-:S04]  /*05b0*/  IMAD R44, R34, UR7, RZ ;  /* 0x00000007222c7c24 */ /* 0x002fc8000f8e02ff */
[----:B------:R-:W-:Y:S02]  /*05c0*/  IMAD R35, R35, UR6, R44 ;  /* 0x0000000623237c24 */ /* 0x000fe4000f8e022c */
[----:B------:R-:W-:-:S04]  /*05d0*/  IMAD.WIDE.U32 R44, R34, UR6, R36 ;  /* 0x00000006222c7c25 */ /* 0x000fc8000f8e0024 */
[----:B------:R-:W-:Y:S02]  /*05e0*/  IMAD R37, R41, UR8, RZ ;  /* 0x0000000829257c24 */ /* 0x000fe4000f8e02ff */
[----:B------:R-:W-:Y:S02]  /*05f0*/  IMAD.IADD R45, R45, 0x1, R35 ;  /* 0x000000012d2d7824 */ /* 0x000fe400078e0223 */
[C---:B------:R-:W-:Y:S02]  /*0600*/  IMAD R37, R0.reuse, UR9, R37 ;  /* 0x0000000900257c24 */ /* 0x040fe4000f8e0225 */
[----:B------:R-:W-:Y:S01]  /*0610*/  IMAD.WIDE.U32 R34, R0, UR8, R44 ;  /* 0x0000000800227c25 */ /* 0x000fe2000f8e002c */
[----:B------:R-:W-:Y:S02]  /*0620*/  ULDC UR8, c[0x0][0x21c] ;  /* 0x0000870000087ab9 */ /* 0x000fe40000000800 */
[----:B------:R-:W-:Y:S01]  /*0630*/  ISETP.GE.AND P2, PT, R36, UR8, PT ;  /* 0x0000000824007c0c */ /* 0x000fe2000bf46270 */
[----:B------:R-:W-:Y:S01]  /*0640*/  IMAD.IADD R35, R35, 0x1, R37 ;  /* 0x0000000123237824 */ /* 0x000fe200078e0225 */
[----:B------:R-:W-:Y:S01]  /*0650*/  ISETP.GE.AND P4, PT, R43, UR8, PT ;  /* 0x000000082b007c0c */ /* 0x000fe2000bf86270 */
[----:B------:R-:W-:-:S02]  /*0660*/  IMAD R44, R47, UR10, RZ ;  /* 0x0000000a2f2c7c24 */ /* 0x000fc4000f8e02ff */
[----:B------:R-:W-:Y:S02]  /*0670*/  VIADD R37, R36, 0x40 ;  /* 0x0000004024257836 */ /* 0x000fe40000000000 */
[C---:B------:R-:W-:Y:S02]  /*0680*/  IMAD R44, R46.reuse, UR11, R44 ;  /* 0x0000000b2e2c7c24 */ /* 0x040fe4000f8e022c */
[----:B------:R-:W-:Y:S01]  /*0690*/  IMAD.WIDE.U32 R34, R46, UR10, R34 ;  /* 0x0000000a2e227c25 */ /* 0x000fe2000f8e0022 */
[----:B------:R-:W-:Y:S01]  /*06a0*/  ISETP.GE.AND P5, PT, R37, UR8, PT ;  /* 0x0000000825007c0c */ /* 0x000fe2000bfa6270 */
[----:B------:R-:W-:-:S03]  /*06b0*/  ULDC.64 UR8, c[0x0][0x210] ;  /* 0x0000840000087ab9 */ /* 0x000fc60000000a00 */
[----:B------:R-:W-:Y:S02]  /*06c0*/  IADD3 R35, R35, R44, RZ ;  /* 0x0000002c23237210 */ /* 0x000fe40007ffe0ff */
[----:B------:R-:W-:-:S04]  /*06d0*/  LEA R36, P6, R34, UR8, 0x1 ;  /* 0x0000000822247c11 */ /* 0x000fc8000f8c08ff */
[----:B------:R-:W-:-:S05]  /*06e0*/  LEA.HI.X R37, R34, UR9, R35, 0x1, P6 ;  /* 0x0000000922257c11 */ /* 0x000fca000b0f0c23 */
[----:B------:R1:W5:Y:S04]  /*06f0*/  @!P2 LDG.E.128 R8, desc[UR4][R36.64] ;  /* 0x000000042408a981 */ /* 0x000368000c1e1d00 */
[----:B------:R1:W5:Y:S04]  /*0700*/  @!P4 LDG.E.128 R12, desc[UR4][R36.64+0x40] ;  /* 0x00004004240cc981 */ /* 0x000368000c1e1d00 */
[----:B------:R1:W5:Y:S02]  /*0710*/  @!P5 LDG.E.128 R24, desc[UR4][R36.64+0x80] ;  /* 0x000080042418d981 */ /* 0x000364000c1e1d00 */
.L_x_67:
[----:B------:R-:W-:Y:S05]  /*0720*/  BSYNC B0 ;  /* 0x0000000000007941 */ /* 0x000fea0003800000 */
.L_x_66:
[----:B------:R-:W-:Y:S04]  /*0730*/  BSSY B0, `(.L_x_68) ;  /* 0x0000022000007945 */ /* 0x000fe80003800000 */
[----:B------:R-:W-:Y:S05]  /*0740*/  @P3 BRA `(.L_x_69) ;  /* 0x0000000000803947 */ /* 0x000fea0003800000 */
[----:B------:R-:W2:Y:S01]  /*0750*/  LDC.64 R34, c[0x0][0x250] ;  /* 0x00009400ff227b82 */ /* 0x000ea20000000a00 */
[----:B-1----:R-:W-:Y:S01]  /*0760*/  IMAD.SHL.U32 R36, R40, 0x8, RZ ;  /* 0x0000000828247824 */ /* 0x002fe200078e00ff */
[C---:B------:R-:W-:Y:S01]  /*0770*/  IADD3 R32, P2, R39.reuse, R32, RZ ;  /* 0x0000002027207210 */ /* 0x040fe20007f5e0ff */
[----:B------:R-:W-:Y:S01]  /*0780*/  ULDC.64 UR8, c[0x0][0x258] ;  /* 0x0000960000087ab9 */ /* 0x000fe20000000a00 */
[----:B------:R-:W-:Y:S02]  /*0790*/  ULDC UR10, c[0x0][0x21c] ;  /* 0x00008700000a7ab9 */ /* 0x000fe40000000800 */
[----:B------:R-:W-:Y:S02]  /*07a0*/  SHF.R.S32.HI R37, RZ, 0x1f, R36 ;  /* 0x0000001fff257819 */ /* 0x000fe40000011424 */
[----:B------:R-:W-:Y:S02]  /*07b0*/  LEA.HI.X.SX32 R33, R39, R33, 0x1, P2 ;  /* 0x0000002127217211 */ /* 0x000fe400010f0eff */
[----:B------:R-:W-:Y:S01]  /*07c0*/  ISETP.GE.AND P3, PT, R36, UR10, PT ;  /* 0x0000000a24007c0c */ /* 0x000fe2000bf66270 */
[----:B------:R-:W-:-:S04]  /*07d0*/  IMAD.WIDE R32, R6, 0x40, R32 ;  /* 0x0000004006207825 */ /* 0x000fc800078e0220 */
[----:B--2---:R-:W-:-:S04]  /*07e0*/  IMAD R44, R34, UR7, RZ ;  /* 0x00000007222c7c24 */ /* 0x004fc8000f8e02ff */
[----:B0-----:R-:W-:Y:S02]  /*07f0*/  IMAD R43, R35, UR6, R44 ;  /* 0x00000006232b7c24 */ /* 0x001fe4000f8e022c */
[----:B------:R-:W-:-:S04]  /*0800*/  IMAD.WIDE.U32 R34, R34, UR6, R36 ;  /* 0x0000000622227c25 */ /* 0x000fc8000f8e0024 */
[----:B------:R-:W-:Y:S02]  /*0810*/  IMAD R37, R41, UR8, RZ ;  /* 0x0000000829257c24 */ /* 0x000fe4000f8e02ff */
[----:B------:R-:W-:Y:S02]  /*0820*/  IMAD.IADD R35, R35, 0x1, R43 ;  /* 0x0000000123237824 */ /* 0x000fe400078e022b */
[C---:B------:R-:W-:Y:S02]  /*0830*/  IMAD R37, R0.reuse, UR9, R37 ;  /* 0x0000000900257c24 */ /* 0x040fe4000f8e0225 */
[----:B------:R-:W-:Y:S01]  /*0840*/  IMAD.WIDE.U32 R34, R0, UR8, R34 ;  /* 0x0000000800227c25 */ /* 0x000fe2000f8e0022 */
[----:B------:R-:W-:-:S03]  /*0850*/  ULDC.64 UR8, c[0x0][0x248] ;  /* 0x0000920000087ab9 */ /* 0x000fc60000000a00 */
[----:B------:R-:W-:Y:S01]  /*0860*/  IMAD.IADD R35, R35, 0x1, R37 ;  /* 0x0000000123237824 */ /* 0x000fe200078e0225 */
[C---:B------:R-:W-:Y:S01]  /*0870*/  IADD3 R37, R36.reuse, 0x40, RZ ;  /* 0x0000004024257810 */ /* 0x040fe20007ffe0ff */
[----:B------:R-:W-:Y:S02]  /*0880*/  IMAD R33, R33, UR8, RZ ;  /* 0x0000000821217c24 */ /* 0x000fe4000f8e02ff */
[----:B------:R-:W-:Y:S01]  /*0890*/  VIADD R43, R36, 0x20 ;  /* 0x00000020242b7836 */ /* 0x000fe20000000000 */
[----:B------:R-:W-:Y:S01]  /*08a0*/  ISETP.GE.AND P5, PT, R37, UR10, PT ;  /* 0x0000000a25007c0c */ /* 0x000fe2000bfa6270 */
[C---:B------:R-:W-:Y:S02]  /*08b0*/  IMAD R33, R32.reuse, UR9, R33 ;  /* 0x0000000920217c24 */ /* 0x040fe4000f8e0221 */
[----:B------:R-:W-:Y:S01]  /*08c0*/  IMAD.WIDE.U32 R34, R32, UR8, R34 ;  /* 0x0000000820227c25 */ /* 0x000fe2000f8e0022 */
[----:B------:R-:W-:Y:S01]  /*08d0*/  ISETP.GE.AND P4, PT, R43, UR10, PT ;  /* 0x0000000a2b007c0c */ /* 0x000fe2000bf86270 */
[----:B------:R-:W-:-:S02]  /*08e0*/  ULDC.64 UR8, c[0x0][0x240] ;  /* 0x0000900000087ab9 */ /* 0x000fc40000000a00 */
[----:B------:R-:W-:Y:S01]  /*08f0*/  IMAD.IADD R33, R35, 0x1, R33 ;  /* 0x0000000123217824 */ /* 0x000fe200078e0221 */
[----:B------:R-:W-:-:S04]  /*0900*/  LEA R32, P2, R34, UR8, 0x1 ;  /* 0x0000000822207c11 */ /* 0x000fc8000f8408ff */
[----:B------:R-:W-:-:S05]  /*0910*/  LEA.HI.X R33, R34, UR9, R33, 0x1, P2 ;  /* 0x0000000922217c11 */ /* 0x000fca00090f0c21 */
[----:B------:R2:W5:Y:S04]  /*0920*/  @!P3 LDG.E.128 R16, desc[UR4][R32.64] ;  /* 0x000000042010b981 */ /* 0x000568000c1e1d00 */
[----:B------:R2:W5:Y:S04]  /*0930*/  @!P4 LDG.E.128 R20, desc[UR4][R32.64+0x40] ;  /* 0x000040042014c981 */ /* 0x000568000c1e1d00 */
[----:B------:R2:W5:Y:S02]  /*0940*/  @!P5 LDG.E.128 R28, desc[UR4][R32.64+0x80] ;  /* 0x00008004201cd981 */ /* 0x000564000c1e1d00 */
.L_x_69:
[----:B------:R-:W-:Y:S05]  /*0950*/  BSYNC B0 ;  /* 0x0000000000007941 */ /* 0x000fea0003800000 */
.L_x_68:
[C---:B--2--5:R-:W-:Y:S01]  /*0960*/  LOP3.LUT R32, R8.reuse, 0xffff0000, RZ, 0xc0, !PT ;  /* 0xffff000008207812 */ /* 0x064fe200078ec0ff */
[----:B------:R-:W-:Y:S01]  /*0970*/  IMAD.U32 R8, R8, 0x10000, RZ ;  /* 0x0001000008087824 */ /* 0x000fe200078e00ff */
[C---:B------:R-:W-:Y:S01]  /*0980*/  LOP3.LUT R35, R16.reuse, 0xffff0000, RZ, 0xc0, !PT ;  /* 0xffff000010237812 */ /* 0x040fe200078ec0ff */
[----:B------:R-:W-:Y:S01]  /*0990*/  IMAD.U32 R33, R16, 0x10000, RZ ;  /* 0x0001000010217824 */ /* 0x000fe200078e00ff */
[----:B------:R-:W-:Y:S01]  /*09a0*/  ISETP.NE.AND P2, PT, R40, RZ, PT ;  /* 0x000000ff2800720c */ /* 0x000fe20003f45270 */
[----:B------:R-:W-:Y:S01]  /*09b0*/  IMAD.U32 R16, R9, 0x10000, RZ ;  /* 0x0001000009107824 */ /* 0x000fe200078e00ff */
[----:B------:R-:W-:Y:S01]  /*09c0*/  BSSY B0, `(.L_x_70) ;  /* 0x0000064000007945 */ /* 0x000fe20003800000 */
[----:B-1----:R-:W-:Y:S01]  /*09d0*/  FMUL.FTZ R37, R32, R35 ;  /* 0x0000002320257220 */ /* 0x002fe20000410000 */
[C---:B------:R-:W-:Y:S01]  /*09e0*/  SHF.L.U32 R35, R17.reuse, 0x10, RZ ;  /* 0x0000001011237819 */ /* 0x040fe200000006ff */
[----:B------:R-:W-:Y:S01]  /*09f0*/  @P0 IMAD R7, R38, 0x40, R7 ;  /* 0x0000004026070824 */ /* 0x000fe200078e0207 */
        /* <DEDUP_REMOVED lines=10> */
[C---:B------:R-:W-:Y:S01]  /*0aa0*/  IMAD.U32 R9, R11.reuse, 0x10000, RZ ;  /* 0x000100000b097824 */ /* 0x040fe200078e00ff */
[----:B------:R-:W-:Y:S01]  /*0ab0*/  LOP3.LUT R10, R11, 0xffff0000, RZ, 0xc0, !PT ;  /* 0xffff00000b0a7812 */ /* 0x000fe200078ec0ff */
[C---:B------:R-:W-:Y:S02]  /*0ac0*/  IMAD.U32 R16, R19.reuse, 0x10000, RZ ;  /* 0x0001000013107824 */ /* 0x040fe400078e00ff */
[----:B------:R-:W-:Y:S01]  /*0ad0*/  FFMA.FTZ R8, R8, R17, R33 ;  /* 0x0000001108087223 */ /* 0x000fe20000010021 */
[----:B------:R-:W-:Y:S01]  /*0ae0*/  LOP3.LUT R19, R19, 0xffff0000, RZ, 0xc0, !PT ;  /* 0xffff000013137812 */ /* 0x000fe200078ec0ff */
[----:B------:R-:W-:-:S02]  /*0af0*/  IMAD.U32 R11, R20, 0x10000, RZ ;  /* 0x00010000140b7824 */ /* 0x000fc400078e00ff */
[----:B------:R-:W-:Y:S01]  /*0b00*/  FFMA.FTZ R9, R9, R16, R8 ;  /* 0x0000001009097223 */ /* 0x000fe20000010008 */
[----:B------:R-:W-:-:S03]  /*0b10*/  SHF.L.U32 R8, R12, 0x10, RZ ;  /* 0x000000100c087819 */ /* 0x000fc600000006ff */
[----:B------:R-:W-:Y:S01]  /*0b20*/  FFMA.FTZ R19, R10, R19, R9 ;  /* 0x000000130a137223 */ /* 0x000fe20000010009 */
[----:B------:R-:W-:Y:S02]  /*0b30*/  LOP3.LUT R9, R12, 0xffff0000, RZ, 0xc0, !PT ;  /* 0xffff00000c097812 */ /* 0x000fe400078ec0ff */
[----:B------:R-:W-:Y:S01]  /*0b40*/  LOP3.LUT R10, R20, 0xffff0000, RZ, 0xc0, !PT ;  /* 0xffff0000140a7812 */ /* 0x000fe200078ec0ff */
[----:B------:R-:W-:Y:S01]  /*0b50*/  FFMA.FTZ R12, R8, R11, R19 ;  /* 0x0000000b080c7223 */ /* 0x000fe20000010013 */
[----:B------:R-:W-:Y:S02]  /*0b60*/  IMAD.U32 R8, R13, 0x10000, RZ ;  /* 0x000100000d087824 */ /* 0x000fe400078e00ff */
[----:B------:R-:W-:Y:S02]  /*0b70*/  IMAD.U32 R11, R21, 0x10000, RZ ;  /* 0x00010000150b7824 */ /* 0x000fe400078e00ff */
[----:B------:R-:W-:Y:S01]  /*0b80*/  FFMA.FTZ R9, R9, R10, R12 ;  /* 0x0000000a09097223 */ /* 0x000fe2000001000c */
[----:B------:R-:W-:-:S02]  /*0b90*/  LOP3.LUT R12, R13, 0xffff0000, RZ, 0xc0, !PT ;  /* 0xffff00000d0c7812 */ /* 0x000fc400078ec0ff */
[----:B------:R-:W-:Y:S01]  /*0ba0*/  LOP3.LUT R21, R21, 0xffff0000, RZ, 0xc0, !PT ;  /* 0xffff000015157812 */ /* 0x000fe200078ec0ff */
[----:B------:R-:W-:Y:S01]  /*0bb0*/  FFMA.FTZ R9, R8, R11, R9 ;  /* 0x0000000b08097223 */ /* 0x000fe20000010009 */
[----:B------:R-:W-:Y:S01]  /*0bc0*/  SHF.L.U32 R11, R22, 0x10, RZ ;  /* 0x00000010160b7819 */ /* 0x000fe200000006ff */
[----:B------:R-:W-:Y:S01]  /*0bd0*/  IMAD.U32 R8, R14, 0x10000, RZ ;  /* 0x000100000e087824 */ /* 0x000fe200078e00ff */
[----:B------:R-:W-:Y:S01]  /*0be0*/  LOP3.LUT R10, R22, 0xffff0000, RZ, 0xc0, !PT ;  /* 0xffff0000160a7812 */ /* 0x000fe200078ec0ff */
[----:B------:R-:W-:Y:S01]  /*0bf0*/  FFMA.FTZ R21, R12, R21, R9 ;  /* 0x000000150c157223 */ /* 0x000fe20000010009 */
[----:B------:R-:W-:Y:S02]  /*0c00*/  LOP3.LUT R9, R14, 0xffff0000, RZ, 0xc0, !PT ;  /* 0xffff00000e097812 */ /* 0x000fe400078ec0ff */
[C---:B------:R-:W-:Y:S01]  /*0c10*/  LOP3.LUT R14, R15.reuse, 0xffff0000, RZ, 0xc0, !PT ;  /* 0xffff00000f0e7812 */ /* 0x040fe200078ec0ff */
[----:B------:R-:W-:Y:S01]  /*0c20*/  FFMA.FTZ R12, R8, R11, R21 ;  /* 0x0000000b080c7223 */ /* 0x000fe20000010015 */
[----:B------:R-:W-:-:S02]  /*0c30*/  IMAD.U32 R8, R15, 0x10000, RZ ;  /* 0x000100000f087824 */ /* 0x000fc400078e00ff */
[----:B------:R-:W-:Y:S02]  /*0c40*/  IMAD.U32 R11, R23, 0x10000, RZ ;  /* 0x00010000170b7824 */ /* 0x000fe400078e00ff */
        /* <DEDUP_REMOVED lines=8> */
[----:B------:R-:W-:-:S03]  /*0cd0*/  LOP3.LUT R11, R28, 0xffff0000, RZ, 0xc0, !PT ;  /* 0xffff00001c0b7812 */ /* 0x000fc600078ec0ff */
[----:B------:R-:W-:Y:S01]  /*0ce0*/  FFMA.FTZ R23, R8, R9, R23 ;  /* 0x0000000908177223 */ /* 0x000fe20000010017 */
[C---:B------:R-:W-:Y:S01]  /*0cf0*/  IMAD.U32 R8, R25.reuse, 0x10000, RZ ;  /* 0x0001000019087824 */ /* 0x040fe200078e00ff */
[----:B------:R-:W-:Y:S01]  /*0d00*/  LOP3.LUT R25, R25, 0xffff0000, RZ, 0xc0, !PT ;  /* 0xffff000019197812 */ /* 0x000fe200078ec0ff */
[----:B------:R-:W-:Y:S02]  /*0d10*/  IMAD.U32 R9, R29, 0x10000, RZ ;  /* 0x000100001d097824 */ /* 0x000fe400078e00ff */
[----:B------:R-:W-:-:S04]  /*0d20*/  FFMA.FTZ R11, R24, R11, R23 ;  /* 0x0000000b180b7223 */ /* 0x000fc80000010017 */
        /* <DEDUP_REMOVED lines=8> */
[C---:B------:R-:W-:Y:S01]  /*0db0*/  IMAD.U32 R8, R27.reuse, 0x10000, RZ ;  /* 0x000100001b087824 */ /* 0x040fe200078e00ff */
[----:B------:R-:W-:Y:S01]  /*0dc0*/  LOP3.LUT R27, R27, 0xffff0000, RZ, 0xc0, !PT ;  /* 0xffff00001b1b7812 */ /* 0x000fe200078ec0ff */
[----:B------:R-:W-:-:S02]  /*0dd0*/  IMAD.U32 R9, R31, 0x10000, RZ ;  /* 0x000100001f097824 */ /* 0x000fc400078e00ff */
[----:B------:R-:W-:-:S04]  /*0de0*/  FFMA.FTZ R11, R26, R11, R25 ;  /* 0x0000000b1a0b7223 */ /* 0x000fc80000010019 */
[----:B------:R-:W-:-:S04]  /*0df0*/  FFMA.FTZ R8, R8, R9, R11 ;  /* 0x0000000908087223 */ /* 0x000fc8000001000b */
[----:B------:R-:W-:Y:S01]  /*0e00*/  FFMA.FTZ R27, R27, R10, R8 ;  /* 0x0000000a1b1b7223 */ /* 0x000fe20000010008 */
[----:B------:R-:W-:-:S04]  /*0e10*/  @P0 SHF.R.S32.HI R10, RZ, 0x1f, R7 ;  /* 0x0000001fff0a0819 */ /* 0x000fc80000011407 */
[----:B------:R-:W1:Y:S01]  /*0e20*/  SHFL.BFLY PT, R8, R27, 0x2, 0x1f ;  /* 0x0c401f001b087f89 */ /* 0x000e6200000e0000 */
[----:B------:R-:W-:Y:S01]  /*0e30*/  @P0 LEA.HI R10, R10, R7, RZ, 0x6 ;  /* 0x000000070a0a0211 */ /* 0x000fe200078f30ff */
[----:B------:R-:W-:-:S06]  /*0e40*/  HFMA2.MMA R7, -RZ, RZ, 0, 0 ;  /* 0x00000000ff077435 */ /* 0x000fcc00000001ff */
[----:B------:R-:W-:Y:S01]  /*0e50*/  @P0 LOP3.LUT R7, R10, 0xffffffc0, RZ, 0xc0, !PT ;  /* 0xffffffc00a070812 */ /* 0x000fe200078ec0ff */
[----:B-1----:R-:W-:Y:S02]  /*0e60*/  FADD.FTZ R11, R27, R8 ;  /* 0x000000081b0b7221 */ /* 0x002fe40000010000 */
[----:B------:R-:W1:Y:S03]  /*0e70*/  LDC.64 R8, c[0x0][0x2d0] ;  /* 0x0000b400ff087b82 */ /* 0x000e660000000a00 */
[----:B------:R-:W2:Y:S02]  /*0e80*/  SHFL.BFLY PT, R12, R11, 0x1, 0x1f ;  /* 0x0c201f000b0c7f89 */ /* 0x000ea400000e0000 */
[----:B--2---:R-:W-:Y:S01]  /*0e90*/  FADD.FTZ R16, R11, R12 ;  /* 0x0000000c0b107221 */ /* 0x004fe20000010000 */
[----:B------:R-:W-:Y:S06]  /*0ea0*/  @P2 BRA `(.L_x_71) ;  /* 0x0000000000542947 */ /* 0x000fec0003800000 */
[----:B------:R-:W2:Y:S01]  /*0eb0*/  LDC.64 R14, c[0x0][0x278] ;  /* 0x00009e00ff0e7b82 */ /* 0x000ea20000000a00 */
[----:B------:R-:W-:Y:S01]  /*0ec0*/  SHF.R.S32.HI R12, RZ, 0x1f, R39 ;  /* 0x0000001fff0c7819 */ /* 0x000fe20000011427 */
[----:B------:R-:W-:Y:S01]  /*0ed0*/  ULDC.64 UR8, c[0x0][0x280] ;  /* 0x0000a00000087ab9 */ /* 0x000fe20000000a00 */
[--C-:B------:R-:W-:Y:S02]  /*0ee0*/  IADD3 R10, P0, P2, R7, R39, R4.reuse ;  /* 0x00000027070a7210 */ /* 0x100fe40007a1e004 */
[----:B------:R-:W-:Y:S02]  /*0ef0*/  SHF.R.S32.HI R13, RZ, 0x1f, R4 ;  /* 0x0000001fff0d7819 */ /* 0x000fe40000011404 */
[----:B------:R-:W-:-:S04]  /*0f00*/  SHF.R.S32.HI R11, RZ, 0x1f, R7 ;  /* 0x0000001fff0b7819 */ /* 0x000fc80000011407 */
[----:B------:R-:W-:Y:S02]  /*0f10*/  IADD3.X R11, R11, R12, R13, P0, P2 ;  /* 0x0000000c0b0b7210 */ /* 0x000fe400007e440d */
[----:B------:R-:W-:Y:S01]  /*0f20*/  ISETP.GE.AND P0, PT, R39, R2, PT ;  /* 0x000000022700720c */ /* 0x000fe20003f06270 */
[C---:B--2---:R-:W-:Y:S02]  /*0f30*/  IMAD R12, R14.reuse, UR7, RZ ;  /* 0x000000070e0c7c24 */ /* 0x044fe4000f8e02ff */
[----:B------:R-:W-:-:S04]  /*0f40*/  IMAD.WIDE.U32 R10, R14, UR6, R10 ;  /* 0x000000060e0a7c25 */ /* 0x000fc8000f8e000a */
[----:B------:R-:W-:Y:S02]  /*0f50*/  IMAD R13, R15, UR6, R12 ;  /* 0x000000060f0d7c24 */ /* 0x000fe4000f8e020c */
[----:B------:R-:W-:Y:S02]  /*0f60*/  IMAD R15, R41, UR8, RZ ;  /* 0x00000008290f7c24 */ /* 0x000fe4000f8e02ff */
[----:B------:R-:W-:Y:S02]  /*0f70*/  IMAD.IADD R11, R11, 0x1, R13 ;  /* 0x000000010b0b7824 */ /* 0x000fe400078e020d */
[C---:B------:R-:W-:Y:S02]  /*0f80*/  IMAD R15, R0.reuse, UR9, R15 ;  /* 0x00000009000f7c24 */ /* 0x040fe4000f8e020f */
[----:B------:R-:W-:Y:S01]  /*0f90*/  IMAD.WIDE.U32 R10, R0, UR8, R10 ;  /* 0x00000008000a7c25 */ /* 0x000fe2000f8e000a */
[----:B------:R-:W-:-:S03]  /*0fa0*/  ULDC.64 UR8, c[0x0][0x260] ;  /* 0x0000980000087ab9 */ /* 0x000fc60000000a00 */
[----:B------:R-:W-:Y:S01]  /*0fb0*/  IMAD.IADD R11, R11, 0x1, R15 ;  /* 0x000000010b0b7824 */ /* 0x000fe200078e020f */
[----:B------:R-:W-:-:S04]  /*0fc0*/  LEA R12, P2, R10, UR8, 0x2 ;  /* 0x000000080a0c7c11 */ /* 0x000fc8000f8410ff */
[----:B------:R-:W-:Y:S02]  /*0fd0*/  LEA.HI.X R13, R10, UR9, R11, 0x2, P2 ;  /* 0x000000090a0d7c11 */ /* 0x000fe400090f140b */
[----:B------:R-:W-:-:S05]  /*0fe0*/  FSEL R11, R16, RZ, !P0 ;  /* 0x000000ff100b7208 */ /* 0x000fca0004000000 */
[----:B------:R2:W-:Y:S02]  /*0ff0*/  STG.E desc[UR4][R12.64], R11 ;  /* 0x0000000b0c007986 */ /* 0x0005e4000c101904 */
.L_x_71:
[----:B------:R-:W-:Y:S05]  /*1000*/  BSYNC B0 ;  /* 0x0000000000007941 */ /* 0x000fea0003800000 */
.L_x_70:
[----:B------:R-:W-:Y:S01]  /*1010*/  VIADD R5, R5, 0x3f ;  /* 0x0000003f05057836 */ /* 0x000fe20000000000 */
[----:B--2---:R-:W-:Y:S01]  /*1020*/  SHF.L.U32 R12, R3, 0x2, RZ ;  /* 0x00000002030c7819 */ /* 0x004fe200000006ff */
[----:B------:R-:W-:Y:S01]  /*1030*/  IMAD R10, R7, 0x60, RZ ;  /* 0x00000060070a7824 */ /* 0x000fe200078e02ff */
[----:B------:R-:W-:Y:S01]  /*1040*/  BSSY B0, `(.L_x_72) ;  /* 0x0000027000007945 */ /* 0x000fe20003800000 */
[----:B------:R-:W-:Y:S01]  /*1050*/  IMAD R11, R6, 0x1800, RZ ;  /* 0x00001800060b7824 */ /* 0x000fe200078e02ff */
[----:B------:R-:W-:Y:S01]  /*1060*/  SHF.R.S32.HI R2, RZ, 0x1f, R5 ;  /* 0x0000001fff027819 */ /* 0x000fe20000011405 */
[----:B-1----:R-:W-:Y:S01]  /*1070*/  IMAD R16, R8, UR7, RZ ;  /* 0x0000000708107c24 */ /* 0x002fe2000f8e02ff */
[----:B------:R-:W-:Y:S02]  /*1080*/  SHF.R.S32.HI R13, RZ, 0x1f, R10 ;  /* 0x0000001fff0d7819 */ /* 0x000fe4000001140a */
[----:B------:R-:W-:Y:S02]  /*1090*/  LEA.HI R2, R2, R5, RZ, 0x6 ;  /* 0x0000000502027211 */ /* 0x000fe400078f30ff */
[----:B------:R-:W-:-:S02]  /*10a0*/  IADD3 R10, P0, P2, R10, R12, R11 ;  /* 0x0000000c0a0a7210 */ /* 0x000fc40007a1e00b */
[----:B------:R-:W-:Y:S02]  /*10b0*/  LOP3.LUT R5, R2, 0xffffffc0, RZ, 0xc0, !PT ;  /* 0xffffffc002057812 */ /* 0x000fe400078ec0ff */
[----:B------:R-:W-:Y:S02]  /*10c0*/  SHF.R.S32.HI R14, RZ, 0x1f, R11 ;  /* 0x0000001fff0e7819 */ /* 0x000fe4000001140b */
[----:B------:R-:W-:Y:S01]  /*10d0*/  SHF.R.S32.HI R12, RZ, 0x1f, R12 ;  /* 0x0000001fff0c7819 */ /* 0x000fe2000001140c */
[----:B------:R-:W-:Y:S02]  /*10e0*/  IMAD.IADD R2, R5, 0x1, -R4 ;  /* 0x0000000105027824 */ /* 0x000fe400078e0a04 */
[----:B------:R-:W-:Y:S01]  /*10f0*/  IMAD R5, R9, UR6, R16 ;  /* 0x0000000609057c24 */ /* 0x000fe2000f8e0210 */
[----:B------:R-:W-:Y:S02]  /*1100*/  IADD3.X R11, R13, R12, R14, P0, P2 ;  /* 0x0000000c0d0b7210 */ /* 0x000fe400007e440e */
[----:B------:R-:W-:Y:S01]  /*1110*/  ISETP.GE.OR P1, PT, R3, R2, P1 ;  /* 0x000000020300720c */ /* 0x000fe20000f26670 */
[----:B------:R-:W-:-:S04]  /*1120*/  IMAD.WIDE.U32 R8, R8, UR6, R10 ;  /* 0x0000000608087c25 */ /* 0x000fc8000f8e000a */
[----:B------:R-:W-:-:S08]  /*1130*/  IMAD.IADD R5, R9, 0x1, R5 ;  /* 0x0000000109057824 */ /* 0x000fd000078e0205 */
[----:B------:R-:W-:Y:S05]  /*1140*/  @P1 BRA `(.L_x_73) ;  /* 0x0000000000581947 */ /* 0x000fea0003800000 */
[----:B------:R-:W1:Y:S01]  /*1150*/  LDC.64 R12, c[0x0][0x2a8] ;  /* 0x0000aa00ff0c7b82 */ /* 0x000e620000000a00 */
[----:B------:R-:W-:Y:S01]  /*1160*/  IADD3 R10, P0, P1, R7, R4, R3 ;  /* 0x00000004070a7210 */ /* 0x000fe2000791e003 */
[----:B------:R-:W-:Y:S01]  /*1170*/  ULDC.64 UR8, c[0x0][0x2b0] ;  /* 0x0000ac0000087ab9 */ /* 0x000fe20000000a00 */
[----:B------:R-:W-:Y:S02]  /*1180*/  SHF.R.S32.HI R11, RZ, 0x1f, R7 ;  /* 0x0000001fff0b7819 */ /* 0x000fe40000011407 */
[----:B------:R-:W-:Y:S02]  /*1190*/  SHF.R.S32.HI R2, RZ, 0x1f, R4 ;  /* 0x0000001fff027819 */ /* 0x000fe40000011404 */
[----:B------:R-:W-:-:S04]  /*11a0*/  SHF.R.S32.HI R7, RZ, 0x1f, R3 ;  /* 0x0000001fff077819 */ /* 0x000fc80000011403 */
[----:B------:R-:W-:Y:S02]  /*11b0*/  IADD3.X R11, R11, R2, R7, P0, P1 ;  /* 0x000000020b0b7210 */ /* 0x000fe400007e2407 */
[----:B------:R-:W-:Y:S01]  /*11c0*/  FSETP.NEU.FTZ.AND P0, PT, R42, -INF , PT ;  /* 0xff8000002a00780b */ /* 0x000fe20003f1d000 */
[C---:B-1----:R-:W-:Y:S02]  /*11d0*/  IMAD R2, R12.reuse, UR7, RZ ;  /* 0x000000070c027c24 */ /* 0x042fe4000f8e02ff */
[----:B------:R-:W-:-:S04]  /*11e0*/  IMAD.WIDE.U32 R10, R12, UR6, R10 ;  /* 0x000000060c0a7c25 */ /* 0x000fc8000f8e000a */
[----:B------:R-:W-:Y:S02]  /*11f0*/  IMAD R7, R13, UR6, R2 ;  /* 0x000000060d077c24 */ /* 0x000fe4000f8e0202 */
[----:B------:R-:W-:Y:S01]  /*1200*/  FMUL.FTZ R2, R42, 1.4426950216293334961 ;  /* 0x3fb8aa3b2a027820 */ /* 0x000fe20000410000 */
[----:B------:R-:W-:Y:S02]  /*1210*/  IMAD R13, R41, UR8, RZ ;  /* 0x00000008290d7c24 */ /* 0x000fe4000f8e02ff */
[----:B------:R-:W-:Y:S02]  /*1220*/  IMAD.IADD R11, R11, 0x1, R7 ;  /* 0x000000010b0b7824 */ /* 0x000fe400078e0207 */
[C---:B------:R-:W-:Y:S02]  /*1230*/  IMAD R7, R0.reuse, UR9, R13 ;  /* 0x0000000900077c24 */ /* 0x040fe4000f8e020d */
[----:B------:R-:W-:Y:S01]  /*1240*/  IMAD.WIDE.U32 R10, R0, UR8, R10 ;  /* 0x00000008000a7c25 */ /* 0x000fe2000f8e000a */
[----:B------:R-:W-:-:S04]  /*1250*/  ULDC.64 UR8, c[0x0][0x2a0] ;  /* 0x0000a80000087ab9 */ /* 0x000fc80000000a00 */
[----:B------:R-:W-:Y:S02]  /*1260*/  IADD3 R7, R11, R7, RZ ;  /* 0x000000070b077210 */ /* 0x000fe40007ffe0ff */
[----:B------:R-:W-:-:S04]  /*1270*/  LEA R12, P1, R10, UR8, 0x2 ;  /* 0x000000080a0c7c11 */ /* 0x000fc8000f8210ff */
[----:B------:R-:W-:Y:S02]  /*1280*/  LEA.HI.X R13, R10, UR9, R7, 0x2, P1 ;  /* 0x000000090a0d7c11 */ /* 0x000fe400088f1407 */
[----:B------:R-:W-:-:S05]  /*1290*/  FSEL R7, R2, RZ, P0 ;  /* 0x000000ff02077208 */ /* 0x000fca0000000000 */
[----:B------:R1:W-:Y:S02]  /*12a0*/  STG.E desc[UR4][R12.64], R7 ;  /* 0x000000070c007986 */ /* 0x0003e4000c101904 */
.L_x_73:
[----:B------:R-:W-:Y:S05]  /*12b0*/  BSYNC B0 ;  /* 0x0000000000007941 */ /* 0x000fea0003800000 */
.L_x_72:
[----:B------:R-:W-:Y:S01]  /*12c0*/  ULDC.64 UR10, c[0x0][0x2e8] ;  /* 0x0000ba00000a7ab9 */ /* 0x000fe20000000a00 */
[----:B------:R-:W-:Y:S01]  /*12d0*/  ULDC.64 UR8, c[0x0][0x2d8] ;  /* 0x0000b60000087ab9 */ /* 0x000fe20000000a00 */
[----:B------:R-:W-:Y:S01]  /*12e0*/  ISETP.NE.U32.AND P0, PT, RZ, UR10, PT ;  /* 0x0000000aff007c0c */ /* 0x000fe2000bf05070 */
[----:B------:R-:W-:Y:S02]  /*12f0*/  IMAD R41, R41, UR8, RZ ;  /* 0x0000000829297c24 */ /* 0x000fe4000f8e02ff */
[----:B------:R-:W-:Y:S01]  /*1300*/  IMAD.MOV.U32 R4, RZ, RZ, R8 ;  /* 0x000000ffff047224 */ /* 0x000fe200078e0008 */
[----:B------:R-:W-:Y:S01]  /*1310*/  ISETP.NE.AND.EX P0, PT, RZ, UR11, PT, P0 ;  /* 0x0000000bff007c0c */ /* 0x000fe2000bf05300 */
[C---:B------:R-:W-:Y:S02]  /*1320*/  IMAD R41, R0.reuse, UR9, R41 ;  /* 0x0000000900297c24 */ /* 0x040fe4000f8e0229 */
[----:B------:R-:W-:Y:S01]  /*1330*/  IMAD.WIDE.U32 R4, R0, UR8, R4 ;  /* 0x0000000800047c25 */ /* 0x000fe2000f8e0004 */
[----:B------:R-:W-:Y:S01]  /*1340*/  ISETP.NE.OR P0, PT, R3, RZ, !P0 ;  /* 0x000000ff0300720c */ /* 0x000fe20004705670 */
[----:B------:R-:W-:-:S02]  /*1350*/  ULDC.64 UR8, c[0x0][0x2b8] ;  /* 0x0000ae0000087ab9 */ /* 0x000fc40000000a00 */
[----:B------:R-:W-:Y:S01]  /*1360*/  IMAD.IADD R5, R5, 0x1, R41 ;  /* 0x0000000105057824 */ /* 0x000fe200078e0229 */
[----:B------:R-:W-:-:S04]  /*1370*/  LEA R8, P1, R4, UR8, 0x2 ;  /* 0x0000000804087c11 */ /* 0x000fc8000f8210ff */
[----:B------:R-:W-:-:S05]  /*1380*/  LEA.HI.X R9, R4, UR9, R5, 0x2, P1 ;  /* 0x0000000904097c11 */ /* 0x000fca00088f1405 */
[----:B------:R2:W-:Y:S04]  /*1390*/  STG.E.128 desc[UR4][R8.64], RZ ;  /* 0x000000ff08007986 */ /* 0x0005e8000c101d04 */
[----:B------:R2:W-:Y:S04]  /*13a0*/  STG.E.128 desc[UR4][R8.64+0x1000], RZ ;  /* 0x001000ff08007986 */ /* 0x0005e8000c101d04 */
[----:B------:R2:W-:Y:S04]  /*13b0*/  STG.E.128 desc[UR4][R8.64+0x2000], RZ ;  /* 0x002000ff08007986 */ /* 0x0005e8000c101d04 */
[----:B------:R2:W-:Y:S04]  /*13c0*/  STG.E.128 desc[UR4][R8.64+0x3000], RZ ;  /* 0x003000ff08007986 */ /* 0x0005e8000c101d04 */
[----:B------:R2:W-:Y:S04]  /*13d0*/  STG.E.128 desc[UR4][R8.64+0x4000], RZ ;  /* 0x004000ff08007986 */ /* 0x0005e8000c101d04 */
[----:B------:R2:W-:Y:S01]  /*13e0*/  STG.E.128 desc[UR4][R8.64+0x5000], RZ ;  /* 0x005000ff08007986 */ /* 0x0005e2000c101d04 */
[----:B------:R-:W-:Y:S05]  /*13f0*/  @P0 EXIT ;  /* 0x000000000000094d */ /* 0x000fea0003800000 */
[----:B------:R-:W3:Y:S01]  /*1400*/  LDC R5, c[0x0][0x220] ;  /* 0x00008800ff057b82 */ /* 0x000ee20000000800 */
[----:B------:R-:W-:Y:S02]  /*1410*/  ULDC UR7, c[0x0][0x2e0] ;  /* 0x0000b80000077ab9 */ /* 0x000fe40000000800 */
[----:B------:R-:W-:-:S05]  /*1420*/  IMAD R6, R6, UR7, R38 ;  /* 0x0000000706067c24 */ /* 0x000fca000f8e0226 */
[----:B------:R-:W4:Y:S01]  /*1430*/  LDC.64 R2, c[0x0][0x2e8] ;  /* 0x0000ba00ff027b82 */ /* 0x000f220000000a00 */
[----:B---3--:R-:W-:-:S04]  /*1440*/  IMAD R5, R6, R5, UR6 ;  /* 0x0000000606057e24 */ /* 0x008fc8000f8e0205 */
[----:B----4-:R-:W-:-:S05]  /*1450*/  IMAD.WIDE R2, R5, 0x4, R2 ;  /* 0x0000000405027825 */ /* 0x010fca00078e0202 */
[----:B------:R-:W-:Y:S01]  /*1460*/  STG.E desc[UR4][R2.64], RZ ;  /* 0x000000ff02007986 */ /* 0x000fe2000c101904 */
[----:B------:R-:W-:Y:S05]  /*1470*/  EXIT ;  /* 0x000000000000794d */ /* 0x000fea0003800000 */
.L_x_74:
        /* <DEDUP_REMOVED lines=16> */
.L_x_126:


//--------------------- .nv.shared._ZN7cutlass13device_kernelIN5flash19enable_sm80_to_sm89INS1_16FlashAttnBwdSm80INS1_25CollectiveMainloopBwdSm80ILi2ELi1EN4cute5tupleIJNS5_1CILi64EEENS7_ILi128EEENS7_ILi96EEEEEENS_10bfloat16_tEfNS_4arch4Sm80ELb0ELb0ELb0ELb0ELb0ELb0ELb0ELb0ELi2ELi2ELi4ELi2ELb1EEENS1_21CollectiveEpilogueBwdISB_SC_SE_Li256ELb0ELb0ELi2EEENS1_19SingleTileSchedulerILb0ELb0ELb0ELi128EEEEEEEEEvNT_6ParamsE --------------------------
	.section	.nv.shared._ZN7cutlass13device_kernelIN5flash19enable_sm80_to_sm89INS1_16FlashAttnBwdSm80INS1_25CollectiveMainloopBwdSm80ILi2ELi1EN4cute5tupleIJNS5_1CILi64EEENS7_ILi128EEENS7_ILi96EEEEEENS_10bfloat16_tEfNS_4arch4Sm80ELb0ELb0ELb0ELb0ELb0ELb0ELb0ELb0ELi2ELi2ELi4ELi2ELb1EEENS1_21CollectiveEpilogueBwdISB_SC_SE_Li256ELb0ELb0ELi2EEENS1_19SingleTileSchedulerILb0ELb0ELb0ELi128EEEEEEEEEvNT_6ParamsE,"aw",@nobits
	.sectionflags	@""
	.align	16
	.zero		1024


//--------------------- .nv.shared.reserved.0     --------------------------
	.section	.nv.shared.reserved.0,"aw",@nobits
	.weak		__nv_reservedSMEM_offset_0_alias
	.size		__nv_reservedSMEM_offset_0_alias, 0, 0
	.other		__nv_reservedSMEM_offset_0_alias,@"STO_CUDA_RESERVED_SHARED STV_DEFAULT"
__nv_reservedSMEM_offset_0_alias:
	.zero		0


//--------------------- .nv.global                --------------------------
	.section	.nv.global,"aw",@nobits
.nv.global:
	.type		_ZN65_INTERNAL_5e585306_29_flash_bwd_hdim96_bf16_sm80_cu_8e232a79_42714cute1_E,@object
	.size		_ZN65_INTERNAL_5e585306_29_flash_bwd_hdim96_bf16_sm80_cu_8e232a79_42714cute1_E,(_ZN65_INTERNAL_5e585306_29_flash_bwd_hdim96_bf16_sm80_cu_8e232a79_42714cuda3std3__45__cpo6cbeginE - _ZN65_INTERNAL_5e585306_29_flash_bwd_hdim96_bf16_sm80_cu_8e232a79_42714cute1_E)
_ZN65_INTERNAL_5e585306_29_flash_bwd_hdim96_bf16_sm80_cu_8e232a79_42714cute1_E:
	.zero		1
	.type		_ZN65_INTERNAL_5e585306_29_flash_bwd_hdim96_bf16_sm80_cu_8e232a79_42714cuda3std3__45__cpo6cbeginE,@object
	.size		_ZN65_INTERNAL_5e585306_29_flash_bwd_hdim96_bf16_sm80_cu_8e232a79_42714cuda3std3__45__cpo6cbeginE,(_ZN65_INTERNAL_5e585306_29_flash_bwd_hdim96_bf16_sm80_cu_8e232a79_42714cuda3std3__48in_placeE - _ZN65_INTERNAL_5e585306_29_flash_bwd_hdim96_bf16_sm80_cu_8e232a79_42714cuda3std3__45__cpo6cbeginE)
_ZN65_INTERNAL_5e585306_29_flash_bwd_hdim96_bf16_sm80_cu_8e232a79_42714cuda3std3__45__cpo6cbeginE:
	.zero		1
	.type		_ZN65_INTERNAL_5e585306_29_flash_bwd_hdim96_bf16_sm80_cu_8e232a79_42714cuda3std3__48in_placeE,@object
	.size		_ZN65_INTERNAL_5e585306_29_flash_bwd_hdim96_bf16_sm80_cu_8e232a79_42714cuda3std3__48in_placeE,(_ZN65_INTERNAL_5e585306_29_flash_bwd_hdim96_bf16_sm80_cu_8e232a79_42714cuda3std6ranges3__45__cpo9iter_moveE - _ZN65_INTERNAL_5e585306_29_flash_bwd_hdim96_bf16_sm80_cu_8e232a79_42714cuda3std3__48in_placeE)
_ZN65_INTERNAL_5e585306_29_flash_bwd_hdim96_bf16_sm80_cu_8e232a79_42714cuda3std3__48in_placeE:
	.zero		1
	.type		_ZN65_INTERNAL_5e585306_29_flash_bwd_hdim96_bf16_sm80_cu_8e232a79_42714cuda3std6ranges3__45__cpo9iter_moveE,@object
	.size		_ZN65_INTERNAL_5e585306_29_flash_bwd_hdim96_bf16_sm80_cu_8e232a79_42714cuda3std6ranges3__45__cpo9iter_moveE,(_ZN65_INTERNAL_5e585306_29_flash_bwd_hdim96_bf16_sm80_cu_8e232a79_42714cuda3std3__45__cpo5beginE - _ZN65_INTERNAL_5e585306_29_flash_bwd_hdim96_bf16_sm80_cu_8e232a79_42714cuda3std6ranges3__45__cpo9iter_moveE)
_ZN65_INTERNAL_5e585306_29_flash_bwd_hdim96_bf16_sm80_cu_8e232a79_42714cuda3std6ranges3__45__cpo9iter_moveE:
	.zero		1
	.type		_ZN65_INTERNAL_5e585306_29_flash_bwd_hdim96_bf16_sm80_cu_8e232a79_42714cuda3std3__45__cpo5beginE,@object
	.size		_ZN65_INTERNAL_5e585306_29_flash_bwd_hdim96_bf16_sm80_cu_8e232a79_42714cuda3std3__45__cpo5beginE,(_ZN65_INTERNAL_5e585306_29_flash_bwd_hdim96_bf16_sm80_cu_8e232a79_42714cuda3std3__467_GLOBAL__N__5e585306_29_flash_bwd_hdim96_bf16_sm80_cu_8e232a79_42716ignoreE - _ZN65_INTERNAL_5e585306_29_flash_bwd_hdim96_bf16_sm80_cu_8e232a79_42714cuda3std3__45__cpo5beginE)
_ZN65_INTERNAL_5e585306_29_flash_bwd_hdim96_bf16_sm80_cu_8e232a79_42714cuda3std3__45__cpo5beginE:
	.zero		1
	.type		_ZN65_INTERNAL_5e585306_29_flash_bwd_hdim96_bf16_sm80_cu_8e232a79_42714cuda3std3__467_GLOBAL__N__5e585306_29_flash_bwd_hdim96_bf16_sm80_cu_8e232a79_42716ignoreE,@object
	.size		_ZN65_INTERNAL_5e585306_29_flash_bwd_hdim96_bf16_sm80_cu_8e232a79_42714cuda3std3__467_GLOBAL__N__5e585306_29_flash_bwd_hdim96_bf16_sm80_cu_8e232a79_42716ignoreE,(_ZN65_INTERNAL_5e585306_29_flash_bwd_hdim96_bf16_sm80_cu_8e232a79_42714cute7productE - _ZN65_INTERNAL_5e585306_29_flash_bwd_hdim96_bf16_sm80_cu_8e232a79_42714cuda3std3__467_GLOBAL__N__5e585306_29_flash_bwd_hdim96_bf16_sm80_cu_8e232a79_42716ignoreE)
_ZN65_INTERNAL_5e585306_29_flash_bwd_hdim96_bf16_sm80_cu_8e232a79_42714cuda3std3__467_GLOBAL__N__5e585306_29_flash_bwd_hdim96_bf16_sm80_cu_8e232a79_42716ignoreE:
	.zero		1
	.type		_ZN65_INTERNAL_5e585306_29_flash_bwd_hdim96_bf16_sm80_cu_8e232a79_42714cute7productE,@object
	.size		_ZN65_INTERNAL_5e585306_29_flash_bwd_hdim96_bf16_sm80_cu_8e232a79_42714cute7productE,(_ZN65_INTERNAL_5e585306_29_flash_bwd_hdim96_bf16_sm80_cu_8e232a79_42714cuda3std3__45__cpo3endE - _ZN65_INTERNAL_5e585306_29_flash_bwd_hdim96_bf16_sm80_cu_8e232a79_42714cute7productE)
_ZN65_INTERNAL_5e585306_29_flash_bwd_hdim96_bf16_sm80_cu_8e232a79_42714cute7productE:
	.zero		1
	.type		_ZN65_INTERNAL_5e585306_29_flash_bwd_hdim96_bf16_sm80_cu_8e232a79_42714cuda3std3__45__cpo3endE,@object
	.size		_ZN65_INTERNAL_5e585306_29_flash_bwd_hdim96_bf16_sm80_cu_8e232a79_42714cuda3std3__45__cpo3endE,(_ZN65_INTERNAL_5e585306_29_flash_bwd_hdim96_bf16_sm80_cu_8e232a79_42714cuda3std3__419piecewise_constructE - _ZN65_INTERNAL_5e585306_29_flash_bwd_hdim96_bf16_sm80_cu_8e232a79_42714cuda3std3__45__cpo3endE)
_ZN65_INTERNAL_5e585306_29_flash_bwd_hdim96_bf16_sm80_cu_8e232a79_42714cuda3std3__45__cpo3endE:
	.zero		1
	.type		_ZN65_INTERNAL_5e585306_29_flash_bwd_hdim96_bf16_sm80_cu_8e232a79_42714cuda3std3__419piecewise_constructE,@object
	.size		_ZN65_INTERNAL_5e585306_29_flash_bwd_hdim96_bf16_sm80_cu_8e232a79_42714cuda3std3__419piecewise_constructE,(_ZN65_INTERNAL_5e585306_29_flash_bwd_hdim96_bf16_sm80_cu_8e232a79_42714cuda3std3__45__cpo4cendE - _ZN65_INTERNAL_5e585306_29_flash_bwd_hdim96_bf16_sm80_cu_8e232a79_42714cuda3std3__419piecewise_constructE)
_ZN65_INTERNAL_5e585306_29_flash_bwd_hdim96_bf16_sm80_cu_8e232a79_42714cuda3std3__419piecewise_constructE:
	.zero		1
	.type		_ZN65_INTERNAL_5e585306_29_flash_bwd_hdim96_bf16_sm80_cu_8e232a79_42714cuda3std3__45__cpo4cendE,@object
	.size		_ZN65_INTERNAL_5e585306_29_flash_bwd_hdim96_bf16_sm80_cu_8e232a79_42714cuda3std3__45__cpo4cendE,(_ZN65_INTERNAL_5e585306_29_flash_bwd_hdim96_bf16_sm80_cu_8e232a79_42714cuda3std6ranges3__45__cpo4swapE - _ZN65_INTERNAL_5e585306_29_flash_bwd_hdim96_bf16_sm80_cu_8e232a79_42714cuda3std3__45__cpo4cendE)
_ZN65_INTERNAL_5e585306_29_flash_bwd_hdim96_bf16_sm80_cu_8e232a79_42714cuda3std3__45__cpo4cendE:
	.zero		1
	.type		_ZN65_INTERNAL_5e585306_29_flash_bwd_hdim96_bf16_sm80_cu_8e232a79_42714cuda3std6ranges3__45__cpo4swapE,@object
	.size		_ZN65_INTERNAL_5e585306_29_flash_bwd_hdim96_bf16_sm80_cu_8e232a79_42714cuda3std6ranges3__45__cpo4swapE,(.L_7 - _ZN65_INTERNAL_5e585306_29_flash_bwd_hdim96_bf16_sm80_cu_8e232a79_42714cuda3std6ranges3__45__cpo4swapE)
_ZN65_INTERNAL_5e585306_29_flash_bwd_hdim96_bf16_sm80_cu_8e232a79_42714cuda3std6ranges3__45__cpo4swapE:
	.zero		1
.L_7:


//--------------------- .nv.shared._ZN7cutlass13device_kernelIN5flash19enable_sm80_to_sm89INS1_16FlashAttnBwdSm80INS1_25CollectiveMainloopBwdSm80ILi2ELi1EN4cute5tupleIJNS5_1CILi64EEENS7_ILi128EEENS7_ILi96EEEEEENS_10bfloat16_tEfNS_4arch4Sm80ELb0ELb0ELb0ELb0ELb1ELb0ELb0ELb0ELi2ELi2ELi4ELi2ELb1EEENS1_21CollectiveEpilogueBwdISB_SC_SE_Li256ELb0ELb0ELi2EEENS1_19SingleTileSchedulerILb0ELb0ELb0ELi128EEEEEEEEEvNT_6ParamsE --------------------------
	.section	.nv.shared._ZN7cutlass13device_kernelIN5flash19enable_sm80_to_sm89INS1_16FlashAttnBwdSm80INS1_25CollectiveMainloopBwdSm80ILi2ELi1EN4cute5tupleIJNS5_1CILi64EEENS7_ILi128EEENS7_ILi96EEEEEENS_10bfloat16_tEfNS_4arch4Sm80ELb0ELb0ELb0ELb0ELb1ELb0ELb0ELb0ELi2ELi2ELi4ELi2ELb1EEENS1_21CollectiveEpilogueBwdISB_SC_SE_Li256ELb0ELb0ELi2EEENS1_19SingleTileSchedulerILb0ELb0ELb0ELi128EEEEEEEEEvNT_6ParamsE,"aw",@nobits
	.sectionflags	@""
	.align	16
	.zero		1024


//--------------------- .nv.shared._ZN7cutlass13device_kernelIN5flash19enable_sm80_to_sm89INS1_16FlashAttnBwdSm80INS1_25CollectiveMainloopBwdSm80ILi2ELi1EN4cute5tupleIJNS5_1CILi64EEENS7_ILi128EEENS7_ILi96EEEEEENS_10bfloat16_tEfNS_4arch4Sm80ELb0ELb0ELb0ELb0ELb0ELb0ELb0ELb0ELi2ELi2ELi4ELi2ELb1EEENS1_24CollectiveEpilogueBwdGQAISB_fSE_Li256ELb0ELb0EEENS1_19SingleTileSchedulerILb0ELb0ELb0ELi128EEEEEEEEEvNT_6ParamsE --------------------------
	.section	.nv.shared._ZN7cutlass13device_kernelIN5flash19enable_sm80_to_sm89INS1_16FlashAttnBwdSm80INS1_25CollectiveMainloopBwdSm80ILi2ELi1EN4cute5tupleIJNS5_1CILi64EEENS7_ILi128EEENS7_ILi96EEEEEENS_10bfloat16_tEfNS_4arch4Sm80ELb0ELb0ELb0ELb0ELb0ELb0ELb0ELb0ELi2ELi2ELi4ELi2ELb1EEENS1_24CollectiveEpilogueBwdGQAISB_fSE_Li256ELb0ELb0EEENS1_19SingleTileSchedulerILb0ELb0ELb0ELi128EEEEEEEEEvNT_6ParamsE,"aw",@nobits
	.sectionflags	@""
	.align	16
	.zero		1024


//--------------------- .nv.shared._ZN7cutlass13device_kernelIN5flash19enable_sm80_to_sm89INS1_16FlashAttnBwdSm80INS1_25CollectiveMainloopBwdSm80ILi2ELi1EN4cute5tupleIJNS5_1CILi64EEENS7_ILi128EEENS7_ILi96EEEEEENS_10bfloat16_tEfNS_4arch4Sm80ELb0ELb0ELb0ELb0ELb1ELb0ELb0ELb0ELi2ELi2ELi4ELi2ELb1EEENS1_24CollectiveEpilogueBwdGQAISB_fSE_Li256ELb0ELb1EEENS1_19SingleTileSchedulerILb0ELb0ELb0ELi128EEEEEEEEEvNT_6ParamsE --------------------------
	.section	.nv.shared._ZN7cutlass13device_kernelIN5flash19enable_sm80_to_sm89INS1_16FlashAttnBwdSm80INS1_25CollectiveMainloopBwdSm80ILi2ELi1EN4cute5tupleIJNS5_1CILi64EEENS7_ILi128EEENS7_ILi96EEEEEENS_10bfloat16_tEfNS_4arch4Sm80ELb0ELb0ELb0ELb0ELb1ELb0ELb0ELb0ELi2ELi2ELi4ELi2ELb1EEENS1_24CollectiveEpilogueBwdGQAISB_fSE_Li256ELb0ELb1EEENS1_19SingleTileSchedulerILb0ELb0ELb0ELi128EEEEEEEEEvNT_6ParamsE,"aw",@nobits
	.sectionflags	@""
	.align	16
	.zero		1024


//--------------------- .nv.shared._ZN7cutlass13device_kernelIN5flash19enable_sm80_to_sm89INS1_16FlashAttnBwdSm80INS1_25CollectiveMainloopBwdSm80ILi2ELi1EN4cute5tupleIJNS5_1CILi64EEENS7_ILi128EEENS7_ILi96EEEEEENS_10bfloat16_tEfNS_4arch4Sm80ELb0ELb0ELb0ELb1ELb0ELb0ELb0ELb0ELi2ELi2ELi4ELi2ELb1EEENS1_21CollectiveEpilogueBwdISB_SC_SE_Li256ELb1ELb0ELi2EEENS1_19SingleTileSchedulerILb1ELb0ELb0ELi128EEEEEEEEEvNT_6ParamsE --------------------------
	.section	.nv.shared._ZN7cutlass13device_kernelIN5flash19enable_sm80_to_sm89INS1_16FlashAttnBwdSm80INS1_25CollectiveMainloopBwdSm80ILi2ELi1EN4cute5tupleIJNS5_1CILi64EEENS7_ILi128EEENS7_ILi96EEEEEENS_10bfloat16_tEfNS_4arch4Sm80ELb0ELb0ELb0ELb1ELb0ELb0ELb0ELb0ELi2ELi2ELi4ELi2ELb1EEENS1_21CollectiveEpilogueBwdISB_SC_SE_Li256ELb1ELb0ELi2EEENS1_19SingleTileSchedulerILb1ELb0ELb0ELi128EEEEEEEEEvNT_6ParamsE,"aw",@nobits
	.sectionflags	@""
	.align	16
	.zero		1024


//--------------------- .nv.shared._ZN7cutlass13device_kernelIN5flash19enable_sm80_to_sm89INS1_16FlashAttnBwdSm80INS1_25CollectiveMainloopBwdSm80ILi2ELi1EN4cute5tupleIJNS5_1CILi64EEENS7_ILi128EEENS7_ILi96EEEEEENS_10bfloat16_tEfNS_4arch4Sm80ELb0ELb0ELb0ELb1ELb1ELb0ELb0ELb0ELi2ELi2ELi4ELi2ELb1EEENS1_21CollectiveEpilogueBwdISB_SC_SE_Li256ELb1ELb0ELi2EEENS1_19SingleTileSchedulerILb1ELb0ELb0ELi128EEEEEEEEEvNT_6ParamsE --------------------------
	.section	.nv.shared._ZN7cutlass13device_kernelIN5flash19enable_sm80_to_sm89INS1_16FlashAttnBwdSm80INS1_25CollectiveMainloopBwdSm80ILi2ELi1EN4cute5tupleIJNS5_1CILi64EEENS7_ILi128EEENS7_ILi96EEEEEENS_10bfloat16_tEfNS_4arch4Sm80ELb0ELb0ELb0ELb1ELb1ELb0ELb0ELb0ELi2ELi2ELi4ELi2ELb1EEENS1_21CollectiveEpilogueBwdISB_SC_SE_Li256ELb1ELb0ELi2EEENS1_19SingleTileSchedulerILb1ELb0ELb0ELi128EEEEEEEEEvNT_6ParamsE,"aw",@nobits
	.sectionflags	@""
	.align	16
	.zero		1024


//--------------------- .nv.shared._ZN7cutlass13device_kernelIN5flash19enable_sm80_to_sm89INS1_16FlashAttnBwdSm80INS1_25CollectiveMainloopBwdSm80ILi2ELi1EN4cute5tupleIJNS5_1CILi64EEENS7_ILi128EEENS7_ILi96EEEEEENS_10bfloat16_tEfNS_4arch4Sm80ELb0ELb0ELb0ELb1ELb0ELb0ELb0ELb0ELi2ELi2ELi4ELi2ELb1EEENS1_24CollectiveEpilogueBwdGQAISB_fSE_Li256ELb1ELb0EEENS1_19SingleTileSchedulerILb1ELb0ELb0ELi128EEEEEEEEEvNT_6ParamsE --------------------------
	.section	.nv.shared._ZN7cutlass13device_kernelIN5flash19enable_sm80_to_sm89INS1_16FlashAttnBwdSm80INS1_25CollectiveMainloopBwdSm80ILi2ELi1EN4cute5tupleIJNS5_1CILi64EEENS7_ILi128EEENS7_ILi96EEEEEENS_10bfloat16_tEfNS_4arch4Sm80ELb0ELb0ELb0ELb1ELb0ELb0ELb0ELb0ELi2ELi2ELi4ELi2ELb1EEENS1_24CollectiveEpilogueBwdGQAISB_fSE_Li256ELb1ELb0EEENS1_19SingleTileSchedulerILb1ELb0ELb0ELi128EEEEEEEEEvNT_6ParamsE,"aw",@nobits
	.sectionflags	@""
	.align	16
	.zero		1024


//--------------------- .nv.shared._ZN7cutlass13device_kernelIN5flash19enable_sm80_to_sm89INS1_16FlashAttnBwdSm80INS1_25CollectiveMainloopBwdSm80ILi2ELi1EN4cute5tupleIJNS5_1CILi64EEENS7_ILi128EEENS7_ILi96EEEEEENS_10bfloat16_tEfNS_4arch4Sm80ELb0ELb0ELb0ELb1ELb1ELb0ELb0ELb0ELi2ELi2ELi4ELi2ELb1EEENS1_24CollectiveEpilogueBwdGQAISB_fSE_Li256ELb1ELb1EEENS1_19SingleTileSchedulerILb1ELb0ELb0ELi128EEEEEEEEEvNT_6ParamsE --------------------------
	.section	.nv.shared._ZN7cutlass13device_kernelIN5flash19enable_sm80_to_sm89INS1_16FlashAttnBwdSm80INS1_25CollectiveMainloopBwdSm80ILi2ELi1EN4cute5tupleIJNS5_1CILi64EEENS7_ILi128EEENS7_ILi96EEEEEENS_10bfloat16_tEfNS_4arch4Sm80ELb0ELb0ELb0ELb1ELb1ELb0ELb0ELb0ELi2ELi2ELi4ELi2ELb1EEENS1_24CollectiveEpilogueBwdGQAISB_fSE_Li256ELb1ELb1EEENS1_19SingleTileSchedulerILb1ELb0ELb0ELi128EEEEEEEEEvNT_6ParamsE,"aw",@nobits
	.sectionflags	@""
	.align	16
	.zero		1024


//--------------------- .nv.shared._ZN7cutlass13device_kernelIN5flash19enable_sm80_to_sm89INS1_16FlashAttnBwdSm80INS1_25CollectiveMainloopBwdSm80ILi2ELi1EN4cute5tupleIJNS5_1CILi64EEENS7_ILi128EEENS7_ILi96EEEEEENS_10bfloat16_tEfNS_4arch4Sm80ELb0ELb1ELb0ELb0ELb0ELb0ELb0ELb0ELi2ELi2ELi4ELi2ELb1EEENS1_21CollectiveEpilogueBwdISB_SC_SE_Li256ELb0ELb0ELi2EEENS1_19SingleTileSchedulerILb0ELb0ELb0ELi128EEEEEEEEEvNT_6ParamsE --------------------------
	.section	.nv.shared._ZN7cutlass13device_kernelIN5flash19enable_sm80_to_sm89INS1_16FlashAttnBwdSm80INS1_25CollectiveMainloopBwdSm80ILi2ELi1EN4cute5tupleIJNS5_1CILi64EEENS7_ILi128EEENS7_ILi96EEEEEENS_10bfloat16_tEfNS_4arch4Sm80ELb0ELb1ELb0ELb0ELb0ELb0ELb0ELb0ELi2ELi2ELi4ELi2ELb1EEENS1_21CollectiveEpilogueBwdISB_SC_SE_Li256ELb0ELb0ELi2EEENS1_19SingleTileSchedulerILb0ELb0ELb0ELi128EEEEEEEEEvNT_6ParamsE,"aw",@nobits
	.sectionflags	@""
	.align	16
	.zero		1024


//--------------------- .nv.shared._ZN7cutlass13device_kernelIN5flash19enable_sm80_to_sm89INS1_16FlashAttnBwdSm80INS1_25CollectiveMainloopBwdSm80ILi2ELi1EN4cute5tupleIJNS5_1CILi64EEENS7_ILi128EEENS7_ILi96EEEEEENS_10bfloat16_tEfNS_4arch4Sm80ELb0ELb1ELb0ELb0ELb1ELb0ELb0ELb0ELi2ELi2ELi4ELi2ELb1EEENS1_21CollectiveEpilogueBwdISB_SC_SE_Li256ELb0ELb0ELi2EEENS1_19SingleTileSchedulerILb0ELb0ELb0ELi128EEEEEEEEEvNT_6ParamsE --------------------------
	.section	.nv.shared._ZN7cutlass13device_kernelIN5flash19enable_sm80_to_sm89INS1_16FlashAttnBwdSm80INS1_25CollectiveMainloopBwdSm80ILi2ELi1EN4cute5tupleIJNS5_1CILi64EEENS7_ILi128EEENS7_ILi96EEEEEENS_10bfloat16_tEfNS_4arch4Sm80ELb0ELb1ELb0ELb0ELb1ELb0ELb0ELb0ELi2ELi2ELi4ELi2ELb1EEENS1_21CollectiveEpilogueBwdISB_SC_SE_Li256ELb0ELb0ELi2EEENS1_19SingleTileSchedulerILb0ELb0ELb0ELi128EEEEEEEEEvNT_6ParamsE,"aw",@nobits
	.sectionflags	@""
	.align	16
	.zero		1024


//--------------------- .nv.shared._ZN7cutlass13device_kernelIN5flash19enable_sm80_to_sm89INS1_16FlashAttnBwdSm80INS1_25CollectiveMainloopBwdSm80ILi2ELi1EN4cute5tupleIJNS5_1CILi64EEENS7_ILi128EEENS7_ILi96EEEEEENS_10bfloat16_tEfNS_4arch4Sm80ELb0ELb1ELb0ELb0ELb0ELb0ELb0ELb0ELi2ELi2ELi4ELi2ELb1EEENS1_24CollectiveEpilogueBwdGQAISB_fSE_Li256ELb0ELb0EEENS1_19SingleTileSchedulerILb0ELb0ELb0ELi128EEEEEEEEEvNT_6ParamsE --------------------------
	.section	.nv.shared._ZN7cutlass13device_kernelIN5flash19enable_sm80_to_sm89INS1_16FlashAttnBwdSm80INS1_25CollectiveMainloopBwdSm80ILi2ELi1EN4cute5tupleIJNS5_1CILi64EEENS7_ILi128EEENS7_ILi96EEEEEENS_10bfloat16_tEfNS_4arch4Sm80ELb0ELb1ELb0ELb0ELb0ELb0ELb0ELb0ELi2ELi2ELi4ELi2ELb1EEENS1_24CollectiveEpilogueBwdGQAISB_fSE_Li256ELb0ELb0EEENS1_19SingleTileSchedulerILb0ELb0ELb0ELi128EEEEEEEEEvNT_6ParamsE,"aw",@nobits
	.sectionflags	@""
	.align	16
	.zero		1024


//--------------------- .nv.shared._ZN7cutlass13device_kernelIN5flash19enable_sm80_to_sm89INS1_16FlashAttnBwdSm80INS1_25CollectiveMainloopBwdSm80ILi2ELi1EN4cute5tupleIJNS5_1CILi64EEENS7_ILi128EEENS7_ILi96EEEEEENS_10bfloat16_tEfNS_4arch4Sm80ELb0ELb1ELb0ELb0ELb1ELb0ELb0ELb0ELi2ELi2ELi4ELi2ELb1EEENS1_24CollectiveEpilogueBwdGQAISB_fSE_Li256ELb0ELb1EEENS1_19SingleTileSchedulerILb0ELb0ELb0ELi128EEEEEEEEEvNT_6ParamsE --------------------------
	.section	.nv.shared._ZN7cutlass13device_kernelIN5flash19enable_sm80_to_sm89INS1_16FlashAttnBwdSm80INS1_25CollectiveMainloopBwdSm80ILi2ELi1EN4cute5tupleIJNS5_1CILi64EEENS7_ILi128EEENS7_ILi96EEEEEENS_10bfloat16_tEfNS_4arch4Sm80ELb0ELb1ELb0ELb0ELb1ELb0ELb0ELb0ELi2ELi2ELi4ELi2ELb1EEENS1_24CollectiveEpilogueBwdGQAISB_fSE_Li256ELb0ELb1EEENS1_19SingleTileSchedulerILb0ELb0ELb0ELi128EEEEEEEEEvNT_6ParamsE,"aw",@nobits
	.sectionflags	@""
	.align	16
	.zero		1024


//--------------------- .nv.shared._ZN7cutlass13device_kernelIN5flash19enable_sm80_to_sm89INS1_16FlashAttnBwdSm80INS1_25CollectiveMainloopBwdSm80ILi2ELi1EN4cute5tupleIJNS5_1CILi64EEENS7_ILi128EEENS7_ILi96EEEEEENS_10bfloat16_tEfNS_4arch4Sm80ELb0ELb1ELb0ELb1ELb0ELb0ELb0ELb0ELi2ELi2ELi4ELi2ELb1EEENS1_21CollectiveEpilogueBwdISB_SC_SE_Li256ELb1ELb0ELi2EEENS1_19SingleTileSchedulerILb1ELb0ELb0ELi128EEEEEEEEEvNT_6ParamsE --------------------------
	.section	.nv.shared._ZN7cutlass13device_kernelIN5flash19enable_sm80_to_sm89INS1_16FlashAttnBwdSm80INS1_25CollectiveMainloopBwdSm80ILi2ELi1EN4cute5tupleIJNS5_1CILi64EEENS7_ILi128EEENS7_ILi96EEEEEENS_10bfloat16_tEfNS_4arch4Sm80ELb0ELb1ELb0ELb1ELb0ELb0ELb0ELb0ELi2ELi2ELi4ELi2ELb1EEENS1_21CollectiveEpilogueBwdISB_SC_SE_Li256ELb1ELb0ELi2EEENS1_19SingleTileSchedulerILb1ELb0ELb0ELi128EEEEEEEEEvNT_6ParamsE,"aw",@nobits
	.sectionflags	@""
	.align	16
	.zero		1024


//--------------------- .nv.shared._ZN7cutlass13device_kernelIN5flash19enable_sm80_to_sm89INS1_16FlashAttnBwdSm80INS1_25CollectiveMainloopBwdSm80ILi2ELi1EN4cute5tupleIJNS5_1CILi64EEENS7_ILi128EEENS7_ILi96EEEEEENS_10bfloat16_tEfNS_4arch4Sm80ELb0ELb1ELb0ELb1ELb1ELb0ELb0ELb0ELi2ELi2ELi4ELi2ELb1EEENS1_21CollectiveEpilogueBwdISB_SC_SE_Li256ELb1ELb0ELi2EEENS1_19SingleTileSchedulerILb1ELb0ELb0ELi128EEEEEEEEEvNT_6ParamsE --------------------------
	.section	.nv.shared._ZN7cutlass13device_kernelIN5flash19enable_sm80_to_sm89INS1_16FlashAttnBwdSm80INS1_25CollectiveMainloopBwdSm80ILi2ELi1EN4cute5tupleIJNS5_1CILi64EEENS7_ILi128EEENS7_ILi96EEEEEENS_10bfloat16_tEfNS_4arch4Sm80ELb0ELb1ELb0ELb1ELb1ELb0ELb0ELb0ELi2ELi2ELi4ELi2ELb1EEENS1_21CollectiveEpilogueBwdISB_SC_SE_Li256ELb1ELb0ELi2EEENS1_19SingleTileSchedulerILb1ELb0ELb0ELi128EEEEEEEEEvNT_6ParamsE,"aw",@nobits
	.sectionflags	@""
	.align	16
	.zero		1024


//--------------------- .nv.shared._ZN7cutlass13device_kernelIN5flash19enable_sm80_to_sm89INS1_16FlashAttnBwdSm80INS1_25CollectiveMainloopBwdSm80ILi2ELi1EN4cute5tupleIJNS5_1CILi64EEENS7_ILi128EEENS7_ILi96EEEEEENS_10bfloat16_tEfNS_4arch4Sm80ELb0ELb1ELb0ELb1ELb0ELb0ELb0ELb0ELi2ELi2ELi4ELi2ELb1EEENS1_24CollectiveEpilogueBwdGQAISB_fSE_Li256ELb1ELb0EEENS1_19SingleTileSchedulerILb1ELb0ELb0ELi128EEEEEEEEEvNT_6ParamsE --------------------------
	.section	.nv.shared._ZN7cutlass13device_kernelIN5flash19enable_sm80_to_sm89INS1_16FlashAttnBwdSm80INS1_25CollectiveMainloopBwdSm80ILi2ELi1EN4cute5tupleIJNS5_1CILi64EEENS7_ILi128EEENS7_ILi96EEEEEENS_10bfloat16_tEfNS_4arch4Sm80ELb0ELb1ELb0ELb1ELb0ELb0ELb0ELb0ELi2ELi2ELi4ELi2ELb1EEENS1_24CollectiveEpilogueBwdGQAISB_fSE_Li256ELb1ELb0EEENS1_19SingleTileSchedulerILb1ELb0ELb0ELi128EEEEEEEEEvNT_6ParamsE,"aw",@nobits
	.sectionflags	@""
	.align	16
	.zero		1024


//--------------------- .nv.shared._ZN7cutlass13device_kernelIN5flash19enable_sm80_to_sm89INS1_16FlashAttnBwdSm80INS1_25CollectiveMainloopBwdSm80ILi2ELi1EN4cute5tupleIJNS5_1CILi64EEENS7_ILi128EEENS7_ILi96EEEEEENS_10bfloat16_tEfNS_4arch4Sm80ELb0ELb1ELb0ELb1ELb1ELb0ELb0ELb0ELi2ELi2ELi4ELi2ELb1EEENS1_24CollectiveEpilogueBwdGQAISB_fSE_Li256ELb1ELb1EEENS1_19SingleTileSchedulerILb1ELb0ELb0ELi128EEEEEEEEEvNT_6ParamsE --------------------------
	.section	.nv.shared._ZN7cutlass13device_kernelIN5flash19enable_sm80_to_sm89INS1_16FlashAttnBwdSm80INS1_25CollectiveMainloopBwdSm80ILi2ELi1EN4cute5tupleIJNS5_1CILi64EEENS7_ILi128EEENS7_ILi96EEEEEENS_10bfloat16_tEfNS_4arch4Sm80ELb0ELb1ELb0ELb1ELb1ELb0ELb0ELb0ELi2ELi2ELi4ELi2ELb1EEENS1_24CollectiveEpilogueBwdGQAISB_fSE_Li256ELb1ELb1EEENS1_19SingleTileSchedulerILb1ELb0ELb0ELi128EEEEEEEEEvNT_6ParamsE,"aw",@nobits
	.sectionflags	@""
	.align	16
	.zero		1024


//--------------------- .nv.shared._ZN7cutlass13device_kernelIN5flash19enable_sm80_to_sm89INS1_16FlashAttnBwdSm80INS1_25CollectiveMainloopBwdSm80ILi2ELi1EN4cute5tupleIJNS5_1CILi64EEENS7_ILi128EEENS7_ILi96EEEEEENS_10bfloat16_tEfNS_4arch4Sm80ELb1ELb0ELb0ELb0ELb0ELb0ELb0ELb0ELi2ELi2ELi4ELi2ELb1EEENS1_21CollectiveEpilogueBwdISB_SC_SE_Li256ELb0ELb0ELi2EEENS1_25SingleTileBwdLPTSchedulerILb0ELi128ELb0EEEEEEEEEvNT_6ParamsE --------------------------
	.section	.nv.shared._ZN7cutlass13device_kernelIN5flash19enable_sm80_to_sm89INS1_16FlashAttnBwdSm80INS1_25CollectiveMainloopBwdSm80ILi2ELi1EN4cute5tupleIJNS5_1CILi64EEENS7_ILi128EEENS7_ILi96EEEEEENS_10bfloat16_tEfNS_4arch4Sm80ELb1ELb0ELb0ELb0ELb0ELb0ELb0ELb0ELi2ELi2ELi4ELi2ELb1EEENS1_21CollectiveEpilogueBwdISB_SC_SE_Li256ELb0ELb0ELi2EEENS1_25SingleTileBwdLPTSchedulerILb0ELi128ELb0EEEEEEEEEvNT_6ParamsE,"aw",@nobits
	.sectionflags	@""
	.align	16
	.zero		1024


//--------------------- .nv.shared._ZN7cutlass13device_kernelIN5flash19enable_sm80_to_sm89INS1_16FlashAttnBwdSm80INS1_25CollectiveMainloopBwdSm80ILi2ELi1EN4cute5tupleIJNS5_1CILi64EEENS7_ILi128EEENS7_ILi96EEEEEENS_10bfloat16_tEfNS_4arch4Sm80ELb1ELb0ELb0ELb0ELb1ELb0ELb0ELb0ELi2ELi2ELi4ELi2ELb1EEENS1_21CollectiveEpilogueBwdISB_SC_SE_Li256ELb0ELb0ELi2EEENS1_25SingleTileBwdLPTSchedulerILb0ELi128ELb1EEEEEEEEEvNT_6ParamsE --------------------------
	.section	.nv.shared._ZN7cutlass13device_kernelIN5flash19enable_sm80_to_sm89INS1_16FlashAttnBwdSm80INS1_25CollectiveMainloopBwdSm80ILi2ELi1EN4cute5tupleIJNS5_1CILi64EEENS7_ILi128EEENS7_ILi96EEEEEENS_10bfloat16_tEfNS_4arch4Sm80ELb1ELb0ELb0ELb0ELb1ELb0ELb0ELb0ELi2ELi2ELi4ELi2ELb1EEENS1_21CollectiveEpilogueBwdISB_SC_SE_Li256ELb0ELb0ELi2EEENS1_25SingleTileBwdLPTSchedulerILb0ELi128ELb1EEEEEEEEEvNT_6ParamsE,"aw",@nobits
	.sectionflags	@""
	.align	16
	.zero		1024


//--------------------- .nv.shared._ZN7cutlass13device_kernelIN5flash19enable_sm80_to_sm89INS1_16FlashAttnBwdSm80INS1_25CollectiveMainloopBwdSm80ILi2ELi1EN4cute5tupleIJNS5_1CILi64EEENS7_ILi128EEENS7_ILi96EEEEEENS_10bfloat16_tEfNS_4arch4Sm80ELb1ELb0ELb0ELb0ELb0ELb0ELb0ELb0ELi2ELi2ELi4ELi2ELb1EEENS1_24CollectiveEpilogueBwdGQAISB_fSE_Li256ELb0ELb0EEENS1_25SingleTileBwdLPTSchedulerILb0ELi128ELb0EEEEEEEEEvNT_6ParamsE --------------------------
	.section	.nv.shared._ZN7cutlass13device_kernelIN5flash19enable_sm80_to_sm89INS1_16FlashAttnBwdSm80INS1_25CollectiveMainloopBwdSm80ILi2ELi1EN4cute5tupleIJNS5_1CILi64EEENS7_ILi128EEENS7_ILi96EEEEEENS_10bfloat16_tEfNS_4arch4Sm80ELb1ELb0ELb0ELb0ELb0ELb0ELb0ELb0ELi2ELi2ELi4ELi2ELb1EEENS1_24CollectiveEpilogueBwdGQAISB_fSE_Li256ELb0ELb0EEENS1_25SingleTileBwdLPTSchedulerILb0ELi128ELb0EEEEEEEEEvNT_6ParamsE,"aw",@nobits
	.sectionflags	@""
	.align	16
	.zero		1024


//--------------------- .nv.shared._ZN7cutlass13device_kernelIN5flash19enable_sm80_to_sm89INS1_16FlashAttnBwdSm80INS1_25CollectiveMainloopBwdSm80ILi2ELi1EN4cute5tupleIJNS5_1CILi64EEENS7_ILi128EEENS7_ILi96EEEEEENS_10bfloat16_tEfNS_4arch4Sm80ELb1ELb0ELb0ELb0ELb1ELb0ELb0ELb0ELi2ELi2ELi4ELi2ELb1EEENS1_24CollectiveEpilogueBwdGQAISB_fSE_Li256ELb0ELb1EEENS1_25SingleTileBwdLPTSchedulerILb0ELi128ELb1EEEEEEEEEvNT_6ParamsE --------------------------
	.section	.nv.shared._ZN7cutlass13device_kernelIN5flash19enable_sm80_to_sm89INS1_16FlashAttnBwdSm80INS1_25CollectiveMainloopBwdSm80ILi2ELi1EN4cute5tupleIJNS5_1CILi64EEENS7_ILi128EEENS7_ILi96EEEEEENS_10bfloat16_tEfNS_4arch4Sm80ELb1ELb0ELb0ELb0ELb1ELb0ELb0ELb0ELi2ELi2ELi4ELi2ELb1EEENS1_24CollectiveEpilogueBwdGQAISB_fSE_Li256ELb0ELb1EEENS1_25SingleTileBwdLPTSchedulerILb0ELi128ELb1EEEEEEEEEvNT_6ParamsE,"aw",@nobits
	.sectionflags	@""
	.align	16
	.zero		1024


//--------------------- .nv.shared._ZN7cutlass13device_kernelIN5flash19enable_sm80_to_sm89INS1_16FlashAttnBwdSm80INS1_25CollectiveMainloopBwdSm80ILi2ELi1EN4cute5tupleIJNS5_1CILi64EEENS7_ILi128EEENS7_ILi96EEEEEENS_10bfloat16_tEfNS_4arch4Sm80ELb1ELb0ELb0ELb1ELb0ELb0ELb0ELb0ELi2ELi2ELi4ELi2ELb1EEENS1_21CollectiveEpilogueBwdISB_SC_SE_Li256ELb1ELb0ELi2EEENS1_25SingleTileBwdLPTSchedulerILb1ELi128ELb0EEEEEEEEEvNT_6ParamsE --------------------------
	.section	.nv.shared._ZN7cutlass13device_kernelIN5flash19enable_sm80_to_sm89INS1_16FlashAttnBwdSm80INS1_25CollectiveMainloopBwdSm80ILi2ELi1EN4cute5tupleIJNS5_1CILi64EEENS7_ILi128EEENS7_ILi96EEEEEENS_10bfloat16_tEfNS_4arch4Sm80ELb1ELb0ELb0ELb1ELb0ELb0ELb0ELb0ELi2ELi2ELi4ELi2ELb1EEENS1_21CollectiveEpilogueBwdISB_SC_SE_Li256ELb1ELb0ELi2EEENS1_25SingleTileBwdLPTSchedulerILb1ELi128ELb0EEEEEEEEEvNT_6ParamsE,"aw",@nobits
	.sectionflags	@""
	.align	16
	.zero		1024


//--------------------- .nv.shared._ZN7cutlass13device_kernelIN5flash19enable_sm80_to_sm89INS1_16FlashAttnBwdSm80INS1_25CollectiveMainloopBwdSm80ILi2ELi1EN4cute5tupleIJNS5_1CILi64EEENS7_ILi128EEENS7_ILi96EEEEEENS_10bfloat16_tEfNS_4arch4Sm80ELb1ELb0ELb0ELb1ELb1ELb0ELb0ELb0ELi2ELi2ELi4ELi2ELb1EEENS1_21CollectiveEpilogueBwdISB_SC_SE_Li256ELb1ELb0ELi2EEENS1_25SingleTileBwdLPTSchedulerILb1ELi128ELb1EEEEEEEEEvNT_6ParamsE --------------------------
	.section	.nv.shared._ZN7cutlass13device_kernelIN5flash19enable_sm80_to_sm89INS1_16FlashAttnBwdSm80INS1_25CollectiveMainloopBwdSm80ILi2ELi1EN4cute5tupleIJNS5_1CILi64EEENS7_ILi128EEENS7_ILi96EEEEEENS_10bfloat16_tEfNS_4arch4Sm80ELb1ELb0ELb0ELb1ELb1ELb0ELb0ELb0ELi2ELi2ELi4ELi2ELb1EEENS1_21CollectiveEpilogueBwdISB_SC_SE_Li256ELb1ELb0ELi2EEENS1_25SingleTileBwdLPTSchedulerILb1ELi128ELb1EEEEEEEEEvNT_6ParamsE,"aw",@nobits
	.sectionflags	@""
	.align	16
	.zero		1024


//--------------------- .nv.shared._ZN7cutlass13device_kernelIN5flash19enable_sm80_to_sm89INS1_16FlashAttnBwdSm80INS1_25CollectiveMainloopBwdSm80ILi2ELi1EN4cute5tupleIJNS5_1CILi64EEENS7_ILi128EEENS7_ILi96EEEEEENS_10bfloat16_tEfNS_4arch4Sm80ELb1ELb0ELb0ELb1ELb0ELb0ELb0ELb0ELi2ELi2ELi4ELi2ELb1EEENS1_24CollectiveEpilogueBwdGQAISB_fSE_Li256ELb1ELb0EEENS1_25SingleTileBwdLPTSchedulerILb1ELi128ELb0EEEEEEEEEvNT_6ParamsE --------------------------
	.section	.nv.shared._ZN7cutlass13device_kernelIN5flash19enable_sm80_to_sm89INS1_16FlashAttnBwdSm80INS1_25CollectiveMainloopBwdSm80ILi2ELi1EN4cute5tupleIJNS5_1CILi64EEENS7_ILi128EEENS7_ILi96EEEEEENS_10bfloat16_tEfNS_4arch4Sm80ELb1ELb0ELb0ELb1ELb0ELb0ELb0ELb0ELi2ELi2ELi4ELi2ELb1EEENS1_24CollectiveEpilogueBwdGQAISB_fSE_Li256ELb1ELb0EEENS1_25SingleTileBwdLPTSchedulerILb1ELi128ELb0EEEEEEEEEvNT_6ParamsE,"aw",@nobits
	.sectionflags	@""
	.align	16
	.zero		1024


//--------------------- .nv.shared._ZN7cutlass13device_kernelIN5flash19enable_sm80_to_sm89INS1_16FlashAttnBwdSm80INS1_25CollectiveMainloopBwdSm80ILi2ELi1EN4cute5tupleIJNS5_1CILi64EEENS7_ILi128EEENS7_ILi96EEEEEENS_10bfloat16_tEfNS_4arch4Sm80ELb1ELb0ELb0ELb1ELb1ELb0ELb0ELb0ELi2ELi2ELi4ELi2ELb1EEENS1_24CollectiveEpilogueBwdGQAISB_fSE_Li256ELb1ELb1EEENS1_25SingleTileBwdLPTSchedulerILb1ELi128ELb1EEEEEEEEEvNT_6ParamsE --------------------------
	.section	.nv.shared._ZN7cutlass13device_kernelIN5flash19enable_sm80_to_sm89INS1_16FlashAttnBwdSm80INS1_25CollectiveMainloopBwdSm80ILi2ELi1EN4cute5tupleIJNS5_1CILi64EEENS7_ILi128EEENS7_ILi96EEEEEENS_10bfloat16_tEfNS_4arch4Sm80ELb1ELb0ELb0ELb1ELb1ELb0ELb0ELb0ELi2ELi2ELi4ELi2ELb1EEENS1_24CollectiveEpilogueBwdGQAISB_fSE_Li256ELb1ELb1EEENS1_25SingleTileBwdLPTSchedulerILb1ELi128ELb1EEEEEEEEEvNT_6ParamsE,"aw",@nobits
	.sectionflags	@""
	.align	16
	.zero		1024


//--------------------- .nv.shared._ZN7cutlass13device_kernelIN5flash19enable_sm80_to_sm89INS1_16FlashAttnBwdSm80INS1_25CollectiveMainloopBwdSm80ILi2ELi2EN4cute5tupleIJNS5_1CILi64EEENS7_ILi128EEENS7_ILi96EEEEEENS_10bfloat16_tEfNS_4arch4Sm80ELb0ELb0ELb0ELb0ELb0ELb0ELb0ELb0ELi2ELi2ELi4ELi2ELb0EEENS1_21CollectiveEpilogueBwdISB_SC_SE_Li256ELb0ELb0ELi2EEENS1_19SingleTileSchedulerILb0ELb0ELb0ELi128EEEEEEEEEvNT_6ParamsE --------------------------
	.section	.nv.shared._ZN7cutlass13device_kernelIN5flash19enable_sm80_to_sm89INS1_16FlashAttnBwdSm80INS1_25CollectiveMainloopBwdSm80ILi2ELi2EN4cute5tupleIJNS5_1CILi64EEENS7_ILi128EEENS7_ILi96EEEEEENS_10bfloat16_tEfNS_4arch4Sm80ELb0ELb0ELb0ELb0ELb0ELb0ELb0ELb0ELi2ELi2ELi4ELi2ELb0EEENS1_21CollectiveEpilogueBwdISB_SC_SE_Li256ELb0ELb0ELi2EEENS1_19SingleTileSchedulerILb0ELb0ELb0ELi128EEEEEEEEEvNT_6ParamsE,"aw",@nobits
	.sectionflags	@""
	.align	16
	.zero		1024


//--------------------- .nv.shared._ZN7cutlass13device_kernelIN5flash19enable_sm80_to_sm89INS1_16FlashAttnBwdSm80INS1_25CollectiveMainloopBwdSm80ILi2ELi2EN4cute5tupleIJNS5_1CILi64EEENS7_ILi128EEENS7_ILi96EEEEEENS_10bfloat16_tEfNS_4arch4Sm80ELb0ELb0ELb0ELb0ELb1ELb0ELb0ELb0ELi2ELi2ELi4ELi2ELb0EEENS1_21CollectiveEpilogueBwdISB_SC_SE_Li256ELb0ELb0ELi2EEENS1_19SingleTileSchedulerILb0ELb0ELb0ELi128EEEEEEEEEvNT_6ParamsE --------------------------
	.section	.nv.shared._ZN7cutlass13device_kernelIN5flash19enable_sm80_to_sm89INS1_16FlashAttnBwdSm80INS1_25CollectiveMainloopBwdSm80ILi2ELi2EN4cute5tupleIJNS5_1CILi64EEENS7_ILi128EEENS7_ILi96EEEEEENS_10bfloat16_tEfNS_4arch4Sm80ELb0ELb0ELb0ELb0ELb1ELb0ELb0ELb0ELi2ELi2ELi4ELi2ELb0EEENS1_21CollectiveEpilogueBwdISB_SC_SE_Li256ELb0ELb0ELi2EEENS1_19SingleTileSchedulerILb0ELb0ELb0ELi128EEEEEEEEEvNT_6ParamsE,"aw",@nobits
	.sectionflags	@""
	.align	16
	.zero		1024


//--------------------- .nv.shared._ZN7cutlass13device_kernelIN5flash19enable_sm80_to_sm89INS1_16FlashAttnBwdSm80INS1_25CollectiveMainloopBwdSm80ILi2ELi2EN4cute5tupleIJNS5_1CILi64EEENS7_ILi128EEENS7_ILi96EEEEEENS_10bfloat16_tEfNS_4arch4Sm80ELb0ELb0ELb0ELb0ELb0ELb0ELb0ELb0ELi2ELi2ELi4ELi2ELb0EEENS1_24CollectiveEpilogueBwdGQAISB_fSE_Li256ELb0ELb0EEENS1_19SingleTileSchedulerILb0ELb0ELb0ELi128EEEEEEEEEvNT_6ParamsE --------------------------
	.section	.nv.shared._ZN7cutlass13device_kernelIN5flash19enable_sm80_to_sm89INS1_16FlashAttnBwdSm80INS1_25CollectiveMainloopBwdSm80ILi2ELi2EN4cute5tupleIJNS5_1CILi64EEENS7_ILi128EEENS7_ILi96EEEEEENS_10bfloat16_tEfNS_4arch4Sm80ELb0ELb0ELb0ELb0ELb0ELb0ELb0ELb0ELi2ELi2ELi4ELi2ELb0EEENS1_24CollectiveEpilogueBwdGQAISB_fSE_Li256ELb0ELb0EEENS1_19SingleTileSchedulerILb0ELb0ELb0ELi128EEEEEEEEEvNT_6ParamsE,"aw",@nobits
	.sectionflags	@""
	.align	16
	.zero		1024


//--------------------- .nv.shared._ZN7cutlass13device_kernelIN5flash19enable_sm80_to_sm89INS1_16FlashAttnBwdSm80INS1_25CollectiveMainloopBwdSm80ILi2ELi2EN4cute5tupleIJNS5_1CILi64EEENS7_ILi128EEENS7_ILi96EEEEEENS_10bfloat16_tEfNS_4arch4Sm80ELb0ELb0ELb0ELb0ELb1ELb0ELb0ELb0ELi2ELi2ELi4ELi2ELb0EEENS1_24CollectiveEpilogueBwdGQAISB_fSE_Li256ELb0ELb1EEENS1_19SingleTileSchedulerILb0ELb0ELb0ELi128EEEEEEEEEvNT_6ParamsE --------------------------
	.section	.nv.shared._ZN7cutlass13device_kernelIN5flash19enable_sm80_to_sm89INS1_16FlashAttnBwdSm80INS1_25CollectiveMainloopBwdSm80ILi2ELi2EN4cute5tupleIJNS5_1CILi64EEENS7_ILi128EEENS7_ILi96EEEEEENS_10bfloat16_tEfNS_4arch4Sm80ELb0ELb0ELb0ELb0ELb1ELb0ELb0ELb0ELi2ELi2ELi4ELi2ELb0EEENS1_24CollectiveEpilogueBwdGQAISB_fSE_Li256ELb0ELb1EEENS1_19SingleTileSchedulerILb0ELb0ELb0ELi128EEEEEEEEEvNT_6ParamsE,"aw",@nobits
	.sectionflags	@""
	.align	16
	.zero		1024


//--------------------- .nv.shared._ZN7cutlass13device_kernelIN5flash19enable_sm80_to_sm89INS1_16FlashAttnBwdSm80INS1_25CollectiveMainloopBwdSm80ILi2ELi2EN4cute5tupleIJNS5_1CILi64EEENS7_ILi128EEENS7_ILi96EEEEEENS_10bfloat16_tEfNS_4arch4Sm80ELb0ELb0ELb0ELb1ELb0ELb0ELb0ELb0ELi2ELi2ELi4ELi2ELb0EEENS1_21CollectiveEpilogueBwdISB_SC_SE_Li256ELb1ELb0ELi2EEENS1_19SingleTileSchedulerILb1ELb0ELb0ELi128EEEEEEEEEvNT_6ParamsE --------------------------
	.section	.nv.shared._ZN7cutlass13device_kernelIN5flash19enable_sm80_to_sm89INS1_16FlashAttnBwdSm80INS1_25CollectiveMainloopBwdSm80ILi2ELi2EN4cute5tupleIJNS5_1CILi64EEENS7_ILi128EEENS7_ILi96EEEEEENS_10bfloat16_tEfNS_4arch4Sm80ELb0ELb0ELb0ELb1ELb0ELb0ELb0ELb0ELi2ELi2ELi4ELi2ELb0EEENS1_21CollectiveEpilogueBwdISB_SC_SE_Li256ELb1ELb0ELi2EEENS1_19SingleTileSchedulerILb1ELb0ELb0ELi128EEEEEEEEEvNT_6ParamsE,"aw",@nobits
	.sectionflags	@""
	.align	16
	.zero		1024


//--------------------- .nv.shared._ZN7cutlass13device_kernelIN5flash19enable_sm80_to_sm89INS1_16FlashAttnBwdSm80INS1_25CollectiveMainloopBwdSm80ILi2ELi2EN4cute5tupleIJNS5_1CILi64EEENS7_ILi128EEENS7_ILi96EEEEEENS_10bfloat16_tEfNS_4arch4Sm80ELb0ELb0ELb0ELb1ELb1ELb0ELb0ELb0ELi2ELi2ELi4ELi2ELb0EEENS1_21CollectiveEpilogueBwdISB_SC_SE_Li256ELb1ELb0ELi2EEENS1_19SingleTileSchedulerILb1ELb0ELb0ELi128EEEEEEEEEvNT_6ParamsE --------------------------
	.section	.nv.shared._ZN7cutlass13device_kernelIN5flash19enable_sm80_to_sm89INS1_16FlashAttnBwdSm80INS1_25CollectiveMainloopBwdSm80ILi2ELi2EN4cute5tupleIJNS5_1CILi64EEENS7_ILi128EEENS7_ILi96EEEEEENS_10bfloat16_tEfNS_4arch4Sm80ELb0ELb0ELb0ELb1ELb1ELb0ELb0ELb0ELi2ELi2ELi4ELi2ELb0EEENS1_21CollectiveEpilogueBwdISB_SC_SE_Li256ELb1ELb0ELi2EEENS1_19SingleTileSchedulerILb1ELb0ELb0ELi128EEEEEEEEEvNT_6ParamsE,"aw",@nobits
	.sectionflags	@""
	.align	16
	.zero		1024


//--------------------- .nv.shared._ZN7cutlass13device_kernelIN5flash19enable_sm80_to_sm89INS1_16FlashAttnBwdSm80INS1_25CollectiveMainloopBwdSm80ILi2ELi2EN4cute5tupleIJNS5_1CILi64EEENS7_ILi128EEENS7_ILi96EEEEEENS_10bfloat16_tEfNS_4arch4Sm80ELb0ELb0ELb0ELb1ELb0ELb0ELb0ELb0ELi2ELi2ELi4ELi2ELb0EEENS1_24CollectiveEpilogueBwdGQAISB_fSE_Li256ELb1ELb0EEENS1_19SingleTileSchedulerILb1ELb0ELb0ELi128EEEEEEEEEvNT_6ParamsE --------------------------
	.section	.nv.shared._ZN7cutlass13device_kernelIN5flash19enable_sm80_to_sm89INS1_16FlashAttnBwdSm80INS1_25CollectiveMainloopBwdSm80ILi2ELi2EN4cute5tupleIJNS5_1CILi64EEENS7_ILi128EEENS7_ILi96EEEEEENS_10bfloat16_tEfNS_4arch4Sm80ELb0ELb0ELb0ELb1ELb0ELb0ELb0ELb0ELi2ELi2ELi4ELi2ELb0EEENS1_24CollectiveEpilogueBwdGQAISB_fSE_Li256ELb1ELb0EEENS1_19SingleTileSchedulerILb1ELb0ELb0ELi128EEEEEEEEEvNT_6ParamsE,"aw",@nobits
	.sectionflags	@""
	.align	16
	.zero		1024


//--------------------- .nv.shared._ZN7cutlass13device_kernelIN5flash19enable_sm80_to_sm89INS1_16FlashAttnBwdSm80INS1_25CollectiveMainloopBwdSm80ILi2ELi2EN4cute5tupleIJNS5_1CILi64EEENS7_ILi128EEENS7_ILi96EEEEEENS_10bfloat16_tEfNS_4arch4Sm80ELb0ELb0ELb0ELb1ELb1ELb0ELb0ELb0ELi2ELi2ELi4ELi2ELb0EEENS1_24CollectiveEpilogueBwdGQAISB_fSE_Li256ELb1ELb1EEENS1_19SingleTileSchedulerILb1ELb0ELb0ELi128EEEEEEEEEvNT_6ParamsE --------------------------
	.section	.nv.shared._ZN7cutlass13device_kernelIN5flash19enable_sm80_to_sm89INS1_16FlashAttnBwdSm80INS1_25CollectiveMainloopBwdSm80ILi2ELi2EN4cute5tupleIJNS5_1CILi64EEENS7_ILi128EEENS7_ILi96EEEEEENS_10bfloat16_tEfNS_4arch4Sm80ELb0ELb0ELb0ELb1ELb1ELb0ELb0ELb0ELi2ELi2ELi4ELi2ELb0EEENS1_24CollectiveEpilogueBwdGQAISB_fSE_Li256ELb1ELb1EEENS1_19SingleTileSchedulerILb1ELb0ELb0ELi128EEEEEEEEEvNT_6ParamsE,"aw",@nobits
	.sectionflags	@""
	.align	16
	.zero		1024


//--------------------- .nv.shared._ZN7cutlass13device_kernelIN5flash19enable_sm80_to_sm89INS1_16FlashAttnBwdSm80INS1_25CollectiveMainloopBwdSm80ILi2ELi2EN4cute5tupleIJNS5_1CILi64EEENS7_ILi128EEENS7_ILi96EEEEEENS_10bfloat16_tEfNS_4arch4Sm80ELb0ELb1ELb0ELb0ELb0ELb0ELb0ELb0ELi2ELi2ELi4ELi2ELb0EEENS1_21CollectiveEpilogueBwdISB_SC_SE_Li256ELb0ELb0ELi2EEENS1_19SingleTileSchedulerILb0ELb0ELb0ELi128EEEEEEEEEvNT_6ParamsE --------------------------
	.section	.nv.shared._ZN7cutlass13device_kernelIN5flash19enable_sm80_to_sm89INS1_16FlashAttnBwdSm80INS1_25CollectiveMainloopBwdSm80ILi2ELi2EN4cute5tupleIJNS5_1CILi64EEENS7_ILi128EEENS7_ILi96EEEEEENS_10bfloat16_tEfNS_4arch4Sm80ELb0ELb1ELb0ELb0ELb0ELb0ELb0ELb0ELi2ELi2ELi4ELi2ELb0EEENS1_21CollectiveEpilogueBwdISB_SC_SE_Li256ELb0ELb0ELi2EEENS1_19SingleTileSchedulerILb0ELb0ELb0ELi128EEEEEEEEEvNT_6ParamsE,"aw",@nobits
	.sectionflags	@""
	.align	16
	.zero		1024


//--------------------- .nv.shared._ZN7cutlass13device_kernelIN5flash19enable_sm80_to_sm89INS1_16FlashAttnBwdSm80INS1_25CollectiveMainloopBwdSm80ILi2ELi2EN4cute5tupleIJNS5_1CILi64EEENS7_ILi128EEENS7_ILi96EEEEEENS_10bfloat16_tEfNS_4arch4Sm80ELb0ELb1ELb0ELb0ELb1ELb0ELb0ELb0ELi2ELi2ELi4ELi2ELb0EEENS1_21CollectiveEpilogueBwdISB_SC_SE_Li256ELb0ELb0ELi2EEENS1_19SingleTileSchedulerILb0ELb0ELb0ELi128EEEEEEEEEvNT_6ParamsE --------------------------
	.section	.nv.shared._ZN7cutlass13device_kernelIN5flash19enable_sm80_to_sm89INS1_16FlashAttnBwdSm80INS1_25CollectiveMainloopBwdSm80ILi2ELi2EN4cute5tupleIJNS5_1CILi64EEENS7_ILi128EEENS7_ILi96EEEEEENS_10bfloat16_tEfNS_4arch4Sm80ELb0ELb1ELb0ELb0ELb1ELb0ELb0ELb0ELi2ELi2ELi4ELi2ELb0EEENS1_21CollectiveEpilogueBwdISB_SC_SE_Li256ELb0ELb0ELi2EEENS1_19SingleTileSchedulerILb0ELb0ELb0ELi128EEEEEEEEEvNT_6ParamsE,"aw",@nobits
	.sectionflags	@""
	.align	16
	.zero		1024


//--------------------- .nv.shared._ZN7cutlass13device_kernelIN5flash19enable_sm80_to_sm89INS1_16FlashAttnBwdSm80INS1_25CollectiveMainloopBwdSm80ILi2ELi2EN4cute5tupleIJNS5_1CILi64EEENS7_ILi128EEENS7_ILi96EEEEEENS_10bfloat16_tEfNS_4arch4Sm80ELb0ELb1ELb0ELb0ELb0ELb0ELb0ELb0ELi2ELi2ELi4ELi2ELb0EEENS1_24CollectiveEpilogueBwdGQAISB_fSE_Li256ELb0ELb0EEENS1_19SingleTileSchedulerILb0ELb0ELb0ELi128EEEEEEEEEvNT_6ParamsE --------------------------
	.section	.nv.shared._ZN7cutlass13device_kernelIN5flash19enable_sm80_to_sm89INS1_16FlashAttnBwdSm80INS1_25CollectiveMainloopBwdSm80ILi2ELi2EN4cute5tupleIJNS5_1CILi64EEENS7_ILi128EEENS7_ILi96EEEEEENS_10bfloat16_tEfNS_4arch4Sm80ELb0ELb1ELb0ELb0ELb0ELb0ELb0ELb0ELi2ELi2ELi4ELi2ELb0EEENS1_24CollectiveEpilogueBwdGQAISB_fSE_Li256ELb0ELb0EEENS1_19SingleTileSchedulerILb0ELb0ELb0ELi128EEEEEEEEEvNT_6ParamsE,"aw",@nobits
	.sectionflags	@""
	.align	16
	.zero		1024


//--------------------- .nv.shared._ZN7cutlass13device_kernelIN5flash19enable_sm80_to_sm89INS1_16FlashAttnBwdSm80INS1_25CollectiveMainloopBwdSm80ILi2ELi2EN4cute5tupleIJNS5_1CILi64EEENS7_ILi128EEENS7_ILi96EEEEEENS_10bfloat16_tEfNS_4arch4Sm80ELb0ELb1ELb0ELb0ELb1ELb0ELb0ELb0ELi2ELi2ELi4ELi2ELb0EEENS1_24CollectiveEpilogueBwdGQAISB_fSE_Li256ELb0ELb1EEENS1_19SingleTileSchedulerILb0ELb0ELb0ELi128EEEEEEEEEvNT_6ParamsE --------------------------
	.section	.nv.shared._ZN7cutlass13device_kernelIN5flash19enable_sm80_to_sm89INS1_16FlashAttnBwdSm80INS1_25CollectiveMainloopBwdSm80ILi2ELi2EN4cute5tupleIJNS5_1CILi64EEENS7_ILi128EEENS7_ILi96EEEEEENS_10bfloat16_tEfNS_4arch4Sm80ELb0ELb1ELb0ELb0ELb1ELb0ELb0ELb0ELi2ELi2ELi4ELi2ELb0EEENS1_24CollectiveEpilogueBwdGQAISB_fSE_Li256ELb0ELb1EEENS1_19SingleTileSchedulerILb0ELb0ELb0ELi128EEEEEEEEEvNT_6ParamsE,"aw",@nobits
	.sectionflags	@""
	.align	16
	.zero		1024


//--------------------- .nv.shared._ZN7cutlass13device_kernelIN5flash19enable_sm80_to_sm89INS1_16FlashAttnBwdSm80INS1_25CollectiveMainloopBwdSm80ILi2ELi2EN4cute5tupleIJNS5_1CILi64EEENS7_ILi128EEENS7_ILi96EEEEEENS_10bfloat16_tEfNS_4arch4Sm80ELb0ELb1ELb0ELb1ELb0ELb0ELb0ELb0ELi2ELi2ELi4ELi2ELb0EEENS1_21CollectiveEpilogueBwdISB_SC_SE_Li256ELb1ELb0ELi2EEENS1_19SingleTileSchedulerILb1ELb0ELb0ELi128EEEEEEEEEvNT_6ParamsE --------------------------
	.section	.nv.shared._ZN7cutlass13device_kernelIN5flash19enable_sm80_to_sm89INS1_16FlashAttnBwdSm80INS1_25CollectiveMainloopBwdSm80ILi2ELi2EN4cute5tupleIJNS5_1CILi64EEENS7_ILi128EEENS7_ILi96EEEEEENS_10bfloat16_tEfNS_4arch4Sm80ELb0ELb1ELb0ELb1ELb0ELb0ELb0ELb0ELi2ELi2ELi4ELi2ELb0EEENS1_21CollectiveEpilogueBwdISB_SC_SE_Li256ELb1ELb0ELi2EEENS1_19SingleTileSchedulerILb1ELb0ELb0ELi128EEEEEEEEEvNT_6ParamsE,"aw",@nobits
	.sectionflags	@""
	.align	16
	.zero		1024


//--------------------- .nv.shared._ZN7cutlass13device_kernelIN5flash19enable_sm80_to_sm89INS1_16FlashAttnBwdSm80INS1_25CollectiveMainloopBwdSm80ILi2ELi2EN4cute5tupleIJNS5_1CILi64EEENS7_ILi128EEENS7_ILi96EEEEEENS_10bfloat16_tEfNS_4arch4Sm80ELb0ELb1ELb0ELb1ELb1ELb0ELb0ELb0ELi2ELi2ELi4ELi2ELb0EEENS1_21CollectiveEpilogueBwdISB_SC_SE_Li256ELb1ELb0ELi2EEENS1_19SingleTileSchedulerILb1ELb0ELb0ELi128EEEEEEEEEvNT_6ParamsE --------------------------
	.section	.nv.shared._ZN7cutlass13device_kernelIN5flash19enable_sm80_to_sm89INS1_16FlashAttnBwdSm80INS1_25CollectiveMainloopBwdSm80ILi2ELi2EN4cute5tupleIJNS5_1CILi64EEENS7_ILi128EEENS7_ILi96EEEEEENS_10bfloat16_tEfNS_4arch4Sm80ELb0ELb1ELb0ELb1ELb1ELb0ELb0ELb0ELi2ELi2ELi4ELi2ELb0EEENS1_21CollectiveEpilogueBwdISB_SC_SE_Li256ELb1ELb0ELi2EEENS1_19SingleTileSchedulerILb1ELb0ELb0ELi128EEEEEEEEEvNT_6ParamsE,"aw",@nobits
	.sectionflags	@""
	.align	16
	.zero		1024


//--------------------- .nv.shared._ZN7cutlass13device_kernelIN5flash19enable_sm80_to_sm89INS1_16FlashAttnBwdSm80INS1_25CollectiveMainloopBwdSm80ILi2ELi2EN4cute5tupleIJNS5_1CILi64EEENS7_ILi128EEENS7_ILi96EEEEEENS_10bfloat16_tEfNS_4arch4Sm80ELb0ELb1ELb0ELb1ELb0ELb0ELb0ELb0ELi2ELi2ELi4ELi2ELb0EEENS1_24CollectiveEpilogueBwdGQAISB_fSE_Li256ELb1ELb0EEENS1_19SingleTileSchedulerILb1ELb0ELb0ELi128EEEEEEEEEvNT_6ParamsE --------------------------
	.section	.nv.shared._ZN7cutlass13device_kernelIN5flash19enable_sm80_to_sm89INS1_16FlashAttnBwdSm80INS1_25CollectiveMainloopBwdSm80ILi2ELi2EN4cute5tupleIJNS5_1CILi64EEENS7_ILi128EEENS7_ILi96EEEEEENS_10bfloat16_tEfNS_4arch4Sm80ELb0ELb1ELb0ELb1ELb0ELb0ELb0ELb0ELi2ELi2ELi4ELi2ELb0EEENS1_24CollectiveEpilogueBwdGQAISB_fSE_Li256ELb1ELb0EEENS1_19SingleTileSchedulerILb1ELb0ELb0ELi128EEEEEEEEEvNT_6ParamsE,"aw",@nobits
	.sectionflags	@""
	.align	16
	.zero		1024


//--------------------- .nv.shared._ZN7cutlass13device_kernelIN5flash19enable_sm80_to_sm89INS1_16FlashAttnBwdSm80INS1_25CollectiveMainloopBwdSm80ILi2ELi2EN4cute5tupleIJNS5_1CILi64EEENS7_ILi128EEENS7_ILi96EEEEEENS_10bfloat16_tEfNS_4arch4Sm80ELb0ELb1ELb0ELb1ELb1ELb0ELb0ELb0ELi2ELi2ELi4ELi2ELb0EEENS1_24CollectiveEpilogueBwdGQAISB_fSE_Li256ELb1ELb1EEENS1_19SingleTileSchedulerILb1ELb0ELb0ELi128EEEEEEEEEvNT_6ParamsE --------------------------
	.section	.nv.shared._ZN7cutlass13device_kernelIN5flash19enable_sm80_to_sm89INS1_16FlashAttnBwdSm80INS1_25CollectiveMainloopBwdSm80ILi2ELi2EN4cute5tupleIJNS5_1CILi64EEENS7_ILi128EEENS7_ILi96EEEEEENS_10bfloat16_tEfNS_4arch4Sm80ELb0ELb1ELb0ELb1ELb1ELb0ELb0ELb0ELi2ELi2ELi4ELi2ELb0EEENS1_24CollectiveEpilogueBwdGQAISB_fSE_Li256ELb1ELb1EEENS1_19SingleTileSchedulerILb1ELb0ELb0ELi128EEEEEEEEEvNT_6ParamsE,"aw",@nobits
	.sectionflags	@""
	.align	16
	.zero		1024


//--------------------- .nv.shared._ZN7cutlass13device_kernelIN5flash19enable_sm80_to_sm89INS1_16FlashAttnBwdSm80INS1_25CollectiveMainloopBwdSm80ILi2ELi2EN4cute5tupleIJNS5_1CILi64EEENS7_ILi128EEENS7_ILi96EEEEEENS_10bfloat16_tEfNS_4arch4Sm80ELb1ELb0ELb0ELb0ELb0ELb0ELb0ELb0ELi2ELi2ELi4ELi2ELb0EEENS1_21CollectiveEpilogueBwdISB_SC_SE_Li256ELb0ELb0ELi2EEENS1_25SingleTileBwdLPTSchedulerILb0ELi128ELb0EEEEEEEEEvNT_6ParamsE --------------------------
	.section	.nv.shared._ZN7cutlass13device_kernelIN5flash19enable_sm80_to_sm89INS1_16FlashAttnBwdSm80INS1_25CollectiveMainloopBwdSm80ILi2ELi2EN4cute5tupleIJNS5_1CILi64EEENS7_ILi128EEENS7_ILi96EEEEEENS_10bfloat16_tEfNS_4arch4Sm80ELb1ELb0ELb0ELb0ELb0ELb0ELb0ELb0ELi2ELi2ELi4ELi2ELb0EEENS1_21CollectiveEpilogueBwdISB_SC_SE_Li256ELb0ELb0ELi2EEENS1_25SingleTileBwdLPTSchedulerILb0ELi128ELb0EEEEEEEEEvNT_6ParamsE,"aw",@nobits
	.sectionflags	@""
	.align	16
	.zero		1024


//--------------------- .nv.shared._ZN7cutlass13device_kernelIN5flash19enable_sm80_to_sm89INS1_16FlashAttnBwdSm80INS1_25CollectiveMainloopBwdSm80ILi2ELi2EN4cute5tupleIJNS5_1CILi64EEENS7_ILi128EEENS7_ILi96EEEEEENS_10bfloat16_tEfNS_4arch4Sm80ELb1ELb0ELb0ELb0ELb1ELb0ELb0ELb0ELi2ELi2ELi4ELi2ELb0EEENS1_21CollectiveEpilogueBwdISB_SC_SE_Li256ELb0ELb0ELi2EEENS1_25SingleTileBwdLPTSchedulerILb0ELi128ELb1EEEEEEEEEvNT_6ParamsE --------------------------
	.section	.nv.shared._ZN7cutlass13device_kernelIN5flash19enable_sm80_to_sm89INS1_16FlashAttnBwdSm80INS1_25CollectiveMainloopBwdSm80ILi2ELi2EN4cute5tupleIJNS5_1CILi64EEENS7_ILi128EEENS7_ILi96EEEEEENS_10bfloat16_tEfNS_4arch4Sm80ELb1ELb0ELb0ELb0ELb1ELb0ELb0ELb0ELi2ELi2ELi4ELi2ELb0EEENS1_21CollectiveEpilogueBwdISB_SC_SE_Li256ELb0ELb0ELi2EEENS1_25SingleTileBwdLPTSchedulerILb0ELi128ELb1EEEEEEEEEvNT_6ParamsE,"aw",@nobits
	.sectionflags	@""
	.align	16
	.zero		1024


//--------------------- .nv.shared._ZN7cutlass13device_kernelIN5flash19enable_sm80_to_sm89INS1_16FlashAttnBwdSm80INS1_25CollectiveMainloopBwdSm80ILi2ELi2EN4cute5tupleIJNS5_1CILi64EEENS7_ILi128EEENS7_ILi96EEEEEENS_10bfloat16_tEfNS_4arch4Sm80ELb1ELb0ELb0ELb0ELb0ELb0ELb0ELb0ELi2ELi2ELi4ELi2ELb0EEENS1_24CollectiveEpilogueBwdGQAISB_fSE_Li256ELb0ELb0EEENS1_25SingleTileBwdLPTSchedulerILb0ELi128ELb0EEEEEEEEEvNT_6ParamsE --------------------------
	.section	.nv.shared._ZN7cutlass13device_kernelIN5flash19enable_sm80_to_sm89INS1_16FlashAttnBwdSm80INS1_25CollectiveMainloopBwdSm80ILi2ELi2EN4cute5tupleIJNS5_1CILi64EEENS7_ILi128EEENS7_ILi96EEEEEENS_10bfloat16_tEfNS_4arch4Sm80ELb1ELb0ELb0ELb0ELb0ELb0ELb0ELb0ELi2ELi2ELi4ELi2ELb0EEENS1_24CollectiveEpilogueBwdGQAISB_fSE_Li256ELb0ELb0EEENS1_25SingleTileBwdLPTSchedulerILb0ELi128ELb0EEEEEEEEEvNT_6ParamsE,"aw",@nobits
	.sectionflags	@""
	.align	16
	.zero		1024


//--------------------- .nv.shared._ZN7cutlass13device_kernelIN5flash19enable_sm80_to_sm89INS1_16FlashAttnBwdSm80INS1_25CollectiveMainloopBwdSm80ILi2ELi2EN4cute5tupleIJNS5_1CILi64EEENS7_ILi128EEENS7_ILi96EEEEEENS_10bfloat16_tEfNS_4arch4Sm80ELb1ELb0ELb0ELb0ELb1ELb0ELb0ELb0ELi2ELi2ELi4ELi2ELb0EEENS1_24CollectiveEpilogueBwdGQAISB_fSE_Li256ELb0ELb1EEENS1_25SingleTileBwdLPTSchedulerILb0ELi128ELb1EEEEEEEEEvNT_6ParamsE --------------------------
	.section	.nv.shared._ZN7cutlass13device_kernelIN5flash19enable_sm80_to_sm89INS1_16FlashAttnBwdSm80INS1_25CollectiveMainloopBwdSm80ILi2ELi2EN4cute5tupleIJNS5_1CILi64EEENS7_ILi128EEENS7_ILi96EEEEEENS_10bfloat16_tEfNS_4arch4Sm80ELb1ELb0ELb0ELb0ELb1ELb0ELb0ELb0ELi2ELi2ELi4ELi2ELb0EEENS1_24CollectiveEpilogueBwdGQAISB_fSE_Li256ELb0ELb1EEENS1_25SingleTileBwdLPTSchedulerILb0ELi128ELb1EEEEEEEEEvNT_6ParamsE,"aw",@nobits
	.sectionflags	@""
	.align	16
	.zero		1024


//--------------------- .nv.shared._ZN7cutlass13device_kernelIN5flash22FlashAttnBwdPreprocessIN4cute5tupleIJNS3_1CILi64EEENS5_ILi96EEEEEENS_10bfloat16_tEfNS_4arch4Sm80ELb1ELb0EEEEEvNT_6ParamsE --------------------------
	.section	.nv.shared._ZN7cutlass13device_kernelIN5flash22FlashAttnBwdPreprocessIN4cute5tupleIJNS3_1CILi64EEENS5_ILi96EEEEEENS_10bfloat16_tEfNS_4arch4Sm80ELb1ELb0EEEEEvNT_6ParamsE,"aw",@nobits
	.sectionflags	@""
	.align	16
	.zero		1024


//--------------------- .nv.shared._ZN7cutlass13device_kernelIN5flash19enable_sm80_to_sm89INS1_16FlashAttnBwdSm80INS1_25CollectiveMainloopBwdSm80ILi2ELi2EN4cute5tupleIJNS5_1CILi64EEENS7_ILi128EEENS7_ILi96EEEEEENS_10bfloat16_tEfNS_4arch4Sm80ELb1ELb0ELb0ELb1ELb0ELb0ELb0ELb0ELi2ELi2ELi4ELi2ELb0EEENS1_21CollectiveEpilogueBwdISB_SC_SE_Li256ELb1ELb0ELi2EEENS1_25SingleTileBwdLPTSchedulerILb1ELi128ELb0EEEEEEEEEvNT_6ParamsE --------------------------
	.section	.nv.shared._ZN7cutlass13device_kernelIN5flash19enable_sm80_to_sm89INS1_16FlashAttnBwdSm80INS1_25CollectiveMainloopBwdSm80ILi2ELi2EN4cute5tupleIJNS5_1CILi64EEENS7_ILi128EEENS7_ILi96EEEEEENS_10bfloat16_tEfNS_4arch4Sm80ELb1ELb0ELb0ELb1ELb0ELb0ELb0ELb0ELi2ELi2ELi4ELi2ELb0EEENS1_21CollectiveEpilogueBwdISB_SC_SE_Li256ELb1ELb0ELi2EEENS1_25SingleTileBwdLPTSchedulerILb1ELi128ELb0EEEEEEEEEvNT_6ParamsE,"aw",@nobits
	.sectionflags	@""
	.align	16
	.zero		1024


//--------------------- .nv.shared._ZN7cutlass13device_kernelIN5flash19enable_sm80_to_sm89INS1_16FlashAttnBwdSm80INS1_25CollectiveMainloopBwdSm80ILi2ELi2EN4cute5tupleIJNS5_1CILi64EEENS7_ILi128EEENS7_ILi96EEEEEENS_10bfloat16_tEfNS_4arch4Sm80ELb1ELb0ELb0ELb1ELb1ELb0ELb0ELb0ELi2ELi2ELi4ELi2ELb0EEENS1_21CollectiveEpilogueBwdISB_SC_SE_Li256ELb1ELb0ELi2EEENS1_25SingleTileBwdLPTSchedulerILb1ELi128ELb1EEEEEEEEEvNT_6ParamsE --------------------------
	.section	.nv.shared._ZN7cutlass13device_kernelIN5flash19enable_sm80_to_sm89INS1_16FlashAttnBwdSm80INS1_25CollectiveMainloopBwdSm80ILi2ELi2EN4cute5tupleIJNS5_1CILi64EEENS7_ILi128EEENS7_ILi96EEEEEENS_10bfloat16_tEfNS_4arch4Sm80ELb1ELb0ELb0ELb1ELb1ELb0ELb0ELb0ELi2ELi2ELi4ELi2ELb0EEENS1_21CollectiveEpilogueBwdISB_SC_SE_Li256ELb1ELb0ELi2EEENS1_25SingleTileBwdLPTSchedulerILb1ELi128ELb1EEEEEEEEEvNT_6ParamsE,"aw",@nobits
	.sectionflags	@""
	.align	16
	.zero		1024


//--------------------- .nv.shared._ZN7cutlass13device_kernelIN5flash19enable_sm80_to_sm89INS1_16FlashAttnBwdSm80INS1_25CollectiveMainloopBwdSm80ILi2ELi2EN4cute5tupleIJNS5_1CILi64EEENS7_ILi128EEENS7_ILi96EEEEEENS_10bfloat16_tEfNS_4arch4Sm80ELb1ELb0ELb0ELb1ELb0ELb0ELb0ELb0ELi2ELi2ELi4ELi2ELb0EEENS1_24CollectiveEpilogueBwdGQAISB_fSE_Li256ELb1ELb0EEENS1_25SingleTileBwdLPTSchedulerILb1ELi128ELb0EEEEEEEEEvNT_6ParamsE --------------------------
	.section	.nv.shared._ZN7cutlass13device_kernelIN5flash19enable_sm80_to_sm89INS1_16FlashAttnBwdSm80INS1_25CollectiveMainloopBwdSm80ILi2ELi2EN4cute5tupleIJNS5_1CILi64EEENS7_ILi128EEENS7_ILi96EEEEEENS_10bfloat16_tEfNS_4arch4Sm80ELb1ELb0ELb0ELb1ELb0ELb0ELb0ELb0ELi2ELi2ELi4ELi2ELb0EEENS1_24CollectiveEpilogueBwdGQAISB_fSE_Li256ELb1ELb0EEENS1_25SingleTileBwdLPTSchedulerILb1ELi128ELb0EEEEEEEEEvNT_6ParamsE,"aw",@nobits
	.sectionflags	@""
	.align	16
	.zero		1024


//--------------------- .nv.shared._ZN7cutlass13device_kernelIN5flash32FlashAttnBwdPostprocessConvertdQIN4cute5tupleIJNS3_1CILi128EEENS5_ILi96EEEEEENS_10bfloat16_tEfNS_4arch4Sm80ELi256ENS3_8TiledMMAINS3_8MMA_AtomIJNS3_30SM80_16x8x16_F32BF16BF16F32_TNEEEENS3_6LayoutINS4_IJNS5_ILi4EEENS5_ILi2EEENS5_ILi1EEEEEENS4_IJSJ_SH_NS5_ILi0EEEEEEEENS4_IJNS5_ILi64EEENS5_ILi32EEENS5_ILi16EEEEEEEELb0EEEEEvNT_6ParamsE --------------------------
	.section	.nv.shared._ZN7cutlass13device_kernelIN5flash32FlashAttnBwdPostprocessConvertdQIN4cute5tupleIJNS3_1CILi128EEENS5_ILi96EEEEEENS_10bfloat16_tEfNS_4arch4Sm80ELi256ENS3_8TiledMMAINS3_8MMA_AtomIJNS3_30SM80_16x8x16_F32BF16BF16F32_TNEEEENS3_6LayoutINS4_IJNS5_ILi4EEENS5_ILi2EEENS5_ILi1EEEEEENS4_IJSJ_SH_NS5_ILi0EEEEEEEENS4_IJNS5_ILi64EEENS5_ILi32EEENS5_ILi16EEEEEEEELb0EEEEEvNT_6ParamsE,"aw",@nobits
	.sectionflags	@""
	.align	16
	.zero		1024


//--------------------- .nv.shared._ZN7cutlass13device_kernelIN5flash32FlashAttnBwdPostprocessConvertdQIN4cute5tupleIJNS3_1CILi64EEENS5_ILi96EEEEEENS_10bfloat16_tEfNS_4arch4Sm80ELi256ENS3_8TiledMMAINS3_8MMA_AtomIJNS3_30SM80_16x8x16_F32BF16BF16F32_TNEEEENS3_6LayoutINS4_IJNS5_ILi2EEENS5_ILi4EEENS5_ILi1EEEEEENS4_IJSJ_SH_NS5_ILi0EEEEEEEENS4_IJNS5_ILi32EEESO_NS5_ILi16EEEEEEEELb0EEEEEvNT_6ParamsE --------------------------
	.section	.nv.shared._ZN7cutlass13device_kernelIN5flash32FlashAttnBwdPostprocessConvertdQIN4cute5tupleIJNS3_1CILi64EEENS5_ILi96EEEEEENS_10bfloat16_tEfNS_4arch4Sm80ELi256ENS3_8TiledMMAINS3_8MMA_AtomIJNS3_30SM80_16x8x16_F32BF16BF16F32_TNEEEENS3_6LayoutINS4_IJNS5_ILi2EEENS5_ILi4EEENS5_ILi1EEEEEENS4_IJSJ_SH_NS5_ILi0EEEEEEEENS4_IJNS5_ILi32EEESO_NS5_ILi16EEEEEEEELb0EEEEEvNT_6ParamsE,"aw",@nobits
	.sectionflags	@""
	.align	16
	.zero		1024


//--------------------- .nv.shared._ZN7cutlass13device_kernelIN5flash19enable_sm80_to_sm89INS1_16FlashAttnBwdSm80INS1_25CollectiveMainloopBwdSm80ILi2ELi2EN4cute5tupleIJNS5_1CILi64EEENS7_ILi128EEENS7_ILi96EEEEEENS_10bfloat16_tEfNS_4arch4Sm80ELb1ELb0ELb0ELb1ELb1ELb0ELb0ELb0ELi2ELi2ELi4ELi2ELb0EEENS1_24CollectiveEpilogueBwdGQAISB_fSE_Li256ELb1ELb1EEENS1_25SingleTileBwdLPTSchedulerILb1ELi128ELb1EEEEEEEEEvNT_6ParamsE --------------------------
	.section	.nv.shared._ZN7cutlass13device_kernelIN5flash19enable_sm80_to_sm89INS1_16FlashAttnBwdSm80INS1_25CollectiveMainloopBwdSm80ILi2ELi2EN4cute5tupleIJNS5_1CILi64EEENS7_ILi128EEENS7_ILi96EEEEEENS_10bfloat16_tEfNS_4arch4Sm80ELb1ELb0ELb0ELb1ELb1ELb0ELb0ELb0ELi2ELi2ELi4ELi2ELb0EEENS1_24CollectiveEpilogueBwdGQAISB_fSE_Li256ELb1ELb1EEENS1_25SingleTileBwdLPTSchedulerILb1ELi128ELb1EEEEEEEEEvNT_6ParamsE,"aw",@nobits
	.sectionflags	@""
	.align	16
	.zero		1024


//--------------------- .nv.shared._ZN7cutlass13device_kernelIN5flash22FlashAttnBwdPreprocessIN4cute5tupleIJNS3_1CILi64EEENS5_ILi96EEEEEENS_10bfloat16_tEfNS_4arch4Sm80ELb1ELb1EEEEEvNT_6ParamsE --------------------------
	.section	.nv.shared._ZN7cutlass13device_kernelIN5flash22FlashAttnBwdPreprocessIN4cute5tupleIJNS3_1CILi64EEENS5_ILi96EEEEEENS_10bfloat16_tEfNS_4arch4Sm80ELb1ELb1EEEEEvNT_6ParamsE,"aw",@nobits
	.sectionflags	@""
	.align	16
	.zero		1024


//--------------------- .nv.constant0._ZN7cutlass13device_kernelIN5flash19enable_sm80_to_sm89INS1_16FlashAttnBwdSm80INS1_25CollectiveMainloopBwdSm80ILi2ELi1EN4cute5tupleIJNS5_1CILi64EEENS7_ILi128EEENS7_ILi96EEEEEENS_10bfloat16_tEfNS_4arch4Sm80ELb0ELb0ELb0ELb0ELb0ELb0ELb0ELb0ELi2ELi2ELi4ELi2ELb1EEENS1_21CollectiveEpilogueBwdISB_SC_SE_Li256ELb0ELb0ELi2EEENS1_19SingleTileSchedulerILb0ELb0ELb0ELi128EEEEEEEEEvNT_6ParamsE --------------------------
	.section	.nv.constant0._ZN7cutlass13device_kernelIN5flash19enable_sm80_to_sm89INS1_16FlashAttnBwdSm80INS1_25CollectiveMainloopBwdSm80ILi2ELi1EN4cute5tupleIJNS5_1CILi64EEENS7_ILi128EEENS7_ILi96EEEEEENS_10bfloat16_tEfNS_4arch4Sm80ELb0ELb0ELb0ELb0ELb0ELb0ELb0ELb0ELi2ELi2ELi4ELi2ELb1EEENS1_21CollectiveEpilogueBwdISB_SC_SE_Li256ELb0ELb0ELi2EEENS1_19SingleTileSchedulerILb0ELb0ELb0ELi128EEEEEEEEEvNT_6ParamsE,"a",@progbits
	.sectionflags	@""
	.align	4
.nv.constant0._ZN7cutlass13device_kernelIN5flash19enable_sm80_to_sm89INS1_16FlashAttnBwdSm80INS1_25CollectiveMainloopBwdSm80ILi2ELi1EN4cute5tupleIJNS5_1CILi64EEENS7_ILi128EEENS7_ILi96EEEEEENS_10bfloat16_tEfNS_4arch4Sm80ELb0ELb0ELb0ELb0ELb0ELb0ELb0ELb0ELi2ELi2ELi4ELi2ELb1EEENS1_21CollectiveEpilogueBwdISB_SC_SE_Li256ELb0ELb0ELi2EEENS1_19SingleTileSchedulerILb0ELb0ELb0ELi128EEEEEEEEEvNT_6ParamsE:
	.zero		1152


//--------------------- .nv.constant0._ZN7cutlass13device_kernelIN5flash19enable_sm80_to_sm89INS1_16FlashAttnBwdSm80INS1_25CollectiveMainloopBwdSm80ILi2ELi1EN4cute5tupleIJNS5_1CILi64EEENS7_ILi128EEENS7_ILi96EEEEEENS_10bfloat16_tEfNS_4arch4Sm80ELb0ELb0ELb0ELb0ELb1ELb0ELb0ELb0ELi2ELi2ELi4ELi2ELb1EEENS1_21CollectiveEpilogueBwdISB_SC_SE_Li256ELb0ELb0ELi2EEENS1_19SingleTileSchedulerILb0ELb0ELb0ELi128EEEEEEEEEvNT_6ParamsE --------------------------
	.section	.nv.constant0._ZN7cutlass13device_kernelIN5flash19enable_sm80_to_sm89INS1_16FlashAttnBwdSm80INS1_25CollectiveMainloopBwdSm80ILi2ELi1EN4cute5tupleIJNS5_1CILi64EEENS7_ILi128EEENS7_ILi96EEEEEENS_10bfloat16_tEfNS_4arch4Sm80ELb0ELb0ELb0ELb0ELb1ELb0ELb0ELb0ELi2ELi2ELi4ELi2ELb1EEENS1_21CollectiveEpilogueBwdISB_SC_SE_Li256ELb0ELb0ELi2EEENS1_19SingleTileSchedulerILb0ELb0ELb0ELi128EEEEEEEEEvNT_6ParamsE,"a",@progbits
	.sectionflags	@""
	.align	4
.nv.constant0._ZN7cutlass13device_kernelIN5flash19enable_sm80_to_sm89INS1_16FlashAttnBwdSm80INS1_25CollectiveMainloopBwdSm80ILi2ELi1EN4cute5tupleIJNS5_1CILi64EEENS7_ILi128EEENS7_ILi96EEEEEENS_10bfloat16_tEfNS_4arch4Sm80ELb0ELb0ELb0ELb0ELb1ELb0ELb0ELb0ELi2ELi2ELi4ELi2ELb1EEENS1_21CollectiveEpilogueBwdISB_SC_SE_Li256ELb0ELb0ELi2EEENS1_19SingleTileSchedulerILb0ELb0ELb0ELi128EEEEEEEEEvNT_6ParamsE:
	.zero		1152


//--------------------- .nv.constant0._ZN7cutlass13device_kernelIN5flash19enable_sm80_to_sm89INS1_16FlashAttnBwdSm80INS1_25CollectiveMainloopBwdSm80ILi2ELi1EN4cute5tupleIJNS5_1CILi64EEENS7_ILi128EEENS7_ILi96EEEEEENS_10bfloat16_tEfNS_4arch4Sm80ELb0ELb0ELb0ELb0ELb0ELb0ELb0ELb0ELi2ELi2ELi4ELi2ELb1EEENS1_24CollectiveEpilogueBwdGQAISB_fSE_Li256ELb0ELb0EEENS1_19SingleTileSchedulerILb0ELb0ELb0ELi128EEEEEEEEEvNT_6ParamsE --------------------------
	.section	.nv.constant0._ZN7cutlass13device_kernelIN5flash19enable_sm80_to_sm89INS1_16FlashAttnBwdSm80INS1_25CollectiveMainloopBwdSm80ILi2ELi1EN4cute5tupleIJNS5_1CILi64EEENS7_ILi128EEENS7_ILi96EEEEEENS_10bfloat16_tEfNS_4arch4Sm80ELb0ELb0ELb0ELb0ELb0ELb0ELb0ELb0ELi2ELi2ELi4ELi2ELb1EEENS1_24CollectiveEpilogueBwdGQAISB_fSE_Li256ELb0ELb0EEENS1_19SingleTileSchedulerILb0ELb0ELb0ELi128EEEEEEEEEvNT_6ParamsE,"a",@progbits
	.sectionflags	@""
	.align	4
.nv.constant0._ZN7cutlass13device_kernelIN5flash19enable_sm80_to_sm89INS1_16FlashAttnBwdSm80INS1_25CollectiveMainloopBwdSm80ILi2ELi1EN4cute5tupleIJNS5_1CILi64EEENS7_ILi128EEENS7_ILi96EEEEEENS_10bfloat16_tEfNS_4arch4Sm80ELb0ELb0ELb0ELb0ELb0ELb0ELb0ELb0ELi2ELi2ELi4ELi2ELb1EEENS1_24CollectiveEpilogueBwdGQAISB_fSE_Li256ELb0ELb0EEENS1_19SingleTileSchedulerILb0ELb0ELb0ELi128EEEEEEEEEvNT_6ParamsE:
	.zero		1160


//--------------------- .nv.constant0._ZN7cutlass13device_kernelIN5flash19enable_sm80_to_sm89INS1_16FlashAttnBwdSm80INS1_25CollectiveMainloopBwdSm80ILi2ELi1EN4cute5tupleIJNS5_1CILi64EEENS7_ILi128EEENS7_ILi96EEEEEENS_10bfloat16_tEfNS_4arch4Sm80ELb0ELb0ELb0ELb0ELb1ELb0ELb0ELb0ELi2ELi2ELi4ELi2ELb1EEENS1_24CollectiveEpilogueBwdGQAISB_fSE_Li256ELb0ELb1EEENS1_19SingleTileSchedulerILb0ELb0ELb0ELi128EEEEEEEEEvNT_6ParamsE --------------------------
	.section	.nv.constant0._ZN7cutlass13device_kernelIN5flash19enable_sm80_to_sm89INS1_16FlashAttnBwdSm80INS1_25CollectiveMainloopBwdSm80ILi2ELi1EN4cute5tupleIJNS5_1CILi64EEENS7_ILi128EEENS7_ILi96EEEEEENS_10bfloat16_tEfNS_4arch4Sm80ELb0ELb0ELb0ELb0ELb1ELb0ELb0ELb0ELi2ELi2ELi4ELi2ELb1EEENS1_24CollectiveEpilogueBwdGQAISB_fSE_Li256ELb0ELb1EEENS1_19SingleTileSchedulerILb0ELb0ELb0ELi128EEEEEEEEEvNT_6ParamsE,"a",@progbits
	.sectionflags	@""
	.align	4
.nv.constant0._ZN7cutlass13device_kernelIN5flash19enable_sm80_to_sm89INS1_16FlashAttnBwdSm80INS1_25CollectiveMainloopBwdSm80ILi2ELi1EN4cute5tupleIJNS5_1CILi64EEENS7_ILi128EEENS7_ILi96EEEEEENS_10bfloat16_tEfNS_4arch4Sm80ELb0ELb0ELb0ELb0ELb1ELb0ELb0ELb0ELi2ELi2ELi4ELi2ELb1EEENS1_24CollectiveEpilogueBwdGQAISB_fSE_Li256ELb0ELb1EEENS1_19SingleTileSchedulerILb0ELb0ELb0ELi128EEEEEEEEEvNT_6ParamsE:
	.zero		1160


//--------------------- .nv.constant0._ZN7cutlass13device_kernelIN5flash19enable_sm80_to_sm89INS1_16FlashAttnBwdSm80INS1_25CollectiveMainloopBwdSm80ILi2ELi1EN4cute5tupleIJNS5_1CILi64EEENS7_ILi128EEENS7_ILi96EEEEEENS_10bfloat16_tEfNS_4arch4Sm80ELb0ELb0ELb0ELb1ELb0ELb0ELb0ELb0ELi2ELi2ELi4ELi2ELb1EEENS1_21CollectiveEpilogueBwdISB_SC_SE_Li256ELb1ELb0ELi2EEENS1_19SingleTileSchedulerILb1ELb0ELb0ELi128EEEEEEEEEvNT_6ParamsE --------------------------
	.section	.nv.constant0._ZN7cutlass13device_kernelIN5flash19enable_sm80_to_sm89INS1_16FlashAttnBwdSm80INS1_25CollectiveMainloopBwdSm80ILi2ELi1EN4cute5tupleIJNS5_1CILi64EEENS7_ILi128EEENS7_ILi96EEEEEENS_10bfloat16_tEfNS_4arch4Sm80ELb0ELb0ELb0ELb1ELb0ELb0ELb0ELb0ELi2ELi2ELi4ELi2ELb1EEENS1_21CollectiveEpilogueBwdISB_SC_SE_Li256ELb1ELb0ELi2EEENS1_19SingleTileSchedulerILb1ELb0ELb0ELi128EEEEEEEEEvNT_6ParamsE,"a",@progbits
	.sectionflags	@""
	.align	4
.nv.constant0._ZN7cutlass13device_kernelIN5flash19enable_sm80_to_sm89INS1_16FlashAttnBwdSm80INS1_25CollectiveMainloopBwdSm80ILi2ELi1EN4cute5tupleIJNS5_1CILi64EEENS7_ILi128EEENS7_ILi96EEEEEENS_10bfloat16_tEfNS_4arch4Sm80ELb0ELb0ELb0ELb1ELb0ELb0ELb0ELb0ELi2ELi2ELi4ELi2ELb1EEENS1_21CollectiveEpilogueBwdISB_SC_SE_Li256ELb1ELb0ELi2EEENS1_19SingleTileSchedulerILb1ELb0ELb0ELi128EEEEEEEEEvNT_6ParamsE:
	.zero		1152


//--------------------- .nv.constant0._ZN7cutlass13device_kernelIN5flash19enable_sm80_to_sm89INS1_16FlashAttnBwdSm80INS1_25CollectiveMainloopBwdSm80ILi2ELi1EN4cute5tupleIJNS5_1CILi64EEENS7_ILi128EEENS7_ILi96EEEEEENS_10bfloat16_tEfNS_4arch4Sm80ELb0ELb0ELb0ELb1ELb1ELb0ELb0ELb0ELi2ELi2ELi4ELi2ELb1EEENS1_21CollectiveEpilogueBwdISB_SC_SE_Li256ELb1ELb0ELi2EEENS1_19SingleTileSchedulerILb1ELb0ELb0ELi128EEEEEEEEEvNT_6ParamsE --------------------------
	.section	.nv.constant0._ZN7cutlass13device_kernelIN5flash19enable_sm80_to_sm89INS1_16FlashAttnBwdSm80INS1_25CollectiveMainloopBwdSm80ILi2ELi1EN4cute5tupleIJNS5_1CILi64EEENS7_ILi128EEENS7_ILi96EEEEEENS_10bfloat16_tEfNS_4arch4Sm80ELb0ELb0ELb0ELb1ELb1ELb0ELb0ELb0ELi2ELi2ELi4ELi2ELb1EEENS1_21CollectiveEpilogueBwdISB_SC_SE_Li256ELb1ELb0ELi2EEENS1_19SingleTileSchedulerILb1ELb0ELb0ELi128EEEEEEEEEvNT_6ParamsE,"a",@progbits
	.sectionflags	@""
	.align	4
.nv.constant0._ZN7cutlass13device_kernelIN5flash19enable_sm80_to_sm89INS1_16FlashAttnBwdSm80INS1_25CollectiveMainloopBwdSm80ILi2ELi1EN4cute5tupleIJNS5_1CILi64EEENS7_ILi128EEENS7_ILi96EEEEEENS_10bfloat16_tEfNS_4arch4Sm80ELb0ELb0ELb0ELb1ELb1ELb0ELb0ELb0ELi2ELi2ELi4ELi2ELb1EEENS1_21CollectiveEpilogueBwdISB_SC_SE_Li256ELb1ELb0ELi2EEENS1_19SingleTileSchedulerILb1ELb0ELb0ELi128EEEEEEEEEvNT_6ParamsE:
	.zero		1152


//--------------------- .nv.constant0._ZN7cutlass13device_kernelIN5flash19enable_sm80_to_sm89INS1_16FlashAttnBwdSm80INS1_25CollectiveMainloopBwdSm80ILi2ELi1EN4cute5tupleIJNS5_1CILi64EEENS7_ILi128EEENS7_ILi96EEEEEENS_10bfloat16_tEfNS_4arch4Sm80ELb0ELb0ELb0ELb1ELb0ELb0ELb0ELb0ELi2ELi2ELi4ELi2ELb1EEENS1_24CollectiveEpilogueBwdGQAISB_fSE_Li256ELb1ELb0EEENS1_19SingleTileSchedulerILb1ELb0ELb0ELi128EEEEEEEEEvNT_6ParamsE --------------------------
	.section	.nv.constant0._ZN7cutlass13device_kernelIN5flash19enable_sm80_to_sm89INS1_16FlashAttnBwdSm80INS1_25CollectiveMainloopBwdSm80ILi2ELi1EN4cute5tupleIJNS5_1CILi64EEENS7_ILi128EEENS7_ILi96EEEEEENS_10bfloat16_tEfNS_4arch4Sm80ELb0ELb0ELb0ELb1ELb0ELb0ELb0ELb0ELi2ELi2ELi4ELi2ELb1EEENS1_24CollectiveEpilogueBwdGQAISB_fSE_Li256ELb1ELb0EEENS1_19SingleTileSchedulerILb1ELb0ELb0ELi128EEEEEEEEEvNT_6ParamsE,"a",@progbits
	.sectionflags	@""
	.align	4
.nv.constant0._ZN7cutlass13device_kernelIN5flash19enable_sm80_to_sm89INS1_16FlashAttnBwdSm80INS1_25CollectiveMainloopBwdSm80ILi2ELi1EN4cute5tupleIJNS5_1CILi64EEENS7_ILi128EEENS7_ILi96EEEEEENS_10bfloat16_tEfNS_4arch4Sm80ELb0ELb0ELb0ELb1ELb0ELb0ELb0ELb0ELi2ELi2ELi4ELi2ELb1EEENS1_24CollectiveEpilogueBwdGQAISB_fSE_Li256ELb1ELb0EEENS1_19SingleTileSchedulerILb1ELb0ELb0ELi128EEEEEEEEEvNT_6ParamsE:
	.zero		1160


//--------------------- .nv.constant0._ZN7cutlass13device_kernelIN5flash19enable_sm80_to_sm89INS1_16FlashAttnBwdSm80INS1_25CollectiveMainloopBwdSm80ILi2ELi1EN4cute5tupleIJNS5_1CILi64EEENS7_ILi128EEENS7_ILi96EEEEEENS_10bfloat16_tEfNS_4arch4Sm80ELb0ELb0ELb0ELb1ELb1ELb0ELb0ELb0ELi2ELi2ELi4ELi2ELb1EEENS1_24CollectiveEpilogueBwdGQAISB_fSE_Li256ELb1ELb1EEENS1_19SingleTileSchedulerILb1ELb0ELb0ELi128EEEEEEEEEvNT_6ParamsE --------------------------
	.section	.nv.constant0._ZN7cutlass13device_kernelIN5flash19enable_sm80_to_sm89INS1_16FlashAttnBwdSm80INS1_25CollectiveMainloopBwdSm80ILi2ELi1EN4cute5tupleIJNS5_1CILi64EEENS7_ILi128EEENS7_ILi96EEEEEENS_10bfloat16_tEfNS_4arch4Sm80ELb0ELb0ELb0ELb1ELb1ELb0ELb0ELb0ELi2ELi2ELi4ELi2ELb1EEENS1_24CollectiveEpilogueBwdGQAISB_fSE_Li256ELb1ELb1EEENS1_19SingleTileSchedulerILb1ELb0ELb0ELi128EEEEEEEEEvNT_6ParamsE,"a",@progbits
	.sectionflags	@""
	.align	4
.nv.constant0._ZN7cutlass13device_kernelIN5flash19enable_sm80_to_sm89INS1_16FlashAttnBwdSm80INS1_25CollectiveMainloopBwdSm80ILi2ELi1EN4cute5tupleIJNS5_1CILi64EEENS7_ILi128EEENS7_ILi96EEEEEENS_10bfloat16_tEfNS_4arch4Sm80ELb0ELb0ELb0ELb1ELb1ELb0ELb0ELb0ELi2ELi2ELi4ELi2ELb1EEENS1_24CollectiveEpilogueBwdGQAISB_fSE_Li256ELb1ELb1EEENS1_19SingleTileSchedulerILb1ELb0ELb0ELi128EEEEEEEEEvNT_6ParamsE:
	.zero		1160


//--------------------- .nv.constant0._ZN7cutlass13device_kernelIN5flash19enable_sm80_to_sm89INS1_16FlashAttnBwdSm80INS1_25CollectiveMainloopBwdSm80ILi2ELi1EN4cute5tupleIJNS5_1CILi64EEENS7_ILi128EEENS7_ILi96EEEEEENS_10bfloat16_tEfNS_4arch4Sm80ELb0ELb1ELb0ELb0ELb0ELb0ELb0ELb0ELi2ELi2ELi4ELi2ELb1EEENS1_21CollectiveEpilogueBwdISB_SC_SE_Li256ELb0ELb0ELi2EEENS1_19SingleTileSchedulerILb0ELb0ELb0ELi128EEEEEEEEEvNT_6ParamsE --------------------------
	.section	.nv.constant0._ZN7cutlass13device_kernelIN5flash19enable_sm80_to_sm89INS1_16FlashAttnBwdSm80INS1_25CollectiveMainloopBwdSm80ILi2ELi1EN4cute5tupleIJNS5_1CILi64EEENS7_ILi128EEENS7_ILi96EEEEEENS_10bfloat16_tEfNS_4arch4Sm80ELb0ELb1ELb0ELb0ELb0ELb0ELb0ELb0ELi2ELi2ELi4ELi2ELb1EEENS1_21CollectiveEpilogueBwdISB_SC_SE_Li256ELb0ELb0ELi2EEENS1_19SingleTileSchedulerILb0ELb0ELb0ELi128EEEEEEEEEvNT_6ParamsE,"a",@progbits
	.sectionflags	@""
	.align	4
.nv.constant0._ZN7cutlass13device_kernelIN5flash19enable_sm80_to_sm89INS1_16FlashAttnBwdSm80INS1_25CollectiveMainloopBwdSm80ILi2ELi1EN4cute5tupleIJNS5_1CILi64EEENS7_ILi128EEENS7_ILi96EEEEEENS_10bfloat16_tEfNS_4arch4Sm80ELb0ELb1ELb0ELb0ELb0ELb0ELb0ELb0ELi2ELi2ELi4ELi2ELb1EEENS1_21CollectiveEpilogueBwdISB_SC_SE_Li256ELb0ELb0ELi2EEENS1_19SingleTileSchedulerILb0ELb0ELb0ELi128EEEEEEEEEvNT_6ParamsE:
	.zero		1152


//--------------------- .nv.constant0._ZN7cutlass13device_kernelIN5flash19enable_sm80_to_sm89INS1_16FlashAttnBwdSm80INS1_25CollectiveMainloopBwdSm80ILi2ELi1EN4cute5tupleIJNS5_1CILi64EEENS7_ILi128EEENS7_ILi96EEEEEENS_10bfloat16_tEfNS_4arch4Sm80ELb0ELb1ELb0ELb0ELb1ELb0ELb0ELb0ELi2ELi2ELi4ELi2ELb1EEENS1_21CollectiveEpilogueBwdISB_SC_SE_Li256ELb0ELb0ELi2EEENS1_19SingleTileSchedulerILb0ELb0ELb0ELi128EEEEEEEEEvNT_6ParamsE --------------------------
	.section	.nv.constant0._ZN7cutlass13device_kernelIN5flash19enable_sm80_to_sm89INS1_16FlashAttnBwdSm80INS1_25CollectiveMainloopBwdSm80ILi2ELi1EN4cute5tupleIJNS5_1CILi64EEENS7_ILi128EEENS7_ILi96EEEEEENS_10bfloat16_tEfNS_4arch4Sm80ELb0ELb1ELb0ELb0ELb1ELb0ELb0ELb0ELi2ELi2ELi4ELi2ELb1EEENS1_21CollectiveEpilogueBwdISB_SC_SE_Li256ELb0ELb0ELi2EEENS1_19SingleTileSchedulerILb0ELb0ELb0ELi128EEEEEEEEEvNT_6ParamsE,"a",@progbits
	.sectionflags	@""
	.align	4
.nv.constant0._ZN7cutlass13device_kernelIN5flash19enable_sm80_to_sm89INS1_16FlashAttnBwdSm80INS1_25CollectiveMainloopBwdSm80ILi2ELi1EN4cute5tupleIJNS5_1CILi64EEENS7_ILi128EEENS7_ILi96EEEEEENS_10bfloat16_tEfNS_4arch4Sm80ELb0ELb1ELb0ELb0ELb1ELb0ELb0ELb0ELi2ELi2ELi4ELi2ELb1EEENS1_21CollectiveEpilogueBwdISB_SC_SE_Li256ELb0ELb0ELi2EEENS1_19SingleTileSchedulerILb0ELb0ELb0ELi128EEEEEEEEEvNT_6ParamsE:
	.zero		1152


//--------------------- .nv.constant0._ZN7cutlass13device_kernelIN5flash19enable_sm80_to_sm89INS1_16FlashAttnBwdSm80INS1_25CollectiveMainloopBwdSm80ILi2ELi1EN4cute5tupleIJNS5_1CILi64EEENS7_ILi128EEENS7_ILi96EEEEEENS_10bfloat16_tEfNS_4arch4Sm80ELb0ELb1ELb0ELb0ELb0ELb0ELb0ELb0ELi2ELi2ELi4ELi2ELb1EEENS1_24CollectiveEpilogueBwdGQAISB_fSE_Li256ELb0ELb0EEENS1_19SingleTileSchedulerILb0ELb0ELb0ELi128EEEEEEEEEvNT_6ParamsE --------------------------
	.section	.nv.constant0._ZN7cutlass13device_kernelIN5flash19enable_sm80_to_sm89INS1_16FlashAttnBwdSm80INS1_25CollectiveMainloopBwdSm80ILi2ELi1EN4cute5tupleIJNS5_1CILi64EEENS7_ILi128EEENS7_ILi96EEEEEENS_10bfloat16_tEfNS_4arch4Sm80ELb0ELb1ELb0ELb0ELb0ELb0ELb0ELb0ELi2ELi2ELi4ELi2ELb1EEENS1_24CollectiveEpilogueBwdGQAISB_fSE_Li256ELb0ELb0EEENS1_19SingleTileSchedulerILb0ELb0ELb0ELi128EEEEEEEEEvNT_6ParamsE,"a",@progbits
	.sectionflags	@""
	.align	4
.nv.constant0._ZN7cutlass13device_kernelIN5flash19enable_sm80_to_sm89INS1_16FlashAttnBwdSm80INS1_25CollectiveMainloopBwdSm80ILi2ELi1EN4cute5tupleIJNS5_1CILi64EEENS7_ILi128EEENS7_ILi96EEEEEENS_10bfloat16_tEfNS_4arch4Sm80ELb0ELb1ELb0ELb0ELb0ELb0ELb0ELb0ELi2ELi2ELi4ELi2ELb1EEENS1_24CollectiveEpilogueBwdGQAISB_fSE_Li256ELb0ELb0EEENS1_19SingleTileSchedulerILb0ELb0ELb0ELi128EEEEEEEEEvNT_6ParamsE:
	.zero		1160


//--------------------- .nv.constant0._ZN7cutlass13device_kernelIN5flash19enable_sm80_to_sm89INS1_16FlashAttnBwdSm80INS1_25CollectiveMainloopBwdSm80ILi2ELi1EN4cute5tupleIJNS5_1CILi64EEENS7_ILi128EEENS7_ILi96EEEEEENS_10bfloat16_tEfNS_4arch4Sm80ELb0ELb1ELb0ELb0ELb1ELb0ELb0ELb0ELi2ELi2ELi4ELi2ELb1EEENS1_24CollectiveEpilogueBwdGQAISB_fSE_Li256ELb0ELb1EEENS1_19SingleTileSchedulerILb0ELb0ELb0ELi128EEEEEEEEEvNT_6ParamsE --------------------------
	.section	.nv.constant0._ZN7cutlass13device_kernelIN5flash19enable_sm80_to_sm89INS1_16FlashAttnBwdSm80INS1_25CollectiveMainloopBwdSm80ILi2ELi1EN4cute5tupleIJNS5_1CILi64EEENS7_ILi128EEENS7_ILi96EEEEEENS_10bfloat16_tEfNS_4arch4Sm80ELb0ELb1ELb0ELb0ELb1ELb0ELb0ELb0ELi2ELi2ELi4ELi2ELb1EEENS1_24CollectiveEpilogueBwdGQAISB_fSE_Li256ELb0ELb1EEENS1_19SingleTileSchedulerILb0ELb0ELb0ELi128EEEEEEEEEvNT_6ParamsE,"a",@progbits
	.sectionflags	@""
	.align	4
.nv.constant0._ZN7cutlass13device_kernelIN5flash19enable_sm80_to_sm89INS1_16FlashAttnBwdSm80INS1_25CollectiveMainloopBwdSm80ILi2ELi1EN4cute5tupleIJNS5_1CILi64EEENS7_ILi128EEENS7_ILi96EEEEEENS_10bfloat16_tEfNS_4arch4Sm80ELb0ELb1ELb0ELb0ELb1ELb0ELb0ELb0ELi2ELi2ELi4ELi2ELb1EEENS1_24CollectiveEpilogueBwdGQAISB_fSE_Li256ELb0ELb1EEENS1_19SingleTileSchedulerILb0ELb0ELb0ELi128EEEEEEEEEvNT_6ParamsE:
	.zero		1160


//--------------------- .nv.constant0._ZN7cutlass13device_kernelIN5flash19enable_sm80_to_sm89INS1_16FlashAttnBwdSm80INS1_25CollectiveMainloopBwdSm80ILi2ELi1EN4cute5tupleIJNS5_1CILi64EEENS7_ILi128EEENS7_ILi96EEEEEENS_10bfloat16_tEfNS_4arch4Sm80ELb0ELb1ELb0ELb1ELb0ELb0ELb0ELb0ELi2ELi2ELi4ELi2ELb1EEENS1_21CollectiveEpilogueBwdISB_SC_SE_Li256ELb1ELb0ELi2EEENS1_19SingleTileSchedulerILb1ELb0ELb0ELi128EEEEEEEEEvNT_6ParamsE --------------------------
	.section	.nv.constant0._ZN7cutlass13device_kernelIN5flash19enable_sm80_to_sm89INS1_16FlashAttnBwdSm80INS1_25CollectiveMainloopBwdSm80ILi2ELi1EN4cute5tupleIJNS5_1CILi64EEENS7_ILi128EEENS7_ILi96EEEEEENS_10bfloat16_tEfNS_4arch4Sm80ELb0ELb1ELb0ELb1ELb0ELb0ELb0ELb0ELi2ELi2ELi4ELi2ELb1EEENS1_21CollectiveEpilogueBwdISB_SC_SE_Li256ELb1ELb0ELi2EEENS1_19SingleTileSchedulerILb1ELb0ELb0ELi128EEEEEEEEEvNT_6ParamsE,"a",@progbits
	.sectionflags	@""
	.align	4
.nv.constant0._ZN7cutlass13device_kernelIN5flash19enable_sm80_to_sm89INS1_16FlashAttnBwdSm80INS1_25CollectiveMainloopBwdSm80ILi2ELi1EN4cute5tupleIJNS5_1CILi64EEENS7_ILi128EEENS7_ILi96EEEEEENS_10bfloat16_tEfNS_4arch4Sm80ELb0ELb1ELb0ELb1ELb0ELb0ELb0ELb0ELi2ELi2ELi4ELi2ELb1EEENS1_21CollectiveEpilogueBwdISB_SC_SE_Li256ELb1ELb0ELi2EEENS1_19SingleTileSchedulerILb1ELb0ELb0ELi128EEEEEEEEEvNT_6ParamsE:
	.zero		1152


//--------------------- .nv.constant0._ZN7cutlass13device_kernelIN5flash19enable_sm80_to_sm89INS1_16FlashAttnBwdSm80INS1_25CollectiveMainloopBwdSm80ILi2ELi1EN4cute5tupleIJNS5_1CILi64EEENS7_ILi128EEENS7_ILi96EEEEEENS_10bfloat16_tEfNS_4arch4Sm80ELb0ELb1ELb0ELb1ELb1ELb0ELb0ELb0ELi2ELi2ELi4ELi2ELb1EEENS1_21CollectiveEpilogueBwdISB_SC_SE_Li256ELb1ELb0ELi2EEENS1_19SingleTileSchedulerILb1ELb0ELb0ELi128EEEEEEEEEvNT_6ParamsE --------------------------
	.section	.nv.constant0._ZN7cutlass13device_kernelIN5flash19enable_sm80_to_sm89INS1_16FlashAttnBwdSm80INS1_25CollectiveMainloopBwdSm80ILi2ELi1EN4cute5tupleIJNS5_1CILi64EEENS7_ILi128EEENS7_ILi96EEEEEENS_10bfloat16_tEfNS_4arch4Sm80ELb0ELb1ELb0ELb1ELb1ELb0ELb0ELb0ELi2ELi2ELi4ELi2ELb1EEENS1_21CollectiveEpilogueBwdISB_SC_SE_Li256ELb1ELb0ELi2EEENS1_19SingleTileSchedulerILb1ELb0ELb0ELi128EEEEEEEEEvNT_6ParamsE,"a",@progbits
	.sectionflags	@""
	.align	4
.nv.constant0._ZN7cutlass13device_kernelIN5flash19enable_sm80_to_sm89INS1_16FlashAttnBwdSm80INS1_25CollectiveMainloopBwdSm80ILi2ELi1EN4cute5tupleIJNS5_1CILi64EEENS7_ILi128EEENS7_ILi96EEEEEENS_10bfloat16_tEfNS_4arch4Sm80ELb0ELb1ELb0ELb1ELb1ELb0ELb0ELb0ELi2ELi2ELi4ELi2ELb1EEENS1_21CollectiveEpilogueBwdISB_SC_SE_Li256ELb1ELb0ELi2EEENS1_19SingleTileSchedulerILb1ELb0ELb0ELi128EEEEEEEEEvNT_6ParamsE:
	.zero		1152


//--------------------- .nv.constant0._ZN7cutlass13device_kernelIN5flash19enable_sm80_to_sm89INS1_16FlashAttnBwdSm80INS1_25CollectiveMainloopBwdSm80ILi2ELi1EN4cute5tupleIJNS5_1CILi64EEENS7_ILi128EEENS7_ILi96EEEEEENS_10bfloat16_tEfNS_4arch4Sm80ELb0ELb1ELb0ELb1ELb0ELb0ELb0ELb0ELi2ELi2ELi4ELi2ELb1EEENS1_24CollectiveEpilogueBwdGQAISB_fSE_Li256ELb1ELb0EEENS1_19SingleTileSchedulerILb1ELb0ELb0ELi128EEEEEEEEEvNT_6ParamsE --------------------------
	.section	.nv.constant0._ZN7cutlass13device_kernelIN5flash19enable_sm80_to_sm89INS1_16FlashAttnBwdSm80INS1_25CollectiveMainloopBwdSm80ILi2ELi1EN4cute5tupleIJNS5_1CILi64EEENS7_ILi128EEENS7_ILi96EEEEEENS_10bfloat16_tEfNS_4arch4Sm80ELb0ELb1ELb0ELb1ELb0ELb0ELb0ELb0ELi2ELi2ELi4ELi2ELb1EEENS1_24CollectiveEpilogueBwdGQAISB_fSE_Li256ELb1ELb0EEENS1_19SingleTileSchedulerILb1ELb0ELb0ELi128EEEEEEEEEvNT_6ParamsE,"a",@progbits
	.sectionflags	@""
	.align	4
.nv.constant0._ZN7cutlass13device_kernelIN5flash19enable_sm80_to_sm89INS1_16FlashAttnBwdSm80INS1_25CollectiveMainloopBwdSm80ILi2ELi1EN4cute5tupleIJNS5_1CILi64EEENS7_ILi128EEENS7_ILi96EEEEEENS_10bfloat16_tEfNS_4arch4Sm80ELb0ELb1ELb0ELb1ELb0ELb0ELb0ELb0ELi2ELi2ELi4ELi2ELb1EEENS1_24CollectiveEpilogueBwdGQAISB_fSE_Li256ELb1ELb0EEENS1_19SingleTileSchedulerILb1ELb0ELb0ELi128EEEEEEEEEvNT_6ParamsE:
	.zero		1160


//--------------------- .nv.constant0._ZN7cutlass13device_kernelIN5flash19enable_sm80_to_sm89INS1_16FlashAttnBwdSm80INS1_25CollectiveMainloopBwdSm80ILi2ELi1EN4cute5tupleIJNS5_1CILi64EEENS7_ILi128EEENS7_ILi96EEEEEENS_10bfloat16_tEfNS_4arch4Sm80ELb0ELb1ELb0ELb1ELb1ELb0ELb0ELb0ELi2ELi2ELi4ELi2ELb1EEENS1_24CollectiveEpilogueBwdGQAISB_fSE_Li256ELb1ELb1EEENS1_19SingleTileSchedulerILb1ELb0ELb0ELi128EEEEEEEEEvNT_6ParamsE --------------------------
	.section	.nv.constant0._ZN7cutlass13device_kernelIN5flash19enable_sm80_to_sm89INS1_16FlashAttnBwdSm80INS1_25CollectiveMainloopBwdSm80ILi2ELi1EN4cute5tupleIJNS5_1CILi64EEENS7_ILi128EEENS7_ILi96EEEEEENS_10bfloat16_tEfNS_4arch4Sm80ELb0ELb1ELb0ELb1ELb1ELb0ELb0ELb0ELi2ELi2ELi4ELi2ELb1EEENS1_24CollectiveEpilogueBwdGQAISB_fSE_Li256ELb1ELb1EEENS1_19SingleTileSchedulerILb1ELb0ELb0ELi128EEEEEEEEEvNT_6ParamsE,"a",@progbits
	.sectionflags	@""
	.align	4
.nv.constant0._ZN7cutlass13device_kernelIN5flash19enable_sm80_to_sm89INS1_16FlashAttnBwdSm80INS1_25CollectiveMainloopBwdSm80ILi2ELi1EN4cute5tupleIJNS5_1CILi64EEENS7_ILi128EEENS7_ILi96EEEEEENS_10bfloat16_tEfNS_4arch4Sm80ELb0ELb1ELb0ELb1ELb1ELb0ELb0ELb0ELi2ELi2ELi4ELi2ELb1EEENS1_24CollectiveEpilogueBwdGQAISB_fSE_Li256ELb1ELb1EEENS1_19SingleTileSchedulerILb1ELb0ELb0ELi128EEEEEEEEEvNT_6ParamsE:
	.zero		1160


//--------------------- .nv.constant0._ZN7cutlass13device_kernelIN5flash19enable_sm80_to_sm89INS1_16FlashAttnBwdSm80INS1_25CollectiveMainloopBwdSm80ILi2ELi1EN4cute5tupleIJNS5_1CILi64EEENS7_ILi128EEENS7_ILi96EEEEEENS_10bfloat16_tEfNS_4arch4Sm80ELb1ELb0ELb0ELb0ELb0ELb0ELb0ELb0ELi2ELi2ELi4ELi2ELb1EEENS1_21CollectiveEpilogueBwdISB_SC_SE_Li256ELb0ELb0ELi2EEENS1_25SingleTileBwdLPTSchedulerILb0ELi128ELb0EEEEEEEEEvNT_6ParamsE --------------------------
	.section	.nv.constant0._ZN7cutlass13device_kernelIN5flash19enable_sm80_to_sm89INS1_16FlashAttnBwdSm80INS1_25CollectiveMainloopBwdSm80ILi2ELi1EN4cute5tupleIJNS5_1CILi64EEENS7_ILi128EEENS7_ILi96EEEEEENS_10bfloat16_tEfNS_4arch4Sm80ELb1ELb0ELb0ELb0ELb0ELb0ELb0ELb0ELi2ELi2ELi4ELi2ELb1EEENS1_21CollectiveEpilogueBwdISB_SC_SE_Li256ELb0ELb0ELi2EEENS1_25SingleTileBwdLPTSchedulerILb0ELi128ELb0EEEEEEEEEvNT_6ParamsE,"a",@progbits
	.sectionflags	@""
	.align	4
.nv.constant0._ZN7cutlass13device_kernelIN5flash19enable_sm80_to_sm89INS1_16FlashAttnBwdSm80INS1_25CollectiveMainloopBwdSm80ILi2ELi1EN4cute5tupleIJNS5_1CILi64EEENS7_ILi128EEENS7_ILi96EEEEEENS_10bfloat16_tEfNS_4arch4Sm80ELb1ELb0ELb0ELb0ELb0ELb0ELb0ELb0ELi2ELi2ELi4ELi2ELb1EEENS1_21CollectiveEpilogueBwdISB_SC_SE_Li256ELb0ELb0ELi2EEENS1_25SingleTileBwdLPTSchedulerILb0ELi128ELb0EEEEEEEEEvNT_6ParamsE:
	.zero		1176


//--------------------- .nv.constant0._ZN7cutlass13device_kernelIN5flash19enable_sm80_to_sm89INS1_16FlashAttnBwdSm80INS1_25CollectiveMainloopBwdSm80ILi2ELi1EN4cute5tupleIJNS5_1CILi64EEENS7_ILi128EEENS7_ILi96EEEEEENS_10bfloat16_tEfNS_4arch4Sm80ELb1ELb0ELb0ELb0ELb1ELb0ELb0ELb0ELi2ELi2ELi4ELi2ELb1EEENS1_21CollectiveEpilogueBwdISB_SC_SE_Li256ELb0ELb0ELi2EEENS1_25SingleTileBwdLPTSchedulerILb0ELi128ELb1EEEEEEEEEvNT_6ParamsE --------------------------
	.section	.nv.constant0._ZN7cutlass13device_kernelIN5flash19enable_sm80_to_sm89INS1_16FlashAttnBwdSm80INS1_25CollectiveMainloopBwdSm80ILi2ELi1EN4cute5tupleIJNS5_1CILi64EEENS7_ILi128EEENS7_ILi96EEEEEENS_10bfloat16_tEfNS_4arch4Sm80ELb1ELb0ELb0ELb0ELb1ELb0ELb0ELb0ELi2ELi2ELi4ELi2ELb1EEENS1_21CollectiveEpilogueBwdISB_SC_SE_Li256ELb0ELb0ELi2EEENS1_25SingleTileBwdLPTSchedulerILb0ELi128ELb1EEEEEEEEEvNT_6ParamsE,"a",@progbits
	.sectionflags	@""
	.align	4
.nv.constant0._ZN7cutlass13device_kernelIN5flash19enable_sm80_to_sm89INS1_16FlashAttnBwdSm80INS1_25CollectiveMainloopBwdSm80ILi2ELi1EN4cute5tupleIJNS5_1CILi64EEENS7_ILi128EEENS7_ILi96EEEEEENS_10bfloat16_tEfNS_4arch4Sm80ELb1ELb0ELb0ELb0ELb1ELb0ELb0ELb0ELi2ELi2ELi4ELi2ELb1EEENS1_21CollectiveEpilogueBwdISB_SC_SE_Li256ELb0ELb0ELi2EEENS1_25SingleTileBwdLPTSchedulerILb0ELi128ELb1EEEEEEEEEvNT_6ParamsE:
	.zero		1176


//--------------------- .nv.constant0._ZN7cutlass13device_kernelIN5flash19enable_sm80_to_sm89INS1_16FlashAttnBwdSm80INS1_25CollectiveMainloopBwdSm80ILi2ELi1EN4cute5tupleIJNS5_1CILi64EEENS7_ILi128EEENS7_ILi96EEEEEENS_10bfloat16_tEfNS_4arch4Sm80ELb1ELb0ELb0ELb0ELb0ELb0ELb0ELb0ELi2ELi2ELi4ELi2ELb1EEENS1_24CollectiveEpilogueBwdGQAISB_fSE_Li256ELb0ELb0EEENS1_25SingleTileBwdLPTSchedulerILb0ELi128ELb0EEEEEEEEEvNT_6ParamsE --------------------------
	.section	.nv.constant0._ZN7cutlass13device_kernelIN5flash19enable_sm80_to_sm89INS1_16FlashAttnBwdSm80INS1_25CollectiveMainloopBwdSm80ILi2ELi1EN4cute5tupleIJNS5_1CILi64EEENS7_ILi128EEENS7_ILi96EEEEEENS_10bfloat16_tEfNS_4arch4Sm80ELb1ELb0ELb0ELb0ELb0ELb0ELb0ELb0ELi2ELi2ELi4ELi2ELb1EEENS1_24CollectiveEpilogueBwdGQAISB_fSE_Li256ELb0ELb0EEENS1_25SingleTileBwdLPTSchedulerILb0ELi128ELb0EEEEEEEEEvNT_6ParamsE,"a",@progbits
	.sectionflags	@""
	.align	4
.nv.constant0._ZN7cutlass13device_kernelIN5flash19enable_sm80_to_sm89INS1_16FlashAttnBwdSm80INS1_25CollectiveMainloopBwdSm80ILi2ELi1EN4cute5tupleIJNS5_1CILi64EEENS7_ILi128EEENS7_ILi96EEEEEENS_10bfloat16_tEfNS_4arch4Sm80ELb1ELb0ELb0ELb0ELb0ELb0ELb0ELb0ELi2ELi2ELi4ELi2ELb1EEENS1_24CollectiveEpilogueBwdGQAISB_fSE_Li256ELb0ELb0EEENS1_25SingleTileBwdLPTSchedulerILb0ELi128ELb0EEEEEEEEEvNT_6ParamsE:
	.zero		1184


//--------------------- .nv.constant0._ZN7cutlass13device_kernelIN5flash19enable_sm80_to_sm89INS1_16FlashAttnBwdSm80INS1_25CollectiveMainloopBwdSm80ILi2ELi1EN4cute5tupleIJNS5_1CILi64EEENS7_ILi128EEENS7_ILi96EEEEEENS_10bfloat16_tEfNS_4arch4Sm80ELb1ELb0ELb0ELb0ELb1ELb0ELb0ELb0ELi2ELi2ELi4ELi2ELb1EEENS1_24CollectiveEpilogueBwdGQAISB_fSE_Li256ELb0ELb1EEENS1_25SingleTileBwdLPTSchedulerILb0ELi128ELb1EEEEEEEEEvNT_6ParamsE --------------------------
	.section	.nv.constant0._ZN7cutlass13device_kernelIN5flash19enable_sm80_to_sm89INS1_16FlashAttnBwdSm80INS1_25CollectiveMainloopBwdSm80ILi2ELi1EN4cute5tupleIJNS5_1CILi64EEENS7_ILi128EEENS7_ILi96EEEEEENS_10bfloat16_tEfNS_4arch4Sm80ELb1ELb0ELb0ELb0ELb1ELb0ELb0ELb0ELi2ELi2ELi4ELi2ELb1EEENS1_24CollectiveEpilogueBwdGQAISB_fSE_Li256ELb0ELb1EEENS1_25SingleTileBwdLPTSchedulerILb0ELi128ELb1EEEEEEEEEvNT_6ParamsE,"a",@progbits
	.sectionflags	@""
	.align	4
.nv.constant0._ZN7cutlass13device_kernelIN5flash19enable_sm80_to_sm89INS1_16FlashAttnBwdSm80INS1_25CollectiveMainloopBwdSm80ILi2ELi1EN4cute5tupleIJNS5_1CILi64EEENS7_ILi128EEENS7_ILi96EEEEEENS_10bfloat16_tEfNS_4arch4Sm80ELb1ELb0ELb0ELb0ELb1ELb0ELb0ELb0ELi2ELi2ELi4ELi2ELb1EEENS1_24CollectiveEpilogueBwdGQAISB_fSE_Li256ELb0ELb1EEENS1_25SingleTileBwdLPTSchedulerILb0ELi128ELb1EEEEEEEEEvNT_6ParamsE:
	.zero		1184


//--------------------- .nv.constant0._ZN7cutlass13device_kernelIN5flash19enable_sm80_to_sm89INS1_16FlashAttnBwdSm80INS1_25CollectiveMainloopBwdSm80ILi2ELi1EN4cute5tupleIJNS5_1CILi64EEENS7_ILi128EEENS7_ILi96EEEEEENS_10bfloat16_tEfNS_4arch4Sm80ELb1ELb0ELb0ELb1ELb0ELb0ELb0ELb0ELi2ELi2ELi4ELi2ELb1EEENS1_21CollectiveEpilogueBwdISB_SC_SE_Li256ELb1ELb0ELi2EEENS1_25SingleTileBwdLPTSchedulerILb1ELi128ELb0EEEEEEEEEvNT_6ParamsE --------------------------
	.section	.nv.constant0._ZN7cutlass13device_kernelIN5flash19enable_sm80_to_sm89INS1_16FlashAttnBwdSm80INS1_25CollectiveMainloopBwdSm80ILi2ELi1EN4cute5tupleIJNS5_1CILi64EEENS7_ILi128EEENS7_ILi96EEEEEENS_10bfloat16_tEfNS_4arch4Sm80ELb1ELb0ELb0ELb1ELb0ELb0ELb0ELb0ELi2ELi2ELi4ELi2ELb1EEENS1_21CollectiveEpilogueBwdISB_SC_SE_Li256ELb1ELb0ELi2EEENS1_25SingleTileBwdLPTSchedulerILb1ELi128ELb0EEEEEEEEEvNT_6ParamsE,"a",@progbits
	.sectionflags	@""
	.align	4
.nv.constant0._ZN7cutlass13device_kernelIN5flash19enable_sm80_to_sm89INS1_16FlashAttnBwdSm80INS1_25CollectiveMainloopBwdSm80ILi2ELi1EN4cute5tupleIJNS5_1CILi64EEENS7_ILi128EEENS7_ILi96EEEEEENS_10bfloat16_tEfNS_4arch4Sm80ELb1ELb0ELb0ELb1ELb0ELb0ELb0ELb0ELi2ELi2ELi4ELi2ELb1EEENS1_21CollectiveEpilogueBwdISB_SC_SE_Li256ELb1ELb0ELi2EEENS1_25SingleTileBwdLPTSchedulerILb1ELi128ELb0EEEEEEEEEvNT_6ParamsE:
	.zero		1176


//--------------------- .nv.constant0._ZN7cutlass13device_kernelIN5flash19enable_sm80_to_sm89INS1_16FlashAttnBwdSm80INS1_25CollectiveMainloopBwdSm80ILi2ELi1EN4cute5tupleIJNS5_1CILi64EEENS7_ILi128EEENS7_ILi96EEEEEENS_10bfloat16_tEfNS_4arch4Sm80ELb1ELb0ELb0ELb1ELb1ELb0ELb0ELb0ELi2ELi2ELi4ELi2ELb1EEENS1_21CollectiveEpilogueBwdISB_SC_SE_Li256ELb1ELb0ELi2EEENS1_25SingleTileBwdLPTSchedulerILb1ELi128ELb1EEEEEEEEEvNT_6ParamsE --------------------------
	.section	.nv.constant0._ZN7cutlass13device_kernelIN5flash19enable_sm80_to_sm89INS1_16FlashAttnBwdSm80INS1_25CollectiveMainloopBwdSm80ILi2ELi1EN4cute5tupleIJNS5_1CILi64EEENS7_ILi128EEENS7_ILi96EEEEEENS_10bfloat16_tEfNS_4arch4Sm80ELb1ELb0ELb0ELb1ELb1ELb0ELb0ELb0ELi2ELi2ELi4ELi2ELb1EEENS1_21CollectiveEpilogueBwdISB_SC_SE_Li256ELb1ELb0ELi2EEENS1_25SingleTileBwdLPTSchedulerILb1ELi128ELb1EEEEEEEEEvNT_6ParamsE,"a",@progbits
	.sectionflags	@""
	.align	4
.nv.constant0._ZN7cutlass13device_kernelIN5flash19enable_sm80_to_sm89INS1_16FlashAttnBwdSm80INS1_25CollectiveMainloopBwdSm80ILi2ELi1EN4cute5tupleIJNS5_1CILi64EEENS7_ILi128EEENS7_ILi96EEEEEENS_10bfloat16_tEfNS_4arch4Sm80ELb1ELb0ELb0ELb1ELb1ELb0ELb0ELb0ELi2ELi2ELi4ELi2ELb1EEENS1_21CollectiveEpilogueBwdISB_SC_SE_Li256ELb1ELb0ELi2EEENS1_25SingleTileBwdLPTSchedulerILb1ELi128ELb1EEEEEEEEEvNT_6ParamsE:
	.zero		1176


//--------------------- .nv.constant0._ZN7cutlass13device_kernelIN5flash19enable_sm80_to_sm89INS1_16FlashAttnBwdSm80INS1_25CollectiveMainloopBwdSm80ILi2ELi1EN4cute5tupleIJNS5_1CILi64EEENS7_ILi128EEENS7_ILi96EEEEEENS_10bfloat16_tEfNS_4arch4Sm80ELb1ELb0ELb0ELb1ELb0ELb0ELb0ELb0ELi2ELi2ELi4ELi2ELb1EEENS1_24CollectiveEpilogueBwdGQAISB_fSE_Li256ELb1ELb0EEENS1_25SingleTileBwdLPTSchedulerILb1ELi128ELb0EEEEEEEEEvNT_6ParamsE --------------------------
	.section	.nv.constant0._ZN7cutlass13device_kernelIN5flash19enable_sm80_to_sm89INS1_16FlashAttnBwdSm80INS1_25CollectiveMainloopBwdSm80ILi2ELi1EN4cute5tupleIJNS5_1CILi64EEENS7_ILi128EEENS7_ILi96EEEEEENS_10bfloat16_tEfNS_4arch4Sm80ELb1ELb0ELb0ELb1ELb0ELb0ELb0ELb0ELi2ELi2ELi4ELi2ELb1EEENS1_24CollectiveEpilogueBwdGQAISB_fSE_Li256ELb1ELb0EEENS1_25SingleTileBwdLPTSchedulerILb1ELi128ELb0EEEEEEEEEvNT_6ParamsE,"a",@progbits
	.sectionflags	@""
	.align	4
.nv.constant0._ZN7cutlass13device_kernelIN5flash19enable_sm80_to_sm89INS1_16FlashAttnBwdSm80INS1_25CollectiveMainloopBwdSm80ILi2ELi1EN4cute5tupleIJNS5_1CILi64EEENS7_ILi128EEENS7_ILi96EEEEEENS_10bfloat16_tEfNS_4arch4Sm80ELb1ELb0ELb0ELb1ELb0ELb0ELb0ELb0ELi2ELi2ELi4ELi2ELb1EEENS1_24CollectiveEpilogueBwdGQAISB_fSE_Li256ELb1ELb0EEENS1_25SingleTileBwdLPTSchedulerILb1ELi128ELb0EEEEEEEEEvNT_6ParamsE:
	.zero		1184


//--------------------- .nv.constant0._ZN7cutlass13device_kernelIN5flash19enable_sm80_to_sm89INS1_16FlashAttnBwdSm80INS1_25CollectiveMainloopBwdSm80ILi2ELi1EN4cute5tupleIJNS5_1CILi64EEENS7_ILi128EEENS7_ILi96EEEEEENS_10bfloat16_tEfNS_4arch4Sm80ELb1ELb0ELb0ELb1ELb1ELb0ELb0ELb0ELi2ELi2ELi4ELi2ELb1EEENS1_24CollectiveEpilogueBwdGQAISB_fSE_Li256ELb1ELb1EEENS1_25SingleTileBwdLPTSchedulerILb1ELi128ELb1EEEEEEEEEvNT_6ParamsE --------------------------
	.section	.nv.constant0._ZN7cutlass13device_kernelIN5flash19enable_sm80_to_sm89INS1_16FlashAttnBwdSm80INS1_25CollectiveMainloopBwdSm80ILi2ELi1EN4cute5tupleIJNS5_1CILi64EEENS7_ILi128EEENS7_ILi96EEEEEENS_10bfloat16_tEfNS_4arch4Sm80ELb1ELb0ELb0ELb1ELb1ELb0ELb0ELb0ELi2ELi2ELi4ELi2ELb1EEENS1_24CollectiveEpilogueBwdGQAISB_fSE_Li256ELb1ELb1EEENS1_25SingleTileBwdLPTSchedulerILb1ELi128ELb1EEEEEEEEEvNT_6ParamsE,"a",@progbits
	.sectionflags	@""
	.align	4
.nv.constant0._ZN7cutlass13device_kernelIN5flash19enable_sm80_to_sm89INS1_16FlashAttnBwdSm80INS1_25CollectiveMainloopBwdSm80ILi2ELi1EN4cute5tupleIJNS5_1CILi64EEENS7_ILi128EEENS7_ILi96EEEEEENS_10bfloat16_tEfNS_4arch4Sm80ELb1ELb0ELb0ELb1ELb1ELb0ELb0ELb0ELi2ELi2ELi4ELi2ELb1EEENS1_24CollectiveEpilogueBwdGQAISB_fSE_Li256ELb1ELb1EEENS1_25SingleTileBwdLPTSchedulerILb1ELi128ELb1EEEEEEEEEvNT_6ParamsE:
	.zero		1184


//--------------------- .nv.constant0._ZN7cutlass13device_kernelIN5flash19enable_sm80_to_sm89INS1_16FlashAttnBwdSm80INS1_25CollectiveMainloopBwdSm80ILi2ELi2EN4cute5tupleIJNS5_1CILi64EEENS7_ILi128EEENS7_ILi96EEEEEENS_10bfloat16_tEfNS_4arch4Sm80ELb0ELb0ELb0ELb0ELb0ELb0ELb0ELb0ELi2ELi2ELi4ELi2ELb0EEENS1_21CollectiveEpilogueBwdISB_SC_SE_Li256ELb0ELb0ELi2EEENS1_19SingleTileSchedulerILb0ELb0ELb0ELi128EEEEEEEEEvNT_6ParamsE --------------------------
	.section	.nv.constant0._ZN7cutlass13device_kernelIN5flash19enable_sm80_to_sm89INS1_16FlashAttnBwdSm80INS1_25CollectiveMainloopBwdSm80ILi2ELi2EN4cute5tupleIJNS5_1CILi64EEENS7_ILi128EEENS7_ILi96EEEEEENS_10bfloat16_tEfNS_4arch4Sm80ELb0ELb0ELb0ELb0ELb0ELb0ELb0ELb0ELi2ELi2ELi4ELi2ELb0EEENS1_21CollectiveEpilogueBwdISB_SC_SE_Li256ELb0ELb0ELi2EEENS1_19SingleTileSchedulerILb0ELb0ELb0ELi128EEEEEEEEEvNT_6ParamsE,"a",@progbits
	.sectionflags	@""
	.align	4
.nv.constant0._ZN7cutlass13device_kernelIN5flash19enable_sm80_to_sm89INS1_16FlashAttnBwdSm80INS1_25CollectiveMainloopBwdSm80ILi2ELi2EN4cute5tupleIJNS5_1CILi64EEENS7_ILi128EEENS7_ILi96EEEEEENS_10bfloat16_tEfNS_4arch4Sm80ELb0ELb0ELb0ELb0ELb0ELb0ELb0ELb0ELi2ELi2ELi4ELi2ELb0EEENS1_21CollectiveEpilogueBwdISB_SC_SE_Li256ELb0ELb0ELi2EEENS1_19SingleTileSchedulerILb0ELb0ELb0ELi128EEEEEEEEEvNT_6ParamsE:
	.zero		1152


//--------------------- .nv.constant0._ZN7cutlass13device_kernelIN5flash19enable_sm80_to_sm89INS1_16FlashAttnBwdSm80INS1_25CollectiveMainloopBwdSm80ILi2ELi2EN4cute5tupleIJNS5_1CILi64EEENS7_ILi128EEENS7_ILi96EEEEEENS_10bfloat16_tEfNS_4arch4Sm80ELb0ELb0ELb0ELb0ELb1ELb0ELb0ELb0ELi2ELi2ELi4ELi2ELb0EEENS1_21CollectiveEpilogueBwdISB_SC_SE_Li256ELb0ELb0ELi2EEENS1_19SingleTileSchedulerILb0ELb0ELb0ELi128EEEEEEEEEvNT_6ParamsE --------------------------
	.section	.nv.constant0._ZN7cutlass13device_kernelIN5flash19enable_sm80_to_sm89INS1_16FlashAttnBwdSm80INS1_25CollectiveMainloopBwdSm80ILi2ELi2EN4cute5tupleIJNS5_1CILi64EEENS7_ILi128EEENS7_ILi96EEEEEENS_10bfloat16_tEfNS_4arch4Sm80ELb0ELb0ELb0ELb0ELb1ELb0ELb0ELb0ELi2ELi2ELi4ELi2ELb0EEENS1_21CollectiveEpilogueBwdISB_SC_SE_Li256ELb0ELb0ELi2EEENS1_19SingleTileSchedulerILb0ELb0ELb0ELi128EEEEEEEEEvNT_6ParamsE,"a",@progbits
	.sectionflags	@""
	.align	4
.nv.constant0._ZN7cutlass13device_kernelIN5flash19enable_sm80_to_sm89INS1_16FlashAttnBwdSm80INS1_25CollectiveMainloopBwdSm80ILi2ELi2EN4cute5tupleIJNS5_1CILi64EEENS7_ILi128EEENS7_ILi96EEEEEENS_10bfloat16_tEfNS_4arch4Sm80ELb0ELb0ELb0ELb0ELb1ELb0ELb0ELb0ELi2ELi2ELi4ELi2ELb0EEENS1_21CollectiveEpilogueBwdISB_SC_SE_Li256ELb0ELb0ELi2EEENS1_19SingleTileSchedulerILb0ELb0ELb0ELi128EEEEEEEEEvNT_6ParamsE:
	.zero		1152


//--------------------- .nv.constant0._ZN7cutlass13device_kernelIN5flash19enable_sm80_to_sm89INS1_16FlashAttnBwdSm80INS1_25CollectiveMainloopBwdSm80ILi2ELi2EN4cute5tupleIJNS5_1CILi64EEENS7_ILi128EEENS7_ILi96EEEEEENS_10bfloat16_tEfNS_4arch4Sm80ELb0ELb0ELb0ELb0ELb0ELb0ELb0ELb0ELi2ELi2ELi4ELi2ELb0EEENS1_24CollectiveEpilogueBwdGQAISB_fSE_Li256ELb0ELb0EEENS1_19SingleTileSchedulerILb0ELb0ELb0ELi128EEEEEEEEEvNT_6ParamsE --------------------------
	.section	.nv.constant0._ZN7cutlass13device_kernelIN5flash19enable_sm80_to_sm89INS1_16FlashAttnBwdSm80INS1_25CollectiveMainloopBwdSm80ILi2ELi2EN4cute5tupleIJNS5_1CILi64EEENS7_ILi128EEENS7_ILi96EEEEEENS_10bfloat16_tEfNS_4arch4Sm80ELb0ELb0ELb0ELb0ELb0ELb0ELb0ELb0ELi2ELi2ELi4ELi2ELb0EEENS1_24CollectiveEpilogueBwdGQAISB_fSE_Li256ELb0ELb0EEENS1_19SingleTileSchedulerILb0ELb0ELb0ELi128EEEEEEEEEvNT_6ParamsE,"a",@progbits
	.sectionflags	@""
	.align	4
.nv.constant0._ZN7cutlass13device_kernelIN5flash19enable_sm80_to_sm89INS1_16FlashAttnBwdSm80INS1_25CollectiveMainloopBwdSm80ILi2ELi2EN4cute5tupleIJNS5_1CILi64EEENS7_ILi128EEENS7_ILi96EEEEEENS_10bfloat16_tEfNS_4arch4Sm80ELb0ELb0ELb0ELb0ELb0ELb0ELb0ELb0ELi2ELi2ELi4ELi2ELb0EEENS1_24CollectiveEpilogueBwdGQAISB_fSE_Li256ELb0ELb0EEENS1_19SingleTileSchedulerILb0ELb0ELb0ELi128EEEEEEEEEvNT_6ParamsE:
	.zero		1160


//--------------------- .nv.constant0._ZN7cutlass13device_kernelIN5flash19enable_sm80_to_sm89INS1_16FlashAttnBwdSm80INS1_25CollectiveMainloopBwdSm80ILi2ELi2EN4cute5tupleIJNS5_1CILi64EEENS7_ILi128EEENS7_ILi96EEEEEENS_10bfloat16_tEfNS_4arch4Sm80ELb0ELb0ELb0ELb0ELb1ELb0ELb0ELb0ELi2ELi2ELi4ELi2ELb0EEENS1_24CollectiveEpilogueBwdGQAISB_fSE_Li256ELb0ELb1EEENS1_19SingleTileSchedulerILb0ELb0ELb0ELi128EEEEEEEEEvNT_6ParamsE --------------------------
	.section	.nv.constant0._ZN7cutlass13device_kernelIN5flash19enable_sm80_to_sm89INS1_16FlashAttnBwdSm80INS1_25CollectiveMainloopBwdSm80ILi2ELi2EN4cute5tupleIJNS5_1CILi64EEENS7_ILi128EEENS7_ILi96EEEEEENS_10bfloat16_tEfNS_4arch4Sm80ELb0ELb0ELb0ELb0ELb1ELb0ELb0ELb0ELi2ELi2ELi4ELi2ELb0EEENS1_24CollectiveEpilogueBwdGQAISB_fSE_Li256ELb0ELb1EEENS1_19SingleTileSchedulerILb0ELb0ELb0ELi128EEEEEEEEEvNT_6ParamsE,"a",@progbits
	.sectionflags	@""
	.align	4
.nv.constant0._ZN7cutlass13device_kernelIN5flash19enable_sm80_to_sm89INS1_16FlashAttnBwdSm80INS1_25CollectiveMainloopBwdSm80ILi2ELi2EN4cute5tupleIJNS5_1CILi64EEENS7_ILi128EEENS7_ILi96EEEEEENS_10bfloat16_tEfNS_4arch4Sm80ELb0ELb0ELb0ELb0ELb1ELb0ELb0ELb0ELi2ELi2ELi4ELi2ELb0EEENS1_24CollectiveEpilogueBwdGQAISB_fSE_Li256ELb0ELb1EEENS1_19SingleTileSchedulerILb0ELb0ELb0ELi128EEEEEEEEEvNT_6ParamsE:
	.zero		1160


//--------------------- .nv.constant0._ZN7cutlass13device_kernelIN5flash19enable_sm80_to_sm89INS1_16FlashAttnBwdSm80INS1_25CollectiveMainloopBwdSm80ILi2ELi2EN4cute5tupleIJNS5_1CILi64EEENS7_ILi128EEENS7_ILi96EEEEEENS_10bfloat16_tEfNS_4arch4Sm80ELb0ELb0ELb0ELb1ELb0ELb0ELb0ELb0ELi2ELi2ELi4ELi2ELb0EEENS1_21CollectiveEpilogueBwdISB_SC_SE_Li256ELb1ELb0ELi2EEENS1_19SingleTileSchedulerILb1ELb0ELb0ELi128EEEEEEEEEvNT_6ParamsE --------------------------
	.section	.nv.constant0._ZN7cutlass13device_kernelIN5flash19enable_sm80_to_sm89INS1_16FlashAttnBwdSm80INS1_25CollectiveMainloopBwdSm80ILi2ELi2EN4cute5tupleIJNS5_1CILi64EEENS7_ILi128EEENS7_ILi96EEEEEENS_10bfloat16_tEfNS_4arch4Sm80ELb0ELb0ELb0ELb1ELb0ELb0ELb0ELb0ELi2ELi2ELi4ELi2ELb0EEENS1_21CollectiveEpilogueBwdISB_SC_SE_Li256ELb1ELb0ELi2EEENS1_19SingleTileSchedulerILb1ELb0ELb0ELi128EEEEEEEEEvNT_6ParamsE,"a",@progbits
	.sectionflags	@""
	.align	4
.nv.constant0._ZN7cutlass13device_kernelIN5flash19enable_sm80_to_sm89INS1_16FlashAttnBwdSm80INS1_25CollectiveMainloopBwdSm80ILi2ELi2EN4cute5tupleIJNS5_1CILi64EEENS7_ILi128EEENS7_ILi96EEEEEENS_10bfloat16_tEfNS_4arch4Sm80ELb0ELb0ELb0ELb1ELb0ELb0ELb0ELb0ELi2ELi2ELi4ELi2ELb0EEENS1_21CollectiveEpilogueBwdISB_SC_SE_Li256ELb1ELb0ELi2EEENS1_19SingleTileSchedulerILb1ELb0ELb0ELi128EEEEEEEEEvNT_6ParamsE:
	.zero		1152


//--------------------- .nv.constant0._ZN7cutlass13device_kernelIN5flash19enable_sm80_to_sm89INS1_16FlashAttnBwdSm80INS1_25CollectiveMainloopBwdSm80ILi2ELi2EN4cute5tupleIJNS5_1CILi64EEENS7_ILi128EEENS7_ILi96EEEEEENS_10bfloat16_tEfNS_4arch4Sm80ELb0ELb0ELb0ELb1ELb1ELb0ELb0ELb0ELi2ELi2ELi4ELi2ELb0EEENS1_21CollectiveEpilogueBwdISB_SC_SE_Li256ELb1ELb0ELi2EEENS1_19SingleTileSchedulerILb1ELb0ELb0ELi128EEEEEEEEEvNT_6ParamsE --------------------------
	.section	.nv.constant0._ZN7cutlass13device_kernelIN5flash19enable_sm80_to_sm89INS1_16FlashAttnBwdSm80INS1_25CollectiveMainloopBwdSm80ILi2ELi2EN4cute5tupleIJNS5_1CILi64EEENS7_ILi128EEENS7_ILi96EEEEEENS_10bfloat16_tEfNS_4arch4Sm80ELb0ELb0ELb0ELb1ELb1ELb0ELb0ELb0ELi2ELi2ELi4ELi2ELb0EEENS1_21CollectiveEpilogueBwdISB_SC_SE_Li256ELb1ELb0ELi2EEENS1_19SingleTileSchedulerILb1ELb0ELb0ELi128EEEEEEEEEvNT_6ParamsE,"a",@progbits
	.sectionflags	@""
	.align	4
.nv.constant0._ZN7cutlass13device_kernelIN5flash19enable_sm80_to_sm89INS1_16FlashAttnBwdSm80INS1_25CollectiveMainloopBwdSm80ILi2ELi2EN4cute5tupleIJNS5_1CILi64EEENS7_ILi128EEENS7_ILi96EEEEEENS_10bfloat16_tEfNS_4arch4Sm80ELb0ELb0ELb0ELb1ELb1ELb0ELb0ELb0ELi2ELi2ELi4ELi2ELb0EEENS1_21CollectiveEpilogueBwdISB_SC_SE_Li256ELb1ELb0ELi2EEENS1_19SingleTileSchedulerILb1ELb0ELb0ELi128EEEEEEEEEvNT_6ParamsE:
	.zero		1152


//--------------------- .nv.constant0._ZN7cutlass13device_kernelIN5flash19enable_sm80_to_sm89INS1_16FlashAttnBwdSm80INS1_25CollectiveMainloopBwdSm80ILi2ELi2EN4cute5tupleIJNS5_1CILi64EEENS7_ILi128EEENS7_ILi96EEEEEENS_10bfloat16_tEfNS_4arch4Sm80ELb0ELb0ELb0ELb1ELb0ELb0ELb0ELb0ELi2ELi2ELi4ELi2ELb0EEENS1_24CollectiveEpilogueBwdGQAISB_fSE_Li256ELb1ELb0EEENS1_19SingleTileSchedulerILb1ELb0ELb0ELi128EEEEEEEEEvNT_6ParamsE --------------------------
	.section	.nv.constant0._ZN7cutlass13device_kernelIN5flash19enable_sm80_to_sm89INS1_16FlashAttnBwdSm80INS1_25CollectiveMainloopBwdSm80ILi2ELi2EN4cute5tupleIJNS5_1CILi64EEENS7_ILi128EEENS7_ILi96EEEEEENS_10bfloat16_tEfNS_4arch4Sm80ELb0ELb0ELb0ELb1ELb0ELb0ELb0ELb0ELi2ELi2ELi4ELi2ELb0EEENS1_24CollectiveEpilogueBwdGQAISB_fSE_Li256ELb1ELb0EEENS1_19SingleTileSchedulerILb1ELb0ELb0ELi128EEEEEEEEEvNT_6ParamsE,"a",@progbits
	.sectionflags	@""
	.align	4
.nv.constant0._ZN7cutlass13device_kernelIN5flash19enable_sm80_to_sm89INS1_16FlashAttnBwdSm80INS1_25CollectiveMainloopBwdSm80ILi2ELi2EN4cute5tupleIJNS5_1CILi64EEENS7_ILi128EEENS7_ILi96EEEEEENS_10bfloat16_tEfNS_4arch4Sm80ELb0ELb0ELb0ELb1ELb0ELb0ELb0ELb0ELi2ELi2ELi4ELi2ELb0EEENS1_24CollectiveEpilogueBwdGQAISB_fSE_Li256ELb1ELb0EEENS1_19SingleTileSchedulerILb1ELb0ELb0ELi128EEEEEEEEEvNT_6ParamsE:
	.zero		1160


//--------------------- .nv.constant0._ZN7cutlass13device_kernelIN5flash19enable_sm80_to_sm89INS1_16FlashAttnBwdSm80INS1_25CollectiveMainloopBwdSm80ILi2ELi2EN4cute5tupleIJNS5_1CILi64EEENS7_ILi128EEENS7_ILi96EEEEEENS_10bfloat16_tEfNS_4arch4Sm80ELb0ELb0ELb0ELb1ELb1ELb0ELb0ELb0ELi2ELi2ELi4ELi2ELb0EEENS1_24CollectiveEpilogueBwdGQAISB_fSE_Li256ELb1ELb1EEENS1_19SingleTileSchedulerILb1ELb0ELb0ELi128EEEEEEEEEvNT_6ParamsE --------------------------
	.section	.nv.constant0._ZN7cutlass13device_kernelIN5flash19enable_sm80_to_sm89INS1_16FlashAttnBwdSm80INS1_25CollectiveMainloopBwdSm80ILi2ELi2EN4cute5tupleIJNS5_1CILi64EEENS7_ILi128EEENS7_ILi96EEEEEENS_10bfloat16_tEfNS_4arch4Sm80ELb0ELb0ELb0ELb1ELb1ELb0ELb0ELb0ELi2ELi2ELi4ELi2ELb0EEENS1_24CollectiveEpilogueBwdGQAISB_fSE_Li256ELb1ELb1EEENS1_19SingleTileSchedulerILb1ELb0ELb0ELi128EEEEEEEEEvNT_6ParamsE,"a",@progbits
	.sectionflags	@""
	.align	4
.nv.constant0._ZN7cutlass13device_kernelIN5flash19enable_sm80_to_sm89INS1_16FlashAttnBwdSm80INS1_25CollectiveMainloopBwdSm80ILi2ELi2EN4cute5tupleIJNS5_1CILi64EEENS7_ILi128EEENS7_ILi96EEEEEENS_10bfloat16_tEfNS_4arch4Sm80ELb0ELb0ELb0ELb1ELb1ELb0ELb0ELb0ELi2ELi2ELi4ELi2ELb0EEENS1_24CollectiveEpilogueBwdGQAISB_fSE_Li256ELb1ELb1EEENS1_19SingleTileSchedulerILb1ELb0ELb0ELi128EEEEEEEEEvNT_6ParamsE:
	.zero		1160


//--------------------- .nv.constant0._ZN7cutlass13device_kernelIN5flash19enable_sm80_to_sm89INS1_16FlashAttnBwdSm80INS1_25CollectiveMainloopBwdSm80ILi2ELi2EN4cute5tupleIJNS5_1CILi64EEENS7_ILi128EEENS7_ILi96EEEEEENS_10bfloat16_tEfNS_4arch4Sm80ELb0ELb1ELb0ELb0ELb0ELb0ELb0ELb0ELi2ELi2ELi4ELi2ELb0EEENS1_21CollectiveEpilogueBwdISB_SC_SE_Li256ELb0ELb0ELi2EEENS1_19SingleTileSchedulerILb0ELb0ELb0ELi128EEEEEEEEEvNT_6ParamsE --------------------------
	.section	.nv.constant0._ZN7cutlass13device_kernelIN5flash19enable_sm80_to_sm89INS1_16FlashAttnBwdSm80INS1_25CollectiveMainloopBwdSm80ILi2ELi2EN4cute5tupleIJNS5_1CILi64EEENS7_ILi128EEENS7_ILi96EEEEEENS_10bfloat16_tEfNS_4arch4Sm80ELb0ELb1ELb0ELb0ELb0ELb0ELb0ELb0ELi2ELi2ELi4ELi2ELb0EEENS1_21CollectiveEpilogueBwdISB_SC_SE_Li256ELb0ELb0ELi2EEENS1_19SingleTileSchedulerILb0ELb0ELb0ELi128EEEEEEEEEvNT_6ParamsE,"a",@progbits
	.sectionflags	@""
	.align	4
.nv.constant0._ZN7cutlass13device_kernelIN5flash19enable_sm80_to_sm89INS1_16FlashAttnBwdSm80INS1_25CollectiveMainloopBwdSm80ILi2ELi2EN4cute5tupleIJNS5_1CILi64EEENS7_ILi128EEENS7_ILi96EEEEEENS_10bfloat16_tEfNS_4arch4Sm80ELb0ELb1ELb0ELb0ELb0ELb0ELb0ELb0ELi2ELi2ELi4ELi2ELb0EEENS1_21CollectiveEpilogueBwdISB_SC_SE_Li256ELb0ELb0ELi2EEENS1_19SingleTileSchedulerILb0ELb0ELb0ELi128EEEEEEEEEvNT_6ParamsE:
	.zero		1152


//--------------------- .nv.constant0._ZN7cutlass13device_kernelIN5flash19enable_sm80_to_sm89INS1_16FlashAttnBwdSm80INS1_25CollectiveMainloopBwdSm80ILi2ELi2EN4cute5tupleIJNS5_1CILi64EEENS7_ILi128EEENS7_ILi96EEEEEENS_10bfloat16_tEfNS_4arch4Sm80ELb0ELb1ELb0ELb0ELb1ELb0ELb0ELb0ELi2ELi2ELi4ELi2ELb0EEENS1_21CollectiveEpilogueBwdISB_SC_SE_Li256ELb0ELb0ELi2EEENS1_19SingleTileSchedulerILb0ELb0ELb0ELi128EEEEEEEEEvNT_6ParamsE --------------------------
	.section	.nv.constant0._ZN7cutlass13device_kernelIN5flash19enable_sm80_to_sm89INS1_16FlashAttnBwdSm80INS1_25CollectiveMainloopBwdSm80ILi2ELi2EN4cute5tupleIJNS5_1CILi64EEENS7_ILi128EEENS7_ILi96EEEEEENS_10bfloat16_tEfNS_4arch4Sm80ELb0ELb1ELb0ELb0ELb1ELb0ELb0ELb0ELi2ELi2ELi4ELi2ELb0EEENS1_21CollectiveEpilogueBwdISB_SC_SE_Li256ELb0ELb0ELi2EEENS1_19SingleTileSchedulerILb0ELb0ELb0ELi128EEEEEEEEEvNT_6ParamsE,"a",@progbits
	.sectionflags	@""
	.align	4
.nv.constant0._ZN7cutlass13device_kernelIN5flash19enable_sm80_to_sm89INS1_16FlashAttnBwdSm80INS1_25CollectiveMainloopBwdSm80ILi2ELi2EN4cute5tupleIJNS5_1CILi64EEENS7_ILi128EEENS7_ILi96EEEEEENS_10bfloat16_tEfNS_4arch4Sm80ELb0ELb1ELb0ELb0ELb1ELb0ELb0ELb0ELi2ELi2ELi4ELi2ELb0EEENS1_21CollectiveEpilogueBwdISB_SC_SE_Li256ELb0ELb0ELi2EEENS1_19SingleTileSchedulerILb0ELb0ELb0ELi128EEEEEEEEEvNT_6ParamsE:
	.zero		1152


//--------------------- .nv.constant0._ZN7cutlass13device_kernelIN5flash19enable_sm80_to_sm89INS1_16FlashAttnBwdSm80INS1_25CollectiveMainloopBwdSm80ILi2ELi2EN4cute5tupleIJNS5_1CILi64EEENS7_ILi128EEENS7_ILi96EEEEEENS_10bfloat16_tEfNS_4arch4Sm80ELb0ELb1ELb0ELb0ELb0ELb0ELb0ELb0ELi2ELi2ELi4ELi2ELb0EEENS1_24CollectiveEpilogueBwdGQAISB_fSE_Li256ELb0ELb0EEENS1_19SingleTileSchedulerILb0ELb0ELb0ELi128EEEEEEEEEvNT_6ParamsE --------------------------
	.section	.nv.constant0._ZN7cutlass13device_kernelIN5flash19enable_sm80_to_sm89INS1_16FlashAttnBwdSm80INS1_25CollectiveMainloopBwdSm80ILi2ELi2EN4cute5tupleIJNS5_1CILi64EEENS7_ILi128EEENS7_ILi96EEEEEENS_10bfloat16_tEfNS_4arch4Sm80ELb0ELb1ELb0ELb0ELb0ELb0ELb0ELb0ELi2ELi2ELi4ELi2ELb0EEENS1_24CollectiveEpilogueBwdGQAISB_fSE_Li256ELb0ELb0EEENS1_19SingleTileSchedulerILb0ELb0ELb0ELi128EEEEEEEEEvNT_6ParamsE,"a",@progbits
	.sectionflags	@""
	.align	4
.nv.constant0._ZN7cutlass13device_kernelIN5flash19enable_sm80_to_sm89INS1_16FlashAttnBwdSm80INS1_25CollectiveMainloopBwdSm80ILi2ELi2EN4cute5tupleIJNS5_1CILi64EEENS7_ILi128EEENS7_ILi96EEEEEENS_10bfloat16_tEfNS_4arch4Sm80ELb0ELb1ELb0ELb0ELb0ELb0ELb0ELb0ELi2ELi2ELi4ELi2ELb0EEENS1_24CollectiveEpilogueBwdGQAISB_fSE_Li256ELb0ELb0EEENS1_19SingleTileSchedulerILb0ELb0ELb0ELi128EEEEEEEEEvNT_6ParamsE:
	.zero		1160


//--------------------- .nv.constant0._ZN7cutlass13device_kernelIN5flash19enable_sm80_to_sm89INS1_16FlashAttnBwdSm80INS1_25CollectiveMainloopBwdSm80ILi2ELi2EN4cute5tupleIJNS5_1CILi64EEENS7_ILi128EEENS7_ILi96EEEEEENS_10bfloat16_tEfNS_4arch4Sm80ELb0ELb1ELb0ELb0ELb1ELb0ELb0ELb0ELi2ELi2ELi4ELi2ELb0EEENS1_24CollectiveEpilogueBwdGQAISB_fSE_Li256ELb0ELb1EEENS1_19SingleTileSchedulerILb0ELb0ELb0ELi128EEEEEEEEEvNT_6ParamsE --------------------------
	.section	.nv.constant0._ZN7cutlass13device_kernelIN5flash19enable_sm80_to_sm89INS1_16FlashAttnBwdSm80INS1_25CollectiveMainloopBwdSm80ILi2ELi2EN4cute5tupleIJNS5_1CILi64EEENS7_ILi128EEENS7_ILi96EEEEEENS_10bfloat16_tEfNS_4arch4Sm80ELb0ELb1ELb0ELb0ELb1ELb0ELb0ELb0ELi2ELi2ELi4ELi2ELb0EEENS1_24CollectiveEpilogueBwdGQAISB_fSE_Li256ELb0ELb1EEENS1_19SingleTileSchedulerILb0ELb0ELb0ELi128EEEEEEEEEvNT_6ParamsE,"a",@progbits
	.sectionflags	@""
	.align	4
.nv.constant0._ZN7cutlass13device_kernelIN5flash19enable_sm80_to_sm89INS1_16FlashAttnBwdSm80INS1_25CollectiveMainloopBwdSm80ILi2ELi2EN4cute5tupleIJNS5_1CILi64EEENS7_ILi128EEENS7_ILi96EEEEEENS_10bfloat16_tEfNS_4arch4Sm80ELb0ELb1ELb0ELb0ELb1ELb0ELb0ELb0ELi2ELi2ELi4ELi2ELb0EEENS1_24CollectiveEpilogueBwdGQAISB_fSE_Li256ELb0ELb1EEENS1_19SingleTileSchedulerILb0ELb0ELb0ELi128EEEEEEEEEvNT_6ParamsE:
	.zero		1160


//--------------------- .nv.constant0._ZN7cutlass13device_kernelIN5flash19enable_sm80_to_sm89INS1_16FlashAttnBwdSm80INS1_25CollectiveMainloopBwdSm80ILi2ELi2EN4cute5tupleIJNS5_1CILi64EEENS7_ILi128EEENS7_ILi96EEEEEENS_10bfloat16_tEfNS_4arch4Sm80ELb0ELb1ELb0ELb1ELb0ELb0ELb0ELb0ELi2ELi2ELi4ELi2ELb0EEENS1_21CollectiveEpilogueBwdISB_SC_SE_Li256ELb1ELb0ELi2EEENS1_19SingleTileSchedulerILb1ELb0ELb0ELi128EEEEEEEEEvNT_6ParamsE --------------------------
	.section	.nv.constant0._ZN7cutlass13device_kernelIN5flash19enable_sm80_to_sm89INS1_16FlashAttnBwdSm80INS1_25CollectiveMainloopBwdSm80ILi2ELi2EN4cute5tupleIJNS5_1CILi64EEENS7_ILi128EEENS7_ILi96EEEEEENS_10bfloat16_tEfNS_4arch4Sm80ELb0ELb1ELb0ELb1ELb0ELb0ELb0ELb0ELi2ELi2ELi4ELi2ELb0EEENS1_21CollectiveEpilogueBwdISB_SC_SE_Li256ELb1ELb0ELi2EEENS1_19SingleTileSchedulerILb1ELb0ELb0ELi128EEEEEEEEEvNT_6ParamsE,"a",@progbits
	.sectionflags	@""
	.align	4
.nv.constant0._ZN7cutlass13device_kernelIN5flash19enable_sm80_to_sm89INS1_16FlashAttnBwdSm80INS1_25CollectiveMainloopBwdSm80ILi2ELi2EN4cute5tupleIJNS5_1CILi64EEENS7_ILi128EEENS7_ILi96EEEEEENS_10bfloat16_tEfNS_4arch4Sm80ELb0ELb1ELb0ELb1ELb0ELb0ELb0ELb0ELi2ELi2ELi4ELi2ELb0EEENS1_21CollectiveEpilogueBwdISB_SC_SE_Li256ELb1ELb0ELi2EEENS1_19SingleTileSchedulerILb1ELb0ELb0ELi128EEEEEEEEEvNT_6ParamsE:
	.zero		1152


//--------------------- .nv.constant0._ZN7cutlass13device_kernelIN5flash19enable_sm80_to_sm89INS1_16FlashAttnBwdSm80INS1_25CollectiveMainloopBwdSm80ILi2ELi2EN4cute5tupleIJNS5_1CILi64EEENS7_ILi128EEENS7_ILi96EEEEEENS_10bfloat16_tEfNS_4arch4Sm80ELb0ELb1ELb0ELb1ELb1ELb0ELb0ELb0ELi2ELi2ELi4ELi2ELb0EEENS1_21CollectiveEpilogueBwdISB_SC_SE_Li256ELb1ELb0ELi2EEENS1_19SingleTileSchedulerILb1ELb0ELb0ELi128EEEEEEEEEvNT_6ParamsE --------------------------
	.section	.nv.constant0._ZN7cutlass13device_kernelIN5flash19enable_sm80_to_sm89INS1_16FlashAttnBwdSm80INS1_25CollectiveMainloopBwdSm80ILi2ELi2EN4cute5tupleIJNS5_1CILi64EEENS7_ILi128EEENS7_ILi96EEEEEENS_10bfloat16_tEfNS_4arch4Sm80ELb0ELb1ELb0ELb1ELb1ELb0ELb0ELb0ELi2ELi2ELi4ELi2ELb0EEENS1_21CollectiveEpilogueBwdISB_SC_SE_Li256ELb1ELb0ELi2EEENS1_19SingleTileSchedulerILb1ELb0ELb0ELi128EEEEEEEEEvNT_6ParamsE,"a",@progbits
	.sectionflags	@""
	.align	4
.nv.constant0._ZN7cutlass13device_kernelIN5flash19enable_sm80_to_sm89INS1_16FlashAttnBwdSm80INS1_25CollectiveMainloopBwdSm80ILi2ELi2EN4cute5tupleIJNS5_1CILi64EEENS7_ILi128EEENS7_ILi96EEEEEENS_10bfloat16_tEfNS_4arch4Sm80ELb0ELb1ELb0ELb1ELb1ELb0ELb0ELb0ELi2ELi2ELi4ELi2ELb0EEENS1_21CollectiveEpilogueBwdISB_SC_SE_Li256ELb1ELb0ELi2EEENS1_19SingleTileSchedulerILb1ELb0ELb0ELi128EEEEEEEEEvNT_6ParamsE:
	.zero		1152


//--------------------- .nv.constant0._ZN7cutlass13device_kernelIN5flash19enable_sm80_to_sm89INS1_16FlashAttnBwdSm80INS1_25CollectiveMainloopBwdSm80ILi2ELi2EN4cute5tupleIJNS5_1CILi64EEENS7_ILi128EEENS7_ILi96EEEEEENS_10bfloat16_tEfNS_4arch4Sm80ELb0ELb1ELb0ELb1ELb0ELb0ELb0ELb0ELi2ELi2ELi4ELi2ELb0EEENS1_24CollectiveEpilogueBwdGQAISB_fSE_Li256ELb1ELb0EEENS1_19SingleTileSchedulerILb1ELb0ELb0ELi128EEEEEEEEEvNT_6ParamsE --------------------------
	.section	.nv.constant0._ZN7cutlass13device_kernelIN5flash19enable_sm80_to_sm89INS1_16FlashAttnBwdSm80INS1_25CollectiveMainloopBwdSm80ILi2ELi2EN4cute5tupleIJNS5_1CILi64EEENS7_ILi128EEENS7_ILi96EEEEEENS_10bfloat16_tEfNS_4arch4Sm80ELb0ELb1ELb0ELb1ELb0ELb0ELb0ELb0ELi2ELi2ELi4ELi2ELb0EEENS1_24CollectiveEpilogueBwdGQAISB_fSE_Li256ELb1ELb0EEENS1_19SingleTileSchedulerILb1ELb0ELb0ELi128EEEEEEEEEvNT_6ParamsE,"a",@progbits
	.sectionflags	@""
	.align	4
.nv.constant0._ZN7cutlass13device_kernelIN5flash19enable_sm80_to_sm89INS1_16FlashAttnBwdSm80INS1_25CollectiveMainloopBwdSm80ILi2ELi2EN4cute5tupleIJNS5_1CILi64EEENS7_ILi128EEENS7_ILi96EEEEEENS_10bfloat16_tEfNS_4arch4Sm80ELb0ELb1ELb0ELb1ELb0ELb0ELb0ELb0ELi2ELi2ELi4ELi2ELb0EEENS1_24CollectiveEpilogueBwdGQAISB_fSE_Li256ELb1ELb0EEENS1_19SingleTileSchedulerILb1ELb0ELb0ELi128EEEEEEEEEvNT_6ParamsE:
	.zero		1160


//--------------------- .nv.constant0._ZN7cutlass13device_kernelIN5flash19enable_sm80_to_sm89INS1_16FlashAttnBwdSm80INS1_25CollectiveMainloopBwdSm80ILi2ELi2EN4cute5tupleIJNS5_1CILi64EEENS7_ILi128EEENS7_ILi96EEEEEENS_10bfloat16_tEfNS_4arch4Sm80ELb0ELb1ELb0ELb1ELb1ELb0ELb0ELb0ELi2ELi2ELi4ELi2ELb0EEENS1_24CollectiveEpilogueBwdGQAISB_fSE_Li256ELb1ELb1EEENS1_19SingleTileSchedulerILb1ELb0ELb0ELi128EEEEEEEEEvNT_6ParamsE --------------------------
	.section	.nv.constant0._ZN7cutlass13device_kernelIN5flash19enable_sm80_to_sm89INS1_16FlashAttnBwdSm80INS1_25CollectiveMainloopBwdSm80ILi2ELi2EN4cute5tupleIJNS5_1CILi64EEENS7_ILi128EEENS7_ILi96EEEEEENS_10bfloat16_tEfNS_4arch4Sm80ELb0ELb1ELb0ELb1ELb1ELb0ELb0ELb0ELi2ELi2ELi4ELi2ELb0EEENS1_24CollectiveEpilogueBwdGQAISB_fSE_Li256ELb1ELb1EEENS1_19SingleTileSchedulerILb1ELb0ELb0ELi128EEEEEEEEEvNT_6ParamsE,"a",@progbits
	.sectionflags	@""
	.align	4
.nv.constant0._ZN7cutlass13device_kernelIN5flash19enable_sm80_to_sm89INS1_16FlashAttnBwdSm80INS1_25CollectiveMainloopBwdSm80ILi2ELi2EN4cute5tupleIJNS5_1CILi64EEENS7_ILi128EEENS7_ILi96EEEEEENS_10bfloat16_tEfNS_4arch4Sm80ELb0ELb1ELb0ELb1ELb1ELb0ELb0ELb0ELi2ELi2ELi4ELi2ELb0EEENS1_24CollectiveEpilogueBwdGQAISB_fSE_Li256ELb1ELb1EEENS1_19SingleTileSchedulerILb1ELb0ELb0ELi128EEEEEEEEEvNT_6ParamsE:
	.zero		1160


//--------------------- .nv.constant0._ZN7cutlass13device_kernelIN5flash19enable_sm80_to_sm89INS1_16FlashAttnBwdSm80INS1_25CollectiveMainloopBwdSm80ILi2ELi2EN4cute5tupleIJNS5_1CILi64EEENS7_ILi128EEENS7_ILi96EEEEEENS_10bfloat16_tEfNS_4arch4Sm80ELb1ELb0ELb0ELb0ELb0ELb0ELb0ELb0ELi2ELi2ELi4ELi2ELb0EEENS1_21CollectiveEpilogueBwdISB_SC_SE_Li256ELb0ELb0ELi2EEENS1_25SingleTileBwdLPTSchedulerILb0ELi128ELb0EEEEEEEEEvNT_6ParamsE --------------------------
	.section	.nv.constant0._ZN7cutlass13device_kernelIN5flash19enable_sm80_to_sm89INS1_16FlashAttnBwdSm80INS1_25CollectiveMainloopBwdSm80ILi2ELi2EN4cute5tupleIJNS5_1CILi64EEENS7_ILi128EEENS7_ILi96EEEEEENS_10bfloat16_tEfNS_4arch4Sm80ELb1ELb0ELb0ELb0ELb0ELb0ELb0ELb0ELi2ELi2ELi4ELi2ELb0EEENS1_21CollectiveEpilogueBwdISB_SC_SE_Li256ELb0ELb0ELi2EEENS1_25SingleTileBwdLPTSchedulerILb0ELi128ELb0EEEEEEEEEvNT_6ParamsE,"a",@progbits
	.sectionflags	@""
	.align	4
.nv.constant0._ZN7cutlass13device_kernelIN5flash19enable_sm80_to_sm89INS1_16FlashAttnBwdSm80INS1_25CollectiveMainloopBwdSm80ILi2ELi2EN4cute5tupleIJNS5_1CILi64EEENS7_ILi128EEENS7_ILi96EEEEEENS_10bfloat16_tEfNS_4arch4Sm80ELb1ELb0ELb0ELb0ELb0ELb0ELb0ELb0ELi2ELi2ELi4ELi2ELb0EEENS1_21CollectiveEpilogueBwdISB_SC_SE_Li256ELb0ELb0ELi2EEENS1_25SingleTileBwdLPTSchedulerILb0ELi128ELb0EEEEEEEEEvNT_6ParamsE:
	.zero		1176


//--------------------- .nv.constant0._ZN7cutlass13device_kernelIN5flash19enable_sm80_to_sm89INS1_16FlashAttnBwdSm80INS1_25CollectiveMainloopBwdSm80ILi2ELi2EN4cute5tupleIJNS5_1CILi64EEENS7_ILi128EEENS7_ILi96EEEEEENS_10bfloat16_tEfNS_4arch4Sm80ELb1ELb0ELb0ELb0ELb1ELb0ELb0ELb0ELi2ELi2ELi4ELi2ELb0EEENS1_21CollectiveEpilogueBwdISB_SC_SE_Li256ELb0ELb0ELi2EEENS1_25SingleTileBwdLPTSchedulerILb0ELi128ELb1EEEEEEEEEvNT_6ParamsE --------------------------
	.section	.nv.constant0._ZN7cutlass13device_kernelIN5flash19enable_sm80_to_sm89INS1_16FlashAttnBwdSm80INS1_25CollectiveMainloopBwdSm80ILi2ELi2EN4cute5tupleIJNS5_1CILi64EEENS7_ILi128EEENS7_ILi96EEEEEENS_10bfloat16_tEfNS_4arch4Sm80ELb1ELb0ELb0ELb0ELb1ELb0ELb0ELb0ELi2ELi2ELi4ELi2ELb0EEENS1_21CollectiveEpilogueBwdISB_SC_SE_Li256ELb0ELb0ELi2EEENS1_25SingleTileBwdLPTSchedulerILb0ELi128ELb1EEEEEEEEEvNT_6ParamsE,"a",@progbits
	.sectionflags	@""
	.align	4
.nv.constant0._ZN7cutlass13device_kernelIN5flash19enable_sm80_to_sm89INS1_16FlashAttnBwdSm80INS1_25CollectiveMainloopBwdSm80ILi2ELi2EN4cute5tupleIJNS5_1CILi64EEENS7_ILi128EEENS7_ILi96EEEEEENS_10bfloat16_tEfNS_4arch4Sm80ELb1ELb0ELb0ELb0ELb1ELb0ELb0ELb0ELi2ELi2ELi4ELi2ELb0EEENS1_21CollectiveEpilogueBwdISB_SC_SE_Li256ELb0ELb0ELi2EEENS1_25SingleTileBwdLPTSchedulerILb0ELi128ELb1EEEEEEEEEvNT_6ParamsE:
	.zero		1176


//--------------------- .nv.constant0._ZN7cutlass13device_kernelIN5flash19enable_sm80_to_sm89INS1_16FlashAttnBwdSm80INS1_25CollectiveMainloopBwdSm80ILi2ELi2EN4cute5tupleIJNS5_1CILi64EEENS7_ILi128EEENS7_ILi96EEEEEENS_10bfloat16_tEfNS_4arch4Sm80ELb1ELb0ELb0ELb0ELb0ELb0ELb0ELb0ELi2ELi2ELi4ELi2ELb0EEENS1_24CollectiveEpilogueBwdGQAISB_fSE_Li256ELb0ELb0EEENS1_25SingleTileBwdLPTSchedulerILb0ELi128ELb0EEEEEEEEEvNT_6ParamsE --------------------------
	.section	.nv.constant0._ZN7cutlass13device_kernelIN5flash19enable_sm80_to_sm89INS1_16FlashAttnBwdSm80INS1_25CollectiveMainloopBwdSm80ILi2ELi2EN4cute5tupleIJNS5_1CILi64EEENS7_ILi128EEENS7_ILi96EEEEEENS_10bfloat16_tEfNS_4arch4Sm80ELb1ELb0ELb0ELb0ELb0ELb0ELb0ELb0ELi2ELi2ELi4ELi2ELb0EEENS1_24CollectiveEpilogueBwdGQAISB_fSE_Li256ELb0ELb0EEENS1_25SingleTileBwdLPTSchedulerILb0ELi128ELb0EEEEEEEEEvNT_6ParamsE,"a",@progbits
	.sectionflags	@""
	.align	4
.nv.constant0._ZN7cutlass13device_kernelIN5flash19enable_sm80_to_sm89INS1_16FlashAttnBwdSm80INS1_25CollectiveMainloopBwdSm80ILi2ELi2EN4cute5tupleIJNS5_1CILi64EEENS7_ILi128EEENS7_ILi96EEEEEENS_10bfloat16_tEfNS_4arch4Sm80ELb1ELb0ELb0ELb0ELb0ELb0ELb0ELb0ELi2ELi2ELi4ELi2ELb0EEENS1_24CollectiveEpilogueBwdGQAISB_fSE_Li256ELb0ELb0EEENS1_25SingleTileBwdLPTSchedulerILb0ELi128ELb0EEEEEEEEEvNT_6ParamsE:
	.zero		1184


//--------------------- .nv.constant0._ZN7cutlass13device_kernelIN5flash19enable_sm80_to_sm89INS1_16FlashAttnBwdSm80INS1_25CollectiveMainloopBwdSm80ILi2ELi2EN4cute5tupleIJNS5_1CILi64EEENS7_ILi128EEENS7_ILi96EEEEEENS_10bfloat16_tEfNS_4arch4Sm80ELb1ELb0ELb0ELb0ELb1ELb0ELb0ELb0ELi2ELi2ELi4ELi2ELb0EEENS1_24CollectiveEpilogueBwdGQAISB_fSE_Li256ELb0ELb1EEENS1_25SingleTileBwdLPTSchedulerILb0ELi128ELb1EEEEEEEEEvNT_6ParamsE --------------------------
	.section	.nv.constant0._ZN7cutlass13device_kernelIN5flash19enable_sm80_to_sm89INS1_16FlashAttnBwdSm80INS1_25CollectiveMainloopBwdSm80ILi2ELi2EN4cute5tupleIJNS5_1CILi64EEENS7_ILi128EEENS7_ILi96EEEEEENS_10bfloat16_tEfNS_4arch4Sm80ELb1ELb0ELb0ELb0ELb1ELb0ELb0ELb0ELi2ELi2ELi4ELi2ELb0EEENS1_24CollectiveEpilogueBwdGQAISB_fSE_Li256ELb0ELb1EEENS1_25SingleTileBwdLPTSchedulerILb0ELi128ELb1EEEEEEEEEvNT_6ParamsE,"a",@progbits
	.sectionflags	@""
	.align	4
.nv.constant0._ZN7cutlass13device_kernelIN5flash19enable_sm80_to_sm89INS1_16FlashAttnBwdSm80INS1_25CollectiveMainloopBwdSm80ILi2ELi2EN4cute5tupleIJNS5_1CILi64EEENS7_ILi128EEENS7_ILi96EEEEEENS_10bfloat16_tEfNS_4arch4Sm80ELb1ELb0ELb0ELb0ELb1ELb0ELb0ELb0ELi2ELi2ELi4ELi2ELb0EEENS1_24CollectiveEpilogueBwdGQAISB_fSE_Li256ELb0ELb1EEENS1_25SingleTileBwdLPTSchedulerILb0ELi128ELb1EEEEEEEEEvNT_6ParamsE:
	.zero		1184


//--------------------- .nv.constant0._ZN7cutlass13device_kernelIN5flash22FlashAttnBwdPreprocessIN4cute5tupleIJNS3_1CILi64EEENS5_ILi96EEEEEENS_10bfloat16_tEfNS_4arch4Sm80ELb1ELb0EEEEEvNT_6ParamsE --------------------------
	.section	.nv.constant0._ZN7cutlass13device_kernelIN5flash22FlashAttnBwdPreprocessIN4cute5tupleIJNS3_1CILi64EEENS5_ILi96EEEEEENS_10bfloat16_tEfNS_4arch4Sm80ELb1ELb0EEEEEvNT_6ParamsE,"a",@progbits
	.sectionflags	@""
	.align	4
.nv.constant0._ZN7cutlass13device_kernelIN5flash22FlashAttnBwdPreprocessIN4cute5tupleIJNS3_1CILi64EEENS5_ILi96EEEEEENS_10bfloat16_tEfNS_4arch4Sm80ELb1ELb0EEEEEvNT_6ParamsE:
	.zero		768


//--------------------- .nv.constant0._ZN7cutlass13device_kernelIN5flash19enable_sm80_to_sm89INS1_16FlashAttnBwdSm80INS1_25CollectiveMainloopBwdSm80ILi2ELi2EN4cute5tupleIJNS5_1CILi64EEENS7_ILi128EEENS7_ILi96EEEEEENS_10bfloat16_tEfNS_4arch4Sm80ELb1ELb0ELb0ELb1ELb0ELb0ELb0ELb0ELi2ELi2ELi4ELi2ELb0EEENS1_21CollectiveEpilogueBwdISB_SC_SE_Li256ELb1ELb0ELi2EEENS1_25SingleTileBwdLPTSchedulerILb1ELi128ELb0EEEEEEEEEvNT_6ParamsE --------------------------
	.section	.nv.constant0._ZN7cutlass13device_kernelIN5flash19enable_sm80_to_sm89INS1_16FlashAttnBwdSm80INS1_25CollectiveMainloopBwdSm80ILi2ELi2EN4cute5tupleIJNS5_1CILi64EEENS7_ILi128EEENS7_ILi96EEEEEENS_10bfloat16_tEfNS_4arch4Sm80ELb1ELb0ELb0ELb1ELb0ELb0ELb0ELb0ELi2ELi2ELi4ELi2ELb0EEENS1_21CollectiveEpilogueBwdISB_SC_SE_Li256ELb1ELb0ELi2EEENS1_25SingleTileBwdLPTSchedulerILb1ELi128ELb0EEEEEEEEEvNT_6ParamsE,"a",@progbits
	.sectionflags	@""
	.align	4
.nv.constant0._ZN7cutlass13device_kernelIN5flash19enable_sm80_to_sm89INS1_16FlashAttnBwdSm80INS1_25CollectiveMainloopBwdSm80ILi2ELi2EN4cute5tupleIJNS5_1CILi64EEENS7_ILi128EEENS7_ILi96EEEEEENS_10bfloat16_tEfNS_4arch4Sm80ELb1ELb0ELb0ELb1ELb0ELb0ELb0ELb0ELi2ELi2ELi4ELi2ELb0EEENS1_21CollectiveEpilogueBwdISB_SC_SE_Li256ELb1ELb0ELi2EEENS1_25SingleTileBwdLPTSchedulerILb1ELi128ELb0EEEEEEEEEvNT_6ParamsE:
	.zero		1176


//--------------------- .nv.constant0._ZN7cutlass13device_kernelIN5flash19enable_sm80_to_sm89INS1_16FlashAttnBwdSm80INS1_25CollectiveMainloopBwdSm80ILi2ELi2EN4cute5tupleIJNS5_1CILi64EEENS7_ILi128EEENS7_ILi96EEEEEENS_10bfloat16_tEfNS_4arch4Sm80ELb1ELb0ELb0ELb1ELb1ELb0ELb0ELb0ELi2ELi2ELi4ELi2ELb0EEENS1_21CollectiveEpilogueBwdISB_SC_SE_Li256ELb1ELb0ELi2EEENS1_25SingleTileBwdLPTSchedulerILb1ELi128ELb1EEEEEEEEEvNT_6ParamsE --------------------------
	.section	.nv.constant0._ZN7cutlass13device_kernelIN5flash19enable_sm80_to_sm89INS1_16FlashAttnBwdSm80INS1_25CollectiveMainloopBwdSm80ILi2ELi2EN4cute5tupleIJNS5_1CILi64EEENS7_ILi128EEENS7_ILi96EEEEEENS_10bfloat16_tEfNS_4arch4Sm80ELb1ELb0ELb0ELb1ELb1ELb0ELb0ELb0ELi2ELi2ELi4ELi2ELb0EEENS1_21CollectiveEpilogueBwdISB_SC_SE_Li256ELb1ELb0ELi2EEENS1_25SingleTileBwdLPTSchedulerILb1ELi128ELb1EEEEEEEEEvNT_6ParamsE,"a",@progbits
	.sectionflags	@""
	.align	4
.nv.constant0._ZN7cutlass13device_kernelIN5flash19enable_sm80_to_sm89INS1_16FlashAttnBwdSm80INS1_25CollectiveMainloopBwdSm80ILi2ELi2EN4cute5tupleIJNS5_1CILi64EEENS7_ILi128EEENS7_ILi96EEEEEENS_10bfloat16_tEfNS_4arch4Sm80ELb1ELb0ELb0ELb1ELb1ELb0ELb0ELb0ELi2ELi2ELi4ELi2ELb0EEENS1_21CollectiveEpilogueBwdISB_SC_SE_Li256ELb1ELb0ELi2EEENS1_25SingleTileBwdLPTSchedulerILb1ELi128ELb1EEEEEEEEEvNT_6ParamsE:
	.zero		1176


//--------------------- .nv.constant0._ZN7cutlass13device_kernelIN5flash19enable_sm80_to_sm89INS1_16FlashAttnBwdSm80INS1_25CollectiveMainloopBwdSm80ILi2ELi2EN4cute5tupleIJNS5_1CILi64EEENS7_ILi128EEENS7_ILi96EEEEEENS_10bfloat16_tEfNS_4arch4Sm80ELb1ELb0ELb0ELb1ELb0ELb0ELb0ELb0ELi2ELi2ELi4ELi2ELb0EEENS1_24CollectiveEpilogueBwdGQAISB_fSE_Li256ELb1ELb0EEENS1_25SingleTileBwdLPTSchedulerILb1ELi128ELb0EEEEEEEEEvNT_6ParamsE --------------------------
	.section	.nv.constant0._ZN7cutlass13device_kernelIN5flash19enable_sm80_to_sm89INS1_16FlashAttnBwdSm80INS1_25CollectiveMainloopBwdSm80ILi2ELi2EN4cute5tupleIJNS5_1CILi64EEENS7_ILi128EEENS7_ILi96EEEEEENS_10bfloat16_tEfNS_4arch4Sm80ELb1ELb0ELb0ELb1ELb0ELb0ELb0ELb0ELi2ELi2ELi4ELi2ELb0EEENS1_24CollectiveEpilogueBwdGQAISB_fSE_Li256ELb1ELb0EEENS1_25SingleTileBwdLPTSchedulerILb1ELi128ELb0EEEEEEEEEvNT_6ParamsE,"a",@progbits
	.sectionflags	@""
	.align	4
.nv.constant0._ZN7cutlass13device_kernelIN5flash19enable_sm80_to_sm89INS1_16FlashAttnBwdSm80INS1_25CollectiveMainloopBwdSm80ILi2ELi2EN4cute5tupleIJNS5_1CILi64EEENS7_ILi128EEENS7_ILi96EEEEEENS_10bfloat16_tEfNS_4arch4Sm80ELb1ELb0ELb0ELb1ELb0ELb0ELb0ELb0ELi2ELi2ELi4ELi2ELb0EEENS1_24CollectiveEpilogueBwdGQAISB_fSE_Li256ELb1ELb0EEENS1_25SingleTileBwdLPTSchedulerILb1ELi128ELb0EEEEEEEEEvNT_6ParamsE:
	.zero		1184


//--------------------- .nv.constant0._ZN7cutlass13device_kernelIN5flash32FlashAttnBwdPostprocessConvertdQIN4cute5tupleIJNS3_1CILi128EEENS5_ILi96EEEEEENS_10bfloat16_tEfNS_4arch4Sm80ELi256ENS3_8TiledMMAINS3_8MMA_AtomIJNS3_30SM80_16x8x16_F32BF16BF16F32_TNEEEENS3_6LayoutINS4_IJNS5_ILi4EEENS5_ILi2EEENS5_ILi1EEEEEENS4_IJSJ_SH_NS5_ILi0EEEEEEEENS4_IJNS5_ILi64EEENS5_ILi32EEENS5_ILi16EEEEEEEELb0EEEEEvNT_6ParamsE --------------------------
	.section	.nv.constant0._ZN7cutlass13device_kernelIN5flash32FlashAttnBwdPostprocessConvertdQIN4cute5tupleIJNS3_1CILi128EEENS5_ILi96EEEEEENS_10bfloat16_tEfNS_4arch4Sm80ELi256ENS3_8TiledMMAINS3_8MMA_AtomIJNS3_30SM80_16x8x16_F32BF16BF16F32_TNEEEENS3_6LayoutINS4_IJNS5_ILi4EEENS5_ILi2EEENS5_ILi1EEEEEENS4_IJSJ_SH_NS5_ILi0EEEEEEEENS4_IJNS5_ILi64EEENS5_ILi32EEENS5_ILi16EEEEEEEELb0EEEEEvNT_6ParamsE,"a",@progbits
	.sectionflags	@""
	.align	4
.nv.constant0._ZN7cutlass13device_kernelIN5flash32FlashAttnBwdPostprocessConvertdQIN4cute5tupleIJNS3_1CILi128EEENS5_ILi96EEEEEENS_10bfloat16_tEfNS_4arch4Sm80ELi256ENS3_8TiledMMAINS3_8MMA_AtomIJNS3_30SM80_16x8x16_F32BF16BF16F32_TNEEEENS3_6LayoutINS4_IJNS5_ILi4EEENS5_ILi2EEENS5_ILi1EEEEEENS4_IJSJ_SH_NS5_ILi0EEEEEEEENS4_IJNS5_ILi64EEENS5_ILi32EEENS5_ILi16EEEEEEEELb0EEEEEvNT_6ParamsE:
	.zero		640


//--------------------- .nv.constant0._ZN7cutlass13device_kernelIN5flash32FlashAttnBwdPostprocessConvertdQIN4cute5tupleIJNS3_1CILi64EEENS5_ILi96EEEEEENS_10bfloat16_tEfNS_4arch4Sm80ELi256ENS3_8TiledMMAINS3_8MMA_AtomIJNS3_30SM80_16x8x16_F32BF16BF16F32_TNEEEENS3_6LayoutINS4_IJNS5_ILi2EEENS5_ILi4EEENS5_ILi1EEEEEENS4_IJSJ_SH_NS5_ILi0EEEEEEEENS4_IJNS5_ILi32EEESO_NS5_ILi16EEEEEEEELb0EEEEEvNT_6ParamsE --------------------------
	.section	.nv.constant0._ZN7cutlass13device_kernelIN5flash32FlashAttnBwdPostprocessConvertdQIN4cute5tupleIJNS3_1CILi64EEENS5_ILi96EEEEEENS_10bfloat16_tEfNS_4arch4Sm80ELi256ENS3_8TiledMMAINS3_8MMA_AtomIJNS3_30SM80_16x8x16_F32BF16BF16F32_TNEEEENS3_6LayoutINS4_IJNS5_ILi2EEENS5_ILi4EEENS5_ILi1EEEEEENS4_IJSJ_SH_NS5_ILi0EEEEEEEENS4_IJNS5_ILi32EEESO_NS5_ILi16EEEEEEEELb0EEEEEvNT_6ParamsE,"a",@progbits
	.sectionflags	@""
	.align	4
.nv.constant0._ZN7cutlass13device_kernelIN5flash32FlashAttnBwdPostprocessConvertdQIN4cute5tupleIJNS3_1CILi64EEENS5_ILi96EEEEEENS_10bfloat16_tEfNS_4arch4Sm80ELi256ENS3_8TiledMMAINS3_8MMA_AtomIJNS3_30SM80_16x8x16_F32BF16BF16F32_TNEEEENS3_6LayoutINS4_IJNS5_ILi2EEENS5_ILi4EEENS5_ILi1EEEEEENS4_IJSJ_SH_NS5_ILi0EEEEEEEENS4_IJNS5_ILi32EEESO_NS5_ILi16EEEEEEEELb0EEEEEvNT_6ParamsE:
	.zero		640


//--------------------- .nv.constant0._ZN7cutlass13device_kernelIN5flash19enable_sm80_to_sm89INS1_16FlashAttnBwdSm80INS1_25CollectiveMainloopBwdSm80ILi2ELi2EN4cute5tupleIJNS5_1CILi64EEENS7_ILi128EEENS7_ILi96EEEEEENS_10bfloat16_tEfNS_4arch4Sm80ELb1ELb0ELb0ELb1ELb1ELb0ELb0ELb0ELi2ELi2ELi4ELi2ELb0EEENS1_24CollectiveEpilogueBwdGQAISB_fSE_Li256ELb1ELb1EEENS1_25SingleTileBwdLPTSchedulerILb1ELi128ELb1EEEEEEEEEvNT_6ParamsE --------------------------
	.section	.nv.constant0._ZN7cutlass13device_kernelIN5flash19enable_sm80_to_sm89INS1_16FlashAttnBwdSm80INS1_25CollectiveMainloopBwdSm80ILi2ELi2EN4cute5tupleIJNS5_1CILi64EEENS7_ILi128EEENS7_ILi96EEEEEENS_10bfloat16_tEfNS_4arch4Sm80ELb1ELb0ELb0ELb1ELb1ELb0ELb0ELb0ELi2ELi2ELi4ELi2ELb0EEENS1_24CollectiveEpilogueBwdGQAISB_fSE_Li256ELb1ELb1EEENS1_25SingleTileBwdLPTSchedulerILb1ELi128ELb1EEEEEEEEEvNT_6ParamsE,"a",@progbits
	.sectionflags	@""
	.align	4
.nv.constant0._ZN7cutlass13device_kernelIN5flash19enable_sm80_to_sm89INS1_16FlashAttnBwdSm80INS1_25CollectiveMainloopBwdSm80ILi2ELi2EN4cute5tupleIJNS5_1CILi64EEENS7_ILi128EEENS7_ILi96EEEEEENS_10bfloat16_tEfNS_4arch4Sm80ELb1ELb0ELb0ELb1ELb1ELb0ELb0ELb0ELi2ELi2ELi4ELi2ELb0EEENS1_24CollectiveEpilogueBwdGQAISB_fSE_Li256ELb1ELb1EEENS1_25SingleTileBwdLPTSchedulerILb1ELi128ELb1EEEEEEEEEvNT_6ParamsE:
	.zero		1184


//--------------------- .nv.constant0._ZN7cutlass13device_kernelIN5flash22FlashAttnBwdPreprocessIN4cute5tupleIJNS3_1CILi64EEENS5_ILi96EEEEEENS_10bfloat16_tEfNS_4arch4Sm80ELb1ELb1EEEEEvNT_6ParamsE --------------------------
	.section	.nv.constant0._ZN7cutlass13device_kernelIN5flash22FlashAttnBwdPreprocessIN4cute5tupleIJNS3_1CILi64EEENS5_ILi96EEEEEENS_10bfloat16_tEfNS_4arch4Sm80ELb1ELb1EEEEEvNT_6ParamsE,"a",@progbits
	.sectionflags	@""
	.align	4
.nv.constant0._ZN7cutlass13device_kernelIN5flash22FlashAttnBwdPreprocessIN4cute5tupleIJNS3_1CILi64EEENS5_ILi96EEEEEENS_10bfloat16_tEfNS_4arch4Sm80ELb1ELb1EEEEEvNT_6ParamsE:
	.zero		768


//--------------------- SYMBOLS --------------------------

	.type		.nv.reservedSmem.offset0,@object
	.size		.nv.reservedSmem.offset0,0x4
